	.target	sm_100a

	.elftype	@"ET_EXEC"


//--------------------- .note.nv.tkinfo           --------------------------
	.section	.note.nv.tkinfo,"",@"SHT_NOTE"
	.sectionflags	@"SHF_NOTE_NV_TKINFO"
	.tkinfo
        /*0018*/ 	.word	0x00000002
        /*0030*/ 	.string	""
        /*0030*/ 	.string	"ptxas"
        /*0030*/ 	.string	"Cuda compilation tools, release 13.0, V13.0.88"
        /*0030*/ 	.string	"Build cuda_13.0.r13.0/compiler.36424714_0"
        /*0030*/ 	.string	"-arch sm_100a -m 64 "



//--------------------- .note.nv.cuinfo           --------------------------
	.section	.note.nv.cuinfo,"",@"SHT_NOTE"
	.sectionflags	@"SHF_NOTE_NV_CUINFO"
        /*0018*/ 	.short	0x0002
        /*001a*/ 	.short	0x0064
        /*001c*/ 	.short	0x0082
	.zero		2


//--------------------- .nv.info                  --------------------------
	.section	.nv.info,"",@"SHT_CUDA_INFO"
	.align	4


	//----- nvinfo : EIATTR_REGCOUNT
	.align		4
        /*0000*/ 	.byte	0x04, 0x2f
        /*0002*/ 	.short	(.L_19 - .L_18)
	.align		4
.L_18:
        /*0004*/ 	.word	index@(_ZN7cutlass13device_kernelINS_4gemm6kernel13GemmUniversalIN4cute5tupleIJiiiiEEENS1_10collective13CollectiveMmaINS1_46MainloopSm100TmaUmmaWarpSpecializedBlockScaledILi4ELi2ELi1ENS5_IJNS4_1CILi4EEENSA_ILi1EEESC_EEEEENS5_IJNSA_ILi256EEESF_NSA_ILi128EEEEEENS5_IJNS_12float_e5m2_tENS_13float_ue8m0_tEEEENS5_IJNS5_IJlSC_lEEENS4_6LayoutINS5_IJNS5_IJNS5_IJNSA_ILi32EEESB_EEEiEEESP_NS5_IJSC_iEEEEEENS5_IJNS5_IJNS5_IJNSA_ILi16EEESB_EEEiEEENS5_IJNS5_IJNSA_ILi0EEESC_EEENSA_ILi512EEEEEENS5_IJSV_iEEEEEEEEEEESK_S12_NS4_8TiledMMAINS4_8MMA_AtomIJNS4_27SM100_MMA_MXF8F6F4_2x1SM_SSISI_SI_fSJ_Li256ELi256ELNS4_4UMMA5MajorE0ELS17_0ELNS16_7ScaleInE0ELS18_0EEEEEENSM_INS5_IJSC_SC_SC_EEENS5_IJSV_SV_SV_EEEEENS5_IJNS4_10UnderscoreES1E_S1E_EEEEENS5_IJNS4_18SM100_TMA_2SM_LOADES1H_EEENS5_IJNS4_14ComposedLayoutINS4_7SwizzleILi3ELi4ELi3EEENS4_18smem_ptr_flag_bitsILi8EEENSM_INS5_IJNSA_ILi8EEESG_EEENS5_IJSG_SC_EEEEEEENSM_INS5_IJNS5_IJNS5_IJSO_SC_EEENS5_IJSN_SC_EEEEEESC_NS5_IJSB_SC_EEEEEENS5_IJNS5_IJNS5_IJST_SX_EEESW_EEESV_NS5_IJSC_SX_EEEEEEEEEEEvNS4_8identityENS5_IJNS4_28SM100_TMA_2SM_LOAD_MULTICASTES25_EEENS5_IJS1S_NSM_INS5_IJNS5_IJNS5_IJSO_NSA_ILi2EEEEEES1U_EEESC_S1W_EEENS5_IJS1Z_SV_NS5_IJSC_NSA_ILi1024EEEEEEEEEEEEEEvS24_EENS_8epilogue10collective18CollectiveEpilogueINS2H_23Sm100TmaWarpSpecializedILi4ELi2ELi64ELb1ELb0EEEJNS5_IJSG_SF_SG_EEENS5_IJNSM_ISG_SC_EENSM_INSA_ILi64EEESC_EEEEENS_10bfloat16_tESL_S2R_SL_NS2H_6fusion15FusionCallbacksIS2L_NS2S_17LinearCombinationIS2R_fS2R_fLNS_15FloatRoundStyleE2EEES2M_S2Q_JEEENS4_5SM1004TMEM4LOAD26SM100_TMEM_LOAD_32dp32b64xENS4_13SM90_TMA_LOADENS1J_IS1L_NS1M_ILi16EEENSM_INS5_IJS1O_S2O_EEENS5_IJS2O_SC_EEEEEEENS4_39AutoVectorizingCopyWithAssumedAlignmentILi128EEENS4_14SM90_TMA_STOREES37_S39_S39_EEEvvEEEEvNT_6ParamsE)
        /*0008*/ 	.word	0x000000a8


	//----- nvinfo : EIATTR_FRAME_SIZE
	.align		4
.L_19:
        /*000c*/ 	.byte	0x04, 0x11
        /*000e*/ 	.short	(.L_21 - .L_20)
	.align		4
.L_20:
        /*0010*/ 	.word	index@($__internal_2_$__cuda_sm10x_tcgen05_guardrail_trap_unallocated_columns_being_dealloced)
        /*0014*/ 	.word	0x00000000


	//----- nvinfo : EIATTR_FRAME_SIZE
	.align		4
.L_21:
        /*0018*/ 	.byte	0x04, 0x11
        /*001a*/ 	.short	(.L_23 - .L_22)
	.align		4
.L_22:
        /*001c*/ 	.word	index@($__internal_1_$__cuda_sm10x_tcgen05_guardrail_trap_phase_invalid_during_alloc)
        /*0020*/ 	.word	0x00000000


	//----- nvinfo : EIATTR_FRAME_SIZE
	.align		4
.L_23:
        /*0024*/ 	.byte	0x04, 0x11
        /*0026*/ 	.short	(.L_25 - .L_24)
	.align		4
.L_24:
        /*0028*/ 	.word	index@($__internal_0_$__cuda_sm10x_tcgen05_guardrail_trap_col_being_dealloced_not_returned_by_alloc)
        /*002c*/ 	.word	0x00000000


	//----- nvinfo : EIATTR_FRAME_SIZE
	.align		4
.L_25:
        /*0030*/ 	.byte	0x04, 0x11
        /*0032*/ 	.short	(.L_27 - .L_26)
	.align		4
.L_26:
        /*0034*/ 	.word	index@(_ZN7cutlass13device_kernelINS_4gemm6kernel13GemmUniversalIN4cute5tupleIJiiiiEEENS1_10collective13CollectiveMmaINS1_46MainloopSm100TmaUmmaWarpSpecializedBlockScaledILi4ELi2ELi1ENS5_IJNS4_1CILi4EEENSA_ILi1EEESC_EEEEENS5_IJNSA_ILi256EEESF_NSA_ILi128EEEEEENS5_IJNS_12float_e5m2_tENS_13float_ue8m0_tEEEENS5_IJNS5_IJlSC_lEEENS4_6LayoutINS5_IJNS5_IJNS5_IJNSA_ILi32EEESB_EEEiEEESP_NS5_IJSC_iEEEEEENS5_IJNS5_IJNS5_IJNSA_ILi16EEESB_EEEiEEENS5_IJNS5_IJNSA_ILi0EEESC_EEENSA_ILi512EEEEEENS5_IJSV_iEEEEEEEEEEESK_S12_NS4_8TiledMMAINS4_8MMA_AtomIJNS4_27SM100_MMA_MXF8F6F4_2x1SM_SSISI_SI_fSJ_Li256ELi256ELNS4_4UMMA5MajorE0ELS17_0ELNS16_7ScaleInE0ELS18_0EEEEEENSM_INS5_IJSC_SC_SC_EEENS5_IJSV_SV_SV_EEEEENS5_IJNS4_10UnderscoreES1E_S1E_EEEEENS5_IJNS4_18SM100_TMA_2SM_LOADES1H_EEENS5_IJNS4_14ComposedLayoutINS4_7SwizzleILi3ELi4ELi3EEENS4_18smem_ptr_flag_bitsILi8EEENSM_INS5_IJNSA_ILi8EEESG_EEENS5_IJSG_SC_EEEEEEENSM_INS5_IJNS5_IJNS5_IJSO_SC_EEENS5_IJSN_SC_EEEEEESC_NS5_IJSB_SC_EEEEEENS5_IJNS5_IJNS5_IJST_SX_EEESW_EEESV_NS5_IJSC_SX_EEEEEEEEEEEvNS4_8identityENS5_IJNS4_28SM100_TMA_2SM_LOAD_MULTICASTES25_EEENS5_IJS1S_NSM_INS5_IJNS5_IJNS5_IJSO_NSA_ILi2EEEEEES1U_EEESC_S1W_EEENS5_IJS1Z_SV_NS5_IJSC_NSA_ILi1024EEEEEEEEEEEEEEvS24_EENS_8epilogue10collective18CollectiveEpilogueINS2H_23Sm100TmaWarpSpecializedILi4ELi2ELi64ELb1ELb0EEEJNS5_IJSG_SF_SG_EEENS5_IJNSM_ISG_SC_EENSM_INSA_ILi64EEESC_EEEEENS_10bfloat16_tESL_S2R_SL_NS2H_6fusion15FusionCallbacksIS2L_NS2S_17LinearCombinationIS2R_fS2R_fLNS_15FloatRoundStyleE2EEES2M_S2Q_JEEENS4_5SM1004TMEM4LOAD26SM100_TMEM_LOAD_32dp32b64xENS4_13SM90_TMA_LOADENS1J_IS1L_NS1M_ILi16EEENSM_INS5_IJS1O_S2O_EEENS5_IJS2O_SC_EEEEEEENS4_39AutoVectorizingCopyWithAssumedAlignmentILi128EEENS4_14SM90_TMA_STOREES37_S39_S39_EEEvvEEEEvNT_6ParamsE)
        /*0038*/ 	.word	0x00000000


	//----- nvinfo : EIATTR_MIN_STACK_SIZE
	.align		4
.L_27:
        /*003c*/ 	.byte	0x04, 0x12
        /*003e*/ 	.short	(.L_29 - .L_28)
	.align		4
.L_28:
        /*0040*/ 	.word	index@(_ZN7cutlass13device_kernelINS_4gemm6kernel13GemmUniversalIN4cute5tupleIJiiiiEEENS1_10collective13CollectiveMmaINS1_46MainloopSm100TmaUmmaWarpSpecializedBlockScaledILi4ELi2ELi1ENS5_IJNS4_1CILi4EEENSA_ILi1EEESC_EEEEENS5_IJNSA_ILi256EEESF_NSA_ILi128EEEEEENS5_IJNS_12float_e5m2_tENS_13float_ue8m0_tEEEENS5_IJNS5_IJlSC_lEEENS4_6LayoutINS5_IJNS5_IJNS5_IJNSA_ILi32EEESB_EEEiEEESP_NS5_IJSC_iEEEEEENS5_IJNS5_IJNS5_IJNSA_ILi16EEESB_EEEiEEENS5_IJNS5_IJNSA_ILi0EEESC_EEENSA_ILi512EEEEEENS5_IJSV_iEEEEEEEEEEESK_S12_NS4_8TiledMMAINS4_8MMA_AtomIJNS4_27SM100_MMA_MXF8F6F4_2x1SM_SSISI_SI_fSJ_Li256ELi256ELNS4_4UMMA5MajorE0ELS17_0ELNS16_7ScaleInE0ELS18_0EEEEEENSM_INS5_IJSC_SC_SC_EEENS5_IJSV_SV_SV_EEEEENS5_IJNS4_10UnderscoreES1E_S1E_EEEEENS5_IJNS4_18SM100_TMA_2SM_LOADES1H_EEENS5_IJNS4_14ComposedLayoutINS4_7SwizzleILi3ELi4ELi3EEENS4_18smem_ptr_flag_bitsILi8EEENSM_INS5_IJNSA_ILi8EEESG_EEENS5_IJSG_SC_EEEEEEENSM_INS5_IJNS5_IJNS5_IJSO_SC_EEENS5_IJSN_SC_EEEEEESC_NS5_IJSB_SC_EEEEEENS5_IJNS5_IJNS5_IJST_SX_EEESW_EEESV_NS5_IJSC_SX_EEEEEEEEEEEvNS4_8identityENS5_IJNS4_28SM100_TMA_2SM_LOAD_MULTICASTES25_EEENS5_IJS1S_NSM_INS5_IJNS5_IJNS5_IJSO_NSA_ILi2EEEEEES1U_EEESC_S1W_EEENS5_IJS1Z_SV_NS5_IJSC_NSA_ILi1024EEEEEEEEEEEEEEvS24_EENS_8epilogue10collective18CollectiveEpilogueINS2H_23Sm100TmaWarpSpecializedILi4ELi2ELi64ELb1ELb0EEEJNS5_IJSG_SF_SG_EEENS5_IJNSM_ISG_SC_EENSM_INSA_ILi64EEESC_EEEEENS_10bfloat16_tESL_S2R_SL_NS2H_6fusion15FusionCallbacksIS2L_NS2S_17LinearCombinationIS2R_fS2R_fLNS_15FloatRoundStyleE2EEES2M_S2Q_JEEENS4_5SM1004TMEM4LOAD26SM100_TMEM_LOAD_32dp32b64xENS4_13SM90_TMA_LOADENS1J_IS1L_NS1M_ILi16EEENSM_INS5_IJS1O_S2O_EEENS5_IJS2O_SC_EEEEEEENS4_39AutoVectorizingCopyWithAssumedAlignmentILi128EEENS4_14SM90_TMA_STOREES37_S39_S39_EEEvvEEEEvNT_6ParamsE)
        /*0044*/ 	.word	0x00000000
.L_29:


//--------------------- .nv.compat                --------------------------
	.section	.nv.compat,"",@"SHT_CUDA_COMPAT_INFO"
	.align	4
        /*0000*/ 	.byte	0x02, 0x09, 0x01, 0x00, 0x02, 0x02, 0x02, 0x00, 0x02, 0x05, 0x05, 0x00, 0x03, 0x07, 0x01, 0x01
        /*0010*/ 	.byte	0x02, 0x03, 0x01, 0x00, 0x02, 0x06, 0x01, 0x00, 0x04, 0x0b, 0x08, 0x00, 0x09, 0x00, 0x00, 0x00
        /*0020*/ 	.byte	0x00, 0x00, 0x00, 0x00


//--------------------- .nv.info._ZN7cutlass13device_kernelINS_4gemm6kernel13GemmUniversalIN4cute5tupleIJiiiiEEENS1_10collective13CollectiveMmaINS1_46MainloopSm100TmaUmmaWarpSpecializedBlockScaledILi4ELi2ELi1ENS5_IJNS4_1CILi4EEENSA_ILi1EEESC_EEEEENS5_IJNSA_ILi256EEESF_NSA_ILi128EEEEEENS5_IJNS_12float_e5m2_tENS_13float_ue8m0_tEEEENS5_IJNS5_IJlSC_lEEENS4_6LayoutINS5_IJNS5_IJNS5_IJNSA_ILi32EEESB_EEEiEEESP_NS5_IJSC_iEEEEEENS5_IJNS5_IJNS5_IJNSA_ILi16EEESB_EEEiEEENS5_IJNS5_IJNSA_ILi0EEESC_EEENSA_ILi512EEEEEENS5_IJSV_iEEEEEEEEEEESK_S12_NS4_8TiledMMAINS4_8MMA_AtomIJNS4_27SM100_MMA_MXF8F6F4_2x1SM_SSISI_SI_fSJ_Li256ELi256ELNS4_4UMMA5MajorE0ELS17_0ELNS16_7ScaleInE0ELS18_0EEEEEENSM_INS5_IJSC_SC_SC_EEENS5_IJSV_SV_SV_EEEEENS5_IJNS4_10UnderscoreES1E_S1E_EEEEENS5_IJNS4_18SM100_TMA_2SM_LOADES1H_EEENS5_IJNS4_14ComposedLayoutINS4_7SwizzleILi3ELi4ELi3EEENS4_18smem_ptr_flag_bitsILi8EEENSM_INS5_IJNSA_ILi8EEESG_EEENS5_IJSG_SC_EEEEEEENSM_INS5_IJNS5_IJNS5_IJSO_SC_EEENS5_IJSN_SC_EEEEEESC_NS5_IJSB_SC_EEEEEENS5_IJNS5_IJNS5_IJST_SX_EEESW_EEESV_NS5_IJSC_SX_EEEEEEEEEEEvNS4_8identityENS5_IJNS4_28SM100_TMA_2SM_LOAD_MULTICASTES25_EEENS5_IJS1S_NSM_INS5_IJNS5_IJNS5_IJSO_NSA_ILi2EEEEEES1U_EEESC_S1W_EEENS5_IJS1Z_SV_NS5_IJSC_NSA_ILi1024EEEEEEEEEEEEEEvS24_EENS_8epilogue10collective18CollectiveEpilogueINS2H_23Sm100TmaWarpSpecializedILi4ELi2ELi64ELb1ELb0EEEJNS5_IJSG_SF_SG_EEENS5_IJNSM_ISG_SC_EENSM_INSA_ILi64EEESC_EEEEENS_10bfloat16_tESL_S2R_SL_NS2H_6fusion15FusionCallbacksIS2L_NS2S_17LinearCombinationIS2R_fS2R_fLNS_15FloatRoundStyleE2EEES2M_S2Q_JEEENS4_5SM1004TMEM4LOAD26SM100_TMEM_LOAD_32dp32b64xENS4_13SM90_TMA_LOADENS1J_IS1L_NS1M_ILi16EEENSM_INS5_IJS1O_S2O_EEENS5_IJS2O_SC_EEEEEEENS4_39AutoVectorizingCopyWithAssumedAlignmentILi128EEENS4_14SM90_TMA_STOREES37_S39_S39_EEEvvEEEEvNT_6ParamsE --------------------------
	.section	.nv.info._ZN7cutlass13device_kernelINS_4gemm6kernel13GemmUniversalIN4cute5tupleIJiiiiEEENS1_10collective13CollectiveMmaINS1_46MainloopSm100TmaUmmaWarpSpecializedBlockScaledILi4ELi2ELi1ENS5_IJNS4_1CILi4EEENSA_ILi1EEESC_EEEEENS5_IJNSA_ILi256EEESF_NSA_ILi128EEEEEENS5_IJNS_12float_e5m2_tENS_13float_ue8m0_tEEEENS5_IJNS5_IJlSC_lEEENS4_6LayoutINS5_IJNS5_IJNS5_IJNSA_ILi32EEESB_EEEiEEESP_NS5_IJSC_iEEEEEENS5_IJNS5_IJNS5_IJNSA_ILi16EEESB_EEEiEEENS5_IJNS5_IJNSA_ILi0EEESC_EEENSA_ILi512EEEEEENS5_IJSV_iEEEEEEEEEEESK_S12_NS4_8TiledMMAINS4_8MMA_AtomIJNS4_27SM100_MMA_MXF8F6F4_2x1SM_SSISI_SI_fSJ_Li256ELi256ELNS4_4UMMA5MajorE0ELS17_0ELNS16_7ScaleInE0ELS18_0EEEEEENSM_INS5_IJSC_SC_SC_EEENS5_IJSV_SV_SV_EEEEENS5_IJNS4_10UnderscoreES1E_S1E_EEEEENS5_IJNS4_18SM100_TMA_2SM_LOADES1H_EEENS5_IJNS4_14ComposedLayoutINS4_7SwizzleILi3ELi4ELi3EEENS4_18smem_ptr_flag_bitsILi8EEENSM_INS5_IJNSA_ILi8EEESG_EEENS5_IJSG_SC_EEEEEEENSM_INS5_IJNS5_IJNS5_IJSO_SC_EEENS5_IJSN_SC_EEEEEESC_NS5_IJSB_SC_EEEEEENS5_IJNS5_IJNS5_IJST_SX_EEESW_EEESV_NS5_IJSC_SX_EEEEEEEEEEEvNS4_8identityENS5_IJNS4_28SM100_TMA_2SM_LOAD_MULTICASTES25_EEENS5_IJS1S_NSM_INS5_IJNS5_IJNS5_IJSO_NSA_ILi2EEEEEES1U_EEESC_S1W_EEENS5_IJS1Z_SV_NS5_IJSC_NSA_ILi1024EEEEEEEEEEEEEEvS24_EENS_8epilogue10collective18CollectiveEpilogueINS2H_23Sm100TmaWarpSpecializedILi4ELi2ELi64ELb1ELb0EEEJNS5_IJSG_SF_SG_EEENS5_IJNSM_ISG_SC_EENSM_INSA_ILi64EEESC_EEEEENS_10bfloat16_tESL_S2R_SL_NS2H_6fusion15FusionCallbacksIS2L_NS2S_17LinearCombinationIS2R_fS2R_fLNS_15FloatRoundStyleE2EEES2M_S2Q_JEEENS4_5SM1004TMEM4LOAD26SM100_TMEM_LOAD_32dp32b64xENS4_13SM90_TMA_LOADENS1J_IS1L_NS1M_ILi16EEENSM_INS5_IJS1O_S2O_EEENS5_IJS2O_SC_EEEEEEENS4_39AutoVectorizingCopyWithAssumedAlignmentILi128EEENS4_14SM90_TMA_STOREES37_S39_S39_EEEvvEEEEvNT_6ParamsE,"",@"SHT_CUDA_INFO"
	.sectionflags	@""
	.align	4


	//----- nvinfo : EIATTR_CUDA_API_VERSION
	.align		4
        /*0000*/ 	.byte	0x04, 0x37
        /*0002*/ 	.short	(.L_31 - .L_30)
.L_30:
        /*0004*/ 	.word	0x00000082


	//----- nvinfo : EIATTR_KPARAM_INFO
	.align		4
.L_31:
        /*0008*/ 	.byte	0x04, 0x17
        /*000a*/ 	.short	(.L_33 - .L_32)
.L_32:
        /*000c*/ 	.word	0x00000000
        /*0010*/ 	.short	0x0000
        /*0012*/ 	.short	0x0000
        /*0014*/ 	.byte	0x00, 0xf0, 0x01, 0x30


	//----- nvinfo : EIATTR_AT_ENTRY_FRAGMENTS
	.align		4
.L_33:
        /*0018*/ 	.byte	0x04, 0x4f
        /*001a*/ 	.short	(.L_35 - .L_34)


	//   ....[0]....
.L_34:
        /*001c*/ 	.word	0x00000007


	//----- nvinfo : EIATTR_RESERVED_SMEM_USED
	.align		4
.L_35:
        /*0020*/ 	.byte	0x01, 0x41
	.zero		2


	//----- nvinfo : EIATTR_SPARSE_MMA_MASK
	.align		4
        /*0024*/ 	.byte	0x03, 0x50
        /*0026*/ 	.short	0x0000


	//----- nvinfo : EIATTR_TCGEN05_2CTA_USED
	.align		4
        /*0028*/ 	.byte	0x01, 0x52
	.zero		2


	//----- nvinfo : EIATTR_MAXREG_COUNT
	.align		4
        /*002c*/ 	.byte	0x03, 0x1b
        /*002e*/ 	.short	0x00ff


	//----- nvinfo : EIATTR_NUM_BARRIERS
	.align		4
        /*0030*/ 	.byte	0x02, 0x4c
        /*0032*/ 	.byte	0x07
	.zero		1


	//----- nvinfo : EIATTR_EXTERNS
	.align		4
        /*0034*/ 	.byte	0x04, 0x0f
        /*0036*/ 	.short	(.L_37 - .L_36)


	//   ....[0]....
	.align		4
.L_36:
        /*0038*/ 	.word	index@(__assertfail)


	//----- nvinfo : EIATTR_MERCURY_ISA_VERSION
	.align		4
.L_37:
        /*003c*/ 	.byte	0x03, 0x5f
        /*003e*/ 	.short	0x0101


	//----- nvinfo : EIATTR_INT_WARP_WIDE_INSTR_OFFSETS
	.align		4
        /*0040*/ 	.byte	0x04, 0x31
        /*0042*/ 	.short	(.L_39 - .L_38)


	//   ....[0]....
.L_38:
        /*0044*/ 	.word	0x00000dd0


	//   ....[1]....
        /*0048*/ 	.word	0x00000e80


	//   ....[2]....
        /*004c*/ 	.word	0x00004a60


	//   ....[3]....
        /*0050*/ 	.word	0x00004a80


	//   ....[4]....
        /*0054*/ 	.word	0x00004ab0


	//   ....[5]....
        /*0058*/ 	.word	0x000056d0


	//   ....[6]....
        /*005c*/ 	.word	0x00005750


	//   ....[7]....
        /*0060*/ 	.word	0x00005870


	//   ....[8]....
        /*0064*/ 	.word	0x00005920


	//   ....[9]....
        /*0068*/ 	.word	0x000059f0


	//   ....[10]....
        /*006c*/ 	.word	0x00005aa0


	//   ....[11]....
        /*0070*/ 	.word	0x00005be0


	//   ....[12]....
        /*0074*/ 	.word	0x00005c80


	//----- nvinfo : EIATTR_COOP_GROUP_MASK_REGIDS
	.align		4
.L_39:
        /*0078*/ 	.byte	0x04, 0x29
        /*007a*/ 	.short	(.L_41 - .L_40)


	//   ....[0]....
.L_40:
        /*007c*/ 	.word	0xffffffff


	//   ....[1]....
        /*0080*/ 	.word	0xffffffff


	//   ....[2]....
        /*0084*/ 	.word	0xffffffff


	//   ....[3]....
        /*0088*/ 	.word	0xffffffff


	//   ....[4]....
        /*008c*/ 	.word	0xffffffff


	//   ....[5]....
        /*0090*/ 	.word	0xffffffff


	//   ....[6]....
        /*0094*/ 	.word	0xffffffff


	//   ....[7]....
        /*0098*/ 	.word	0xffffffff


	//   ....[8]....
        /*009c*/ 	.word	0xffffffff


	//   ....[9]....
        /*00a0*/ 	.word	0xffffffff


	//   ....[10]....
        /*00a4*/ 	.word	0xffffffff


	//   ....[11]....
        /*00a8*/ 	.word	0xffffffff


	//   ....[12]....
        /*00ac*/ 	.word	0xffffffff


	//   ....[13]....
        /*00b0*/ 	.word	0xffffffff


	//----- nvinfo : EIATTR_COOP_GROUP_INSTR_OFFSETS
	.align		4
.L_41:
        /*00b4*/ 	.byte	0x04, 0x28
        /*00b6*/ 	.short	(.L_43 - .L_42)


	//   ....[0]....
.L_42:
        /*00b8*/ 	.word	0x000000a0


	//   ....[1]....
        /*00bc*/ 	.word	0x00000570


	//   ....[2]....
        /*00c0*/ 	.word	0x00000740


	//   ....[3]....
        /*00c4*/ 	.word	0x000008e0


	//   ....[4]....
        /*00c8*/ 	.word	0x000009e0


	//   ....[5]....
        /*00cc*/ 	.word	0x00000b50


	//   ....[6]....
        /*00d0*/ 	.word	0x00000c90


	//   ....[7]....
        /*00d4*/ 	.word	0x00000ef0


	//   ....[8]....
        /*00d8*/ 	.word	0x000025a0


	//   ....[9]....
        /*00dc*/ 	.word	0x00003490


	//   ....[10]....
        /*00e0*/ 	.word	0x00003980


	//   ....[11]....
        /*00e4*/ 	.word	0x000039b0


	//   ....[12]....
        /*00e8*/ 	.word	0x00004940


	//   ....[13]....
        /*00ec*/ 	.word	0x00004b70


	//----- nvinfo : EIATTR_VRC_CTA_INIT_COUNT
	.align		4
.L_43:
        /*00f0*/ 	.byte	0x02, 0x4a
        /*00f2*/ 	.byte	0x80
	.zero		1


	//----- nvinfo : EIATTR_SYSCALL_OFFSETS
	.align		4
        /*00f4*/ 	.byte	0x04, 0x46
        /*00f6*/ 	.short	(.L_45 - .L_44)


	//   ....[0]....
.L_44:
        /*00f8*/ 	.word	0x00006970


	//   ....[1]....
        /*00fc*/ 	.word	0x00006a60


	//   ....[2]....
        /*0100*/ 	.word	0x00007480


	//   ....[3]....
        /*0104*/ 	.word	0x00008950


	//   ....[4]....
        /*0108*/ 	.word	0x00009db0


	//   ....[5]....
        /*010c*/ 	.word	0x0000b1f0


	//----- nvinfo : EIATTR_MBARRIER_INSTR_OFFSETS
	.align		4
.L_45:
        /*0110*/ 	.byte	0x04, 0x39
        /*0112*/ 	.short	(.L_47 - .L_46)


	//   ....[0]....
.L_46:
        /*0114*/ 	.word	0x000006b0
        /*0118*/ 	.word	0x000000ff
        /*011c*/ 	.word	0x00000000
        /*0120*/ 	.short	0x0100
        /*0122*/ 	.byte	0x04
	.zero		1


	//   ....[1]....
        /*0124*/ 	.word	0x000006c0
        /*0128*/ 	.word	0x000000ff
        /*012c*/ 	.word	0x00000020
        /*0130*/ 	.short	0x0100
        /*0132*/ 	.byte	0x04
	.zero		1


	//   ....[2]....
        /*0134*/ 	.word	0x000006d0
        /*0138*/ 	.word	0x000000ff
        /*013c*/ 	.word	0x00000008
        /*0140*/ 	.short	0x0100
        /*0142*/ 	.byte	0x04
	.zero		1


	//   ....[3]....
        /*0144*/ 	.word	0x000006e0
        /*0148*/ 	.word	0x000000ff
        /*014c*/ 	.word	0x00000028
        /*0150*/ 	.short	0x0100
        /*0152*/ 	.byte	0x04
	.zero		1


	//   ....[4]....
        /*0154*/ 	.word	0x000006f0
        /*0158*/ 	.word	0x000000ff
        /*015c*/ 	.word	0x00000010
        /*0160*/ 	.short	0x0100
        /*0162*/ 	.byte	0x04
	.zero		1


	//   ....[5]....
        /*0164*/ 	.word	0x00000700
        /*0168*/ 	.word	0x000000ff
        /*016c*/ 	.word	0x00000030
        /*0170*/ 	.short	0x0100
        /*0172*/ 	.byte	0x04
	.zero		1


	//   ....[6]....
        /*0174*/ 	.word	0x00000710
        /*0178*/ 	.word	0x000000ff
        /*017c*/ 	.word	0x00000018
        /*0180*/ 	.short	0x0100
        /*0182*/ 	.byte	0x04
	.zero		1


	//   ....[7]....
        /*0184*/ 	.word	0x00000720
        /*0188*/ 	.word	0x000000ff
        /*018c*/ 	.word	0x00000038
        /*0190*/ 	.short	0x0100
        /*0192*/ 	.byte	0x04
	.zero		1


	//   ....[8]....
        /*0194*/ 	.word	0x00000850
        /*0198*/ 	.word	0x000000ff
        /*019c*/ 	.word	0x00000040
        /*01a0*/ 	.short	0x0100
        /*01a2*/ 	.byte	0x04
	.zero		1


	//   ....[9]....
        /*01a4*/ 	.word	0x00000860
        /*01a8*/ 	.word	0x000000ff
        /*01ac*/ 	.word	0x00000060
        /*01b0*/ 	.short	0x0100
        /*01b2*/ 	.byte	0x04
	.zero		1


	//   ....[10]....
        /*01b4*/ 	.word	0x00000870
        /*01b8*/ 	.word	0x000000ff
        /*01bc*/ 	.word	0x00000048
        /*01c0*/ 	.short	0x0100
        /*01c2*/ 	.byte	0x04
	.zero		1


	//   ....[11]....
        /*01c4*/ 	.word	0x00000880
        /*01c8*/ 	.word	0x000000ff
        /*01cc*/ 	.word	0x00000068
        /*01d0*/ 	.short	0x0100
        /*01d2*/ 	.byte	0x04
	.zero		1


	//   ....[12]....
        /*01d4*/ 	.word	0x00000890
        /*01d8*/ 	.word	0x000000ff
        /*01dc*/ 	.word	0x00000050
        /*01e0*/ 	.short	0x0100
        /*01e2*/ 	.byte	0x04
	.zero		1


	//   ....[13]....
        /*01e4*/ 	.word	0x000008a0
        /*01e8*/ 	.word	0x000000ff
        /*01ec*/ 	.word	0x00000070
        /*01f0*/ 	.short	0x0100
        /*01f2*/ 	.byte	0x04
	.zero		1


	//   ....[14]....
        /*01f4*/ 	.word	0x000008b0
        /*01f8*/ 	.word	0x000000ff
        /*01fc*/ 	.word	0x00000058
        /*0200*/ 	.short	0x0100
        /*0202*/ 	.byte	0x04
	.zero		1


	//   ....[15]....
        /*0204*/ 	.word	0x000008c0
        /*0208*/ 	.word	0x000000ff
        /*020c*/ 	.word	0x00000078
        /*0210*/ 	.short	0x0100
        /*0212*/ 	.byte	0x04
	.zero		1


	//   ....[16]....
        /*0214*/ 	.word	0x000009b0
        /*0218*/ 	.word	0x000000ff
        /*021c*/ 	.word	0x00000080
        /*0220*/ 	.short	0x0100
        /*0222*/ 	.byte	0x06
	.zero		1


	//   ....[17]....
        /*0224*/ 	.word	0x000009c0
        /*0228*/ 	.word	0x000000ff
        /*022c*/ 	.word	0x00000088
        /*0230*/ 	.short	0x0100
        /*0232*/ 	.byte	0x06
	.zero		1


	//   ....[18]....
        /*0234*/ 	.word	0x00000b00
        /*0238*/ 	.word	0x000000ff
        /*023c*/ 	.word	0x00000090
        /*0240*/ 	.short	0x0100
        /*0242*/ 	.byte	0x06
	.zero		1


	//   ....[19]....
        /*0244*/ 	.word	0x00000b10
        /*0248*/ 	.word	0x000000ff
        /*024c*/ 	.word	0x000000a0
        /*0250*/ 	.short	0x0100
        /*0252*/ 	.byte	0x06
	.zero		1


	//   ....[20]....
        /*0254*/ 	.word	0x00000b20
        /*0258*/ 	.word	0x000000ff
        /*025c*/ 	.word	0x00000098
        /*0260*/ 	.short	0x0100
        /*0262*/ 	.byte	0x06
	.zero		1


	//   ....[21]....
        /*0264*/ 	.word	0x00000b30
        /*0268*/ 	.word	0x000000ff
        /*026c*/ 	.word	0x000000a8
        /*0270*/ 	.short	0x0100
        /*0272*/ 	.byte	0x06
	.zero		1


	//   ....[22]....
        /*0274*/ 	.word	0x00000c60
        /*0278*/ 	.word	0x000000ff
        /*027c*/ 	.word	0x000000b0
        /*0280*/ 	.short	0x0100
        /*0282*/ 	.byte	0x04
	.zero		1


	//   ....[23]....
        /*0284*/ 	.word	0x00000c70
        /*0288*/ 	.word	0x000000ff
        /*028c*/ 	.word	0x000000b8
        /*0290*/ 	.short	0x0100
        /*0292*/ 	.byte	0x04
	.zero		1


	//   ....[24]....
        /*0294*/ 	.word	0x00000d70
        /*0298*/ 	.word	0x000000ff
        /*029c*/ 	.word	0x000000c0
        /*02a0*/ 	.short	0x0100
        /*02a2*/ 	.byte	0x04
	.zero		1


	//   ....[25]....
        /*02a4*/ 	.word	0x00000d80
        /*02a8*/ 	.word	0x000000ff
        /*02ac*/ 	.word	0x000000d0
        /*02b0*/ 	.short	0x0100
        /*02b2*/ 	.byte	0x04
	.zero		1


	//   ....[26]....
        /*02b4*/ 	.word	0x00000d90
        /*02b8*/ 	.word	0x000000ff
        /*02bc*/ 	.word	0x000000c8
        /*02c0*/ 	.short	0x0100
        /*02c2*/ 	.byte	0x04
	.zero		1


	//   ....[27]....
        /*02c4*/ 	.word	0x00000da0
        /*02c8*/ 	.word	0x000000ff
        /*02cc*/ 	.word	0x000000d8
        /*02d0*/ 	.short	0x0100
        /*02d2*/ 	.byte	0x04
	.zero		1


	//   ....[28]....
        /*02d4*/ 	.word	0x00000ea0
        /*02d8*/ 	.word	0x000000ff
        /*02dc*/ 	.word	0x000000e0
        /*02e0*/ 	.short	0x0100
        /*02e2*/ 	.byte	0x06
	.zero		1


	//   ....[29]....
        /*02e4*/ 	.word	0x00001b00
        /*02e8*/ 	.word	0x00000000
        /*02ec*/ 	.word	0x000000d0
        /*02f0*/ 	.short	0x010a
        /*02f2*/ 	.byte	0xff
	.zero		1


	//   ....[30]....
        /*02f4*/ 	.word	0x00001b20
        /*02f8*/ 	.word	0x00000000
        /*02fc*/ 	.word	0x000000c0
        /*0300*/ 	.short	0x0101
        /*0302*/ 	.byte	0xff
	.zero		1


	//   ....[31]....
        /*0304*/ 	.word	0x00001be0
        /*0308*/ 	.word	0x000000ff
        /*030c*/ 	.word	0x00000020
        /*0310*/ 	.short	0x010a
        /*0312*/ 	.byte	0x04
	.zero		1


	//   ....[32]....
        /*0314*/ 	.word	0x00001cd0
        /*0318*/ 	.word	0x000000ff
        /*031c*/ 	.word	0x00000020
        /*0320*/ 	.short	0x010a
        /*0322*/ 	.byte	0x05
	.zero		1


	//   ....[33]....
        /*0324*/ 	.word	0x00001e40
        /*0328*/ 	.word	0x000000ff
        /*032c*/ 	.word	0x00000020
        /*0330*/ 	.short	0x010a
        /*0332*/ 	.byte	0x06
	.zero		1


	//   ....[34]....
        /*0334*/ 	.word	0x00002100
        /*0338*/ 	.word	0x000000ff
        /*033c*/ 	.word	0x00000088
        /*0340*/ 	.short	0x0101
        /*0342*/ 	.byte	0x07
	.zero		1


	//   ....[35]....
        /*0344*/ 	.word	0x00002120
        /*0348*/ 	.word	0x000000ff
        /*034c*/ 	.word	0x00000020
        /*0350*/ 	.short	0x010a
        /*0352*/ 	.byte	0x04
	.zero		1


	//   ....[36]....
        /*0354*/ 	.word	0x000021a0
        /*0358*/ 	.word	0x000000ff
        /*035c*/ 	.word	0x00000020
        /*0360*/ 	.short	0x010a
        /*0362*/ 	.byte	0x06
	.zero		1


	//   ....[37]....
        /*0364*/ 	.word	0x000022e0
        /*0368*/ 	.word	0x000000ff
        /*036c*/ 	.word	0x00000020
        /*0370*/ 	.short	0x010a
        /*0372*/ 	.byte	0x04
	.zero		1


	//   ....[38]....
        /*0374*/ 	.word	0x000025d0
        /*0378*/ 	.word	0x00000003
        /*037c*/ 	.word	0x00000090
        /*0380*/ 	.short	0x010a
        /*0382*/ 	.byte	0xff
	.zero		1


	//   ....[39]....
        /*0384*/ 	.word	0x00002720
        /*0388*/ 	.word	0x00000000
        /*038c*/ 	.word	0x00000000
        /*0390*/ 	.short	0x0101
        /*0392*/ 	.byte	0xff
	.zero		1


	//   ....[40]....
        /*0394*/ 	.word	0x00002ce0
        /*0398*/ 	.word	0x000000ff
        /*039c*/ 	.word	0x00000000
        /*03a0*/ 	.short	0x010a
        /*03a2*/ 	.byte	0x04
	.zero		1


	//   ....[41]....
        /*03a4*/ 	.word	0x00002d70
        /*03a8*/ 	.word	0x000000ff
        /*03ac*/ 	.word	0x00000000
        /*03b0*/ 	.short	0x010a
        /*03b2*/ 	.byte	0x05
	.zero		1


	//   ....[42]....
        /*03b4*/ 	.word	0x00002e00
        /*03b8*/ 	.word	0x000000ff
        /*03bc*/ 	.word	0x00000000
        /*03c0*/ 	.short	0x010a
        /*03c2*/ 	.byte	0x05
	.zero		1


	//   ....[43]....
        /*03c4*/ 	.word	0x00002ea0
        /*03c8*/ 	.word	0x00000000
        /*03cc*/ 	.word	0x00000000
        /*03d0*/ 	.short	0x010a
        /*03d2*/ 	.byte	0xff
	.zero		1


	//   ....[44]....
        /*03d4*/ 	.word	0x00002fe0
        /*03d8*/ 	.word	0x00000000
        /*03dc*/ 	.word	0x000000c0
        /*03e0*/ 	.short	0x010a
        /*03e2*/ 	.byte	0xff
	.zero		1


	//   ....[45]....
        /*03e4*/ 	.word	0x00003050
        /*03e8*/ 	.word	0x00000004
        /*03ec*/ 	.word	0x00000000
        /*03f0*/ 	.short	0x0101
        /*03f2*/ 	.byte	0xff
	.zero		1


	//   ....[46]....
        /*03f4*/ 	.word	0x00003070
        /*03f8*/ 	.word	0x000000ff
        /*03fc*/ 	.word	0x000000a0
        /*0400*/ 	.short	0x010a
        /*0402*/ 	.byte	0x04
	.zero		1


	//   ....[47]....
        /*0404*/ 	.word	0x00003190
        /*0408*/ 	.word	0x00000000
        /*040c*/ 	.word	0x00000090
        /*0410*/ 	.short	0x010a
        /*0412*/ 	.byte	0xff
	.zero		1


	//   ....[48]....
        /*0414*/ 	.word	0x00003290
        /*0418*/ 	.word	0x00000000
        /*041c*/ 	.word	0x00000000
        /*0420*/ 	.short	0x0101
        /*0422*/ 	.byte	0xff
	.zero		1


	//   ....[49]....
        /*0424*/ 	.word	0x00003320
        /*0428*/ 	.word	0x000000ff
        /*042c*/ 	.word	0x000000a0
        /*0430*/ 	.short	0x0106
        /*0432*/ 	.byte	0x04
	.zero		1


	//   ....[50]....
        /*0434*/ 	.word	0x00003340
        /*0438*/ 	.word	0x000000ff
        /*043c*/ 	.word	0x000000a0
        /*0440*/ 	.short	0x010a
        /*0442*/ 	.byte	0x04
	.zero		1


	//   ....[51]....
        /*0444*/ 	.word	0x000033d0
        /*0448*/ 	.word	0x000000ff
        /*044c*/ 	.word	0x000000a0
        /*0450*/ 	.short	0x0106
        /*0452*/ 	.byte	0x07
	.zero		1


	//   ....[52]....
        /*0454*/ 	.word	0x00003410
        /*0458*/ 	.word	0x00000000
        /*045c*/ 	.word	0x000000a0
        /*0460*/ 	.short	0x010a
        /*0462*/ 	.byte	0xff
	.zero		1


	//   ....[53]....
        /*0464*/ 	.word	0x00003680
        /*0468*/ 	.word	0x000000ff
        /*046c*/ 	.word	0x00000008
        /*0470*/ 	.short	0x010a
        /*0472*/ 	.byte	0x05
	.zero		1


	//   ....[54]....
        /*0474*/ 	.word	0x000036a0
        /*0478*/ 	.word	0x000000ff
        /*047c*/ 	.word	0x00000008
        /*0480*/ 	.short	0x010a
        /*0482*/ 	.byte	0x05
	.zero		1


	//   ....[55]....
        /*0484*/ 	.word	0x00003830
        /*0488*/ 	.word	0x000000ff
        /*048c*/ 	.word	0x00000008
        /*0490*/ 	.short	0x010a
        /*0492*/ 	.byte	0x05
	.zero		1


	//   ....[56]....
        /*0494*/ 	.word	0x00003850
        /*0498*/ 	.word	0x000000ff
        /*049c*/ 	.word	0x00000008
        /*04a0*/ 	.short	0x010a
        /*04a2*/ 	.byte	0x05
	.zero		1


	//   ....[57]....
        /*04a4*/ 	.word	0x00003910
        /*04a8*/ 	.word	0x000000ff
        /*04ac*/ 	.word	0x00000000
        /*04b0*/ 	.short	0x0101
        /*04b2*/ 	.byte	0x04
	.zero		1


	//   ....[58]....
        /*04b4*/ 	.word	0x00003f10
        /*04b8*/ 	.word	0x00000000
        /*04bc*/ 	.word	0x00000090
        /*04c0*/ 	.short	0x010a
        /*04c2*/ 	.byte	0xff
	.zero		1


	//   ....[59]....
        /*04c4*/ 	.word	0x00003fd0
        /*04c8*/ 	.word	0x00000000
        /*04cc*/ 	.word	0x00000000
        /*04d0*/ 	.short	0x0101
        /*04d2*/ 	.byte	0xff
	.zero		1


	//   ....[60]....
        /*04d4*/ 	.word	0x000040b0
        /*04d8*/ 	.word	0x000000ff
        /*04dc*/ 	.word	0x00000000
        /*04e0*/ 	.short	0x010a
        /*04e2*/ 	.byte	0x05
	.zero		1


	//   ....[61]....
        /*04e4*/ 	.word	0x000040d0
        /*04e8*/ 	.word	0x000000ff
        /*04ec*/ 	.word	0x00000000
        /*04f0*/ 	.short	0x010a
        /*04f2*/ 	.byte	0x05
	.zero		1


	//   ....[62]....
        /*04f4*/ 	.word	0x00004210
        /*04f8*/ 	.word	0x000000ff
        /*04fc*/ 	.word	0x00000000
        /*0500*/ 	.short	0x010a
        /*0502*/ 	.byte	0x07
	.zero		1


	//   ....[63]....
        /*0504*/ 	.word	0x00004250
        /*0508*/ 	.word	0x000000ff
        /*050c*/ 	.word	0x000000b8
        /*0510*/ 	.short	0x010a
        /*0512*/ 	.byte	0x21
	.zero		1


	//   ....[64]....
        /*0514*/ 	.word	0x000044b0
        /*0518*/ 	.word	0x000000ff
        /*051c*/ 	.word	0x00000000
        /*0520*/ 	.short	0x010a
        /*0522*/ 	.byte	0x07
	.zero		1


	//   ....[65]....
        /*0524*/ 	.word	0x000045f0
        /*0528*/ 	.word	0x000000ff
        /*052c*/ 	.word	0x00000000
        /*0530*/ 	.short	0x010a
        /*0532*/ 	.byte	0x04
	.zero		1


	//   ....[66]....
        /*0534*/ 	.word	0x00004920
        /*0538*/ 	.word	0x000000ff
        /*053c*/ 	.word	0x000000e0
        /*0540*/ 	.short	0x010a
        /*0542*/ 	.byte	0x21
	.zero		1


	//   ....[67]....
        /*0544*/ 	.word	0x00004e80
        /*0548*/ 	.word	0x00000008
        /*054c*/ 	.word	0x00000090
        /*0550*/ 	.short	0x010a
        /*0552*/ 	.byte	0xff
	.zero		1


	//   ....[68]....
        /*0554*/ 	.word	0x00004ff0
        /*0558*/ 	.word	0x00000000
        /*055c*/ 	.word	0x00000000
        /*0560*/ 	.short	0x0101
        /*0562*/ 	.byte	0xff
	.zero		1


	//   ....[69]....
        /*0564*/ 	.word	0x000054d0
        /*0568*/ 	.word	0x000000ff
        /*056c*/ 	.word	0x00000088
        /*0570*/ 	.short	0x010a
        /*0572*/ 	.byte	0x15
	.zero		1


	//   ....[70]....
        /*0574*/ 	.word	0x00005660
        /*0578*/ 	.word	0x000000ff
        /*057c*/ 	.word	0x00000060
        /*0580*/ 	.short	0x010a
        /*0582*/ 	.byte	0x15
	.zero		1


	//   ....[71]....
        /*0584*/ 	.word	0x00005830
        /*0588*/ 	.word	0x000000ff
        /*058c*/ 	.word	0x00000040
        /*0590*/ 	.short	0x010b
        /*0592*/ 	.byte	0x15
	.zero		1


	//   ....[72]....
        /*0594*/ 	.word	0x00005840
        /*0598*/ 	.word	0x000000ff
        /*059c*/ 	.word	0x00000000
        /*05a0*/ 	.short	0x0101
        /*05a2*/ 	.byte	0x31
	.zero		1


	//   ....[73]....
        /*05a4*/ 	.word	0x00005850
        /*05a8*/ 	.word	0x000000ff
        /*05ac*/ 	.word	0x00000068
        /*05b0*/ 	.short	0x010a
        /*05b2*/ 	.byte	0x15
	.zero		1


	//   ....[74]....
        /*05b4*/ 	.word	0x000059b0
        /*05b8*/ 	.word	0x000000ff
        /*05bc*/ 	.word	0x00000048
        /*05c0*/ 	.short	0x010b
        /*05c2*/ 	.byte	0x15
	.zero		1


	//   ....[75]....
        /*05c4*/ 	.word	0x000059c0
        /*05c8*/ 	.word	0x000000ff
        /*05cc*/ 	.word	0x00000000
        /*05d0*/ 	.short	0x0101
        /*05d2*/ 	.byte	0x30
	.zero		1


	//   ....[76]....
        /*05d4*/ 	.word	0x000059d0
        /*05d8*/ 	.word	0x000000ff
        /*05dc*/ 	.word	0x00000070
        /*05e0*/ 	.short	0x010a
        /*05e2*/ 	.byte	0x15
	.zero		1


	//   ....[77]....
        /*05e4*/ 	.word	0x00005b30
        /*05e8*/ 	.word	0x000000ff
        /*05ec*/ 	.word	0x00000050
        /*05f0*/ 	.short	0x010b
        /*05f2*/ 	.byte	0x15
	.zero		1


	//   ....[78]....
        /*05f4*/ 	.word	0x00005b40
        /*05f8*/ 	.word	0x000000ff
        /*05fc*/ 	.word	0x00000000
        /*0600*/ 	.short	0x0101
        /*0602*/ 	.byte	0x2f
	.zero		1


	//   ....[79]....
        /*0604*/ 	.word	0x00005b50
        /*0608*/ 	.word	0x000000ff
        /*060c*/ 	.word	0x00000078
        /*0610*/ 	.short	0x010a
        /*0612*/ 	.byte	0x15
	.zero		1


	//   ....[80]....
        /*0614*/ 	.word	0x00005dc0
        /*0618*/ 	.word	0x000000ff
        /*061c*/ 	.word	0x00000058
        /*0620*/ 	.short	0x010b
        /*0622*/ 	.byte	0x15
	.zero		1


	//   ....[81]....
        /*0624*/ 	.word	0x00005dd0
        /*0628*/ 	.word	0x000000ff
        /*062c*/ 	.word	0x00000000
        /*0630*/ 	.short	0x0101
        /*0632*/ 	.byte	0x2e
	.zero		1


	//   ....[82]....
        /*0634*/ 	.word	0x00005e00
        /*0638*/ 	.word	0x000000ff
        /*063c*/ 	.word	0x00000060
        /*0640*/ 	.short	0x010a
        /*0642*/ 	.byte	0x15
	.zero		1


	//   ....[83]....
        /*0644*/ 	.word	0x00005e20
        /*0648*/ 	.word	0x000000ff
        /*064c*/ 	.word	0x00000068
        /*0650*/ 	.short	0x010a
        /*0652*/ 	.byte	0x15
	.zero		1


	//   ....[84]....
        /*0654*/ 	.word	0x00005e40
        /*0658*/ 	.word	0x000000ff
        /*065c*/ 	.word	0x00000070
        /*0660*/ 	.short	0x010a
        /*0662*/ 	.byte	0x15
	.zero		1


	//   ....[85]....
        /*0664*/ 	.word	0x00005e80
        /*0668*/ 	.word	0x00000000
        /*066c*/ 	.word	0x00000078
        /*0670*/ 	.short	0x010a
        /*0672*/ 	.byte	0xff
	.zero		1


	//   ....[86]....
        /*0674*/ 	.word	0x00006200
        /*0678*/ 	.word	0x00000008
        /*067c*/ 	.word	0x00000090
        /*0680*/ 	.short	0x010a
        /*0682*/ 	.byte	0xff
	.zero		1


	//   ....[87]....
        /*0684*/ 	.word	0x00006380
        /*0688*/ 	.word	0x00000000
        /*068c*/ 	.word	0x00000000
        /*0690*/ 	.short	0x0101
        /*0692*/ 	.byte	0xff
	.zero		1


	//   ....[88]....
        /*0694*/ 	.word	0x00006f60
        /*0698*/ 	.word	0x000000ff
        /*069c*/ 	.word	0x00000040
        /*06a0*/ 	.short	0x010a
        /*06a2*/ 	.byte	0x2e
	.zero		1


	//   ....[89]....
        /*06a4*/ 	.word	0x00007060
        /*06a8*/ 	.word	0x000000ff
        /*06ac*/ 	.word	0x000000b0
        /*06b0*/ 	.short	0x010a
        /*06b2*/ 	.byte	0x2e
	.zero		1


	//   ....[90]....
        /*06b4*/ 	.word	0x00007220
        /*06b8*/ 	.word	0x000000ff
        /*06bc*/ 	.word	0x00000040
        /*06c0*/ 	.short	0x010a
        /*06c2*/ 	.byte	0x2e
	.zero		1


	//   ....[91]....
        /*06c4*/ 	.word	0x00007360
        /*06c8*/ 	.word	0x000000ff
        /*06cc*/ 	.word	0x000000b0
        /*06d0*/ 	.short	0x010a
        /*06d2*/ 	.byte	0x2e
	.zero		1


	//   ....[92]....
        /*06d4*/ 	.word	0x00007550
        /*06d8*/ 	.word	0x000000ff
        /*06dc*/ 	.word	0x00000000
        /*06e0*/ 	.short	0x0101
        /*06e2*/ 	.byte	0x05
	.zero		1


	//   ....[93]....
        /*06e4*/ 	.word	0x000085c0
        /*06e8*/ 	.word	0x00000000
        /*06ec*/ 	.word	0x00000000
        /*06f0*/ 	.short	0x0101
        /*06f2*/ 	.byte	0xff
	.zero		1


	//   ....[94]....
        /*06f4*/ 	.word	0x000085d0
        /*06f8*/ 	.word	0x00000003
        /*06fc*/ 	.word	0x00000040
        /*0700*/ 	.short	0x010a
        /*0702*/ 	.byte	0xff
	.zero		1


	//   ....[95]....
        /*0704*/ 	.word	0x000086e0
        /*0708*/ 	.word	0x00000003
        /*070c*/ 	.word	0x00000040
        /*0710*/ 	.short	0x010a
        /*0712*/ 	.byte	0xff
	.zero		1


	//   ....[96]....
        /*0714*/ 	.word	0x00009a30
        /*0718*/ 	.word	0x00000000
        /*071c*/ 	.word	0x00000000
        /*0720*/ 	.short	0x0101
        /*0722*/ 	.byte	0xff
	.zero		1


	//   ....[97]....
        /*0724*/ 	.word	0x00009a70
        /*0728*/ 	.word	0x0000005f
        /*072c*/ 	.word	0x00000040
        /*0730*/ 	.short	0x010a
        /*0732*/ 	.byte	0xff
	.zero		1


	//   ....[98]....
        /*0734*/ 	.word	0x00009b40
        /*0738*/ 	.word	0x0000005f
        /*073c*/ 	.word	0x00000040
        /*0740*/ 	.short	0x010a
        /*0742*/ 	.byte	0xff
	.zero		1


	//   ....[99]....
        /*0744*/ 	.word	0x0000ae90
        /*0748*/ 	.word	0x00000000
        /*074c*/ 	.word	0x00000000
        /*0750*/ 	.short	0x0101
        /*0752*/ 	.byte	0xff
	.zero		1


	//   ....[100]....
        /*0754*/ 	.word	0x0000aeb0
        /*0758*/ 	.word	0x00000010
        /*075c*/ 	.word	0x00000040
        /*0760*/ 	.short	0x010a
        /*0762*/ 	.byte	0xff
	.zero		1


	//   ....[101]....
        /*0764*/ 	.word	0x0000af80
        /*0768*/ 	.word	0x00000010
        /*076c*/ 	.word	0x00000040
        /*0770*/ 	.short	0x010a
        /*0772*/ 	.byte	0xff
	.zero		1


	//   ....[102]....
        /*0774*/ 	.word	0x0000c2c0
        /*0778*/ 	.word	0x00000000
        /*077c*/ 	.word	0x00000000
        /*0780*/ 	.short	0x0101
        /*0782*/ 	.byte	0xff
	.zero		1


	//   ....[103]....
        /*0784*/ 	.word	0x0000c410
        /*0788*/ 	.word	0x000000ff
        /*078c*/ 	.word	0x00000000
        /*0790*/ 	.short	0x0101
        /*0792*/ 	.byte	0x04
	.zero		1


	//   ....[104]....
        /*0794*/ 	.word	0x0000c420
        /*0798*/ 	.word	0x000000ff
        /*079c*/ 	.word	0x000000e0
        /*07a0*/ 	.short	0x0101
        /*07a2*/ 	.byte	0x2e
	.zero		1


	//   ....[105]....
        /*07a4*/ 	.word	0x0000c5b0
        /*07a8*/ 	.word	0x000000ff
        /*07ac*/ 	.word	0x00000000
        /*07b0*/ 	.short	0x0101
        /*07b2*/ 	.byte	0x04
	.zero		1


	//   ....[106]....
        /*07b4*/ 	.word	0x0000c5d0
        /*07b8*/ 	.word	0x00000000
        /*07bc*/ 	.word	0x000000d0
        /*07c0*/ 	.short	0x010a
        /*07c2*/ 	.byte	0xff
	.zero		1


	//   ....[107]....
        /*07c4*/ 	.word	0x0000c630
        /*07c8*/ 	.word	0x00000000
        /*07cc*/ 	.word	0x00000020
        /*07d0*/ 	.short	0x010a
        /*07d2*/ 	.byte	0xff
	.zero		1


	//   ....[108]....
        /*07d4*/ 	.word	0x0000c690
        /*07d8*/ 	.word	0x00000000
        /*07dc*/ 	.word	0x00000020
        /*07e0*/ 	.short	0x010a
        /*07e2*/ 	.byte	0xff
	.zero		1


	//   ....[109]....
        /*07e4*/ 	.word	0x0000c6e0
        /*07e8*/ 	.word	0x00000003
        /*07ec*/ 	.word	0x00000090
        /*07f0*/ 	.short	0x010a
        /*07f2*/ 	.byte	0xff
	.zero		1


	//   ....[110]....
        /*07f4*/ 	.word	0x0000c740
        /*07f8*/ 	.word	0x00000000
        /*07fc*/ 	.word	0x00000000
        /*0800*/ 	.short	0x010a
        /*0802*/ 	.byte	0xff
	.zero		1


	//   ....[111]....
        /*0804*/ 	.word	0x0000c7a0
        /*0808*/ 	.word	0x00000000
        /*080c*/ 	.word	0x00000000
        /*0810*/ 	.short	0x010a
        /*0812*/ 	.byte	0xff
	.zero		1


	//   ....[112]....
        /*0814*/ 	.word	0x0000c800
        /*0818*/ 	.word	0x00000000
        /*081c*/ 	.word	0x00000000
        /*0820*/ 	.short	0x010a
        /*0822*/ 	.byte	0xff
	.zero		1


	//   ....[113]....
        /*0824*/ 	.word	0x0000c850
        /*0828*/ 	.word	0x00000000
        /*082c*/ 	.word	0x000000c0
        /*0830*/ 	.short	0x010a
        /*0832*/ 	.byte	0xff
	.zero		1


	//   ....[114]....
        /*0834*/ 	.word	0x0000c8b0
        /*0838*/ 	.word	0x00000000
        /*083c*/ 	.word	0x000000a0
        /*0840*/ 	.short	0x010a
        /*0842*/ 	.byte	0xff
	.zero		1


	//   ....[115]....
        /*0844*/ 	.word	0x0000c900
        /*0848*/ 	.word	0x00000000
        /*084c*/ 	.word	0x00000090
        /*0850*/ 	.short	0x010a
        /*0852*/ 	.byte	0xff
	.zero		1


	//   ....[116]....
        /*0854*/ 	.word	0x0000c960
        /*0858*/ 	.word	0x00000000
        /*085c*/ 	.word	0x000000a0
        /*0860*/ 	.short	0x010a
        /*0862*/ 	.byte	0xff
	.zero		1


	//   ....[117]....
        /*0864*/ 	.word	0x0000c9c0
        /*0868*/ 	.word	0x00000005
        /*086c*/ 	.word	0x00000008
        /*0870*/ 	.short	0x010a
        /*0872*/ 	.byte	0xff
	.zero		1


	//   ....[118]....
        /*0874*/ 	.word	0x0000caa0
        /*0878*/ 	.word	0x00000003
        /*087c*/ 	.word	0x00000008
        /*0880*/ 	.short	0x010a
        /*0882*/ 	.byte	0xff
	.zero		1


	//   ....[119]....
        /*0884*/ 	.word	0x0000caf0
        /*0888*/ 	.word	0x00000000
        /*088c*/ 	.word	0x00000090
        /*0890*/ 	.short	0x010a
        /*0892*/ 	.byte	0xff
	.zero		1


	//   ....[120]....
        /*0894*/ 	.word	0x0000cb50
        /*0898*/ 	.word	0x00000000
        /*089c*/ 	.word	0x00000000
        /*08a0*/ 	.short	0x010a
        /*08a2*/ 	.byte	0xff
	.zero		1


	//   ....[121]....
        /*08a4*/ 	.word	0x0000cbb0
        /*08a8*/ 	.word	0x00000000
        /*08ac*/ 	.word	0x000000b8
        /*08b0*/ 	.short	0x010a
        /*08b2*/ 	.byte	0xff
	.zero		1


	//   ....[122]....
        /*08b4*/ 	.word	0x0000cc10
        /*08b8*/ 	.word	0x00000000
        /*08bc*/ 	.word	0x00000000
        /*08c0*/ 	.short	0x010a
        /*08c2*/ 	.byte	0xff
	.zero		1


	//   ....[123]....
        /*08c4*/ 	.word	0x0000cc70
        /*08c8*/ 	.word	0x00000000
        /*08cc*/ 	.word	0x000000e0
        /*08d0*/ 	.short	0x010a
        /*08d2*/ 	.byte	0xff
	.zero		1


	//   ....[124]....
        /*08d4*/ 	.word	0x0000ccc0
        /*08d8*/ 	.word	0x00000008
        /*08dc*/ 	.word	0x00000090
        /*08e0*/ 	.short	0x010a
        /*08e2*/ 	.byte	0xff
	.zero		1


	//   ....[125]....
        /*08e4*/ 	.word	0x0000cd20
        /*08e8*/ 	.word	0x00000000
        /*08ec*/ 	.word	0x00000088
        /*08f0*/ 	.short	0x010a
        /*08f2*/ 	.byte	0xff
	.zero		1


	//   ....[126]....
        /*08f4*/ 	.word	0x0000cd80
        /*08f8*/ 	.word	0x00000005
        /*08fc*/ 	.word	0x00000060
        /*0900*/ 	.short	0x010a
        /*0902*/ 	.byte	0xff
	.zero		1


	//   ....[127]....
        /*0904*/ 	.word	0x0000cde0
        /*0908*/ 	.word	0x00000005
        /*090c*/ 	.word	0x00000068
        /*0910*/ 	.short	0x010a
        /*0912*/ 	.byte	0xff
	.zero		1


	//   ....[128]....
        /*0914*/ 	.word	0x0000ce40
        /*0918*/ 	.word	0x00000005
        /*091c*/ 	.word	0x00000070
        /*0920*/ 	.short	0x010a
        /*0922*/ 	.byte	0xff
	.zero		1


	//   ....[129]....
        /*0924*/ 	.word	0x0000cea0
        /*0928*/ 	.word	0x00000005
        /*092c*/ 	.word	0x00000078
        /*0930*/ 	.short	0x010a
        /*0932*/ 	.byte	0xff
	.zero		1


	//   ....[130]....
        /*0934*/ 	.word	0x0000cf00
        /*0938*/ 	.word	0x00000000
        /*093c*/ 	.word	0x00000060
        /*0940*/ 	.short	0x010a
        /*0942*/ 	.byte	0xff
	.zero		1


	//   ....[131]....
        /*0944*/ 	.word	0x0000cf60
        /*0948*/ 	.word	0x00000000
        /*094c*/ 	.word	0x00000068
        /*0950*/ 	.short	0x010a
        /*0952*/ 	.byte	0xff
	.zero		1


	//   ....[132]....
        /*0954*/ 	.word	0x0000cfc0
        /*0958*/ 	.word	0x00000000
        /*095c*/ 	.word	0x00000070
        /*0960*/ 	.short	0x010a
        /*0962*/ 	.byte	0xff
	.zero		1


	//   ....[133]....
        /*0964*/ 	.word	0x0000d010
        /*0968*/ 	.word	0x00000008
        /*096c*/ 	.word	0x00000090
        /*0970*/ 	.short	0x010a
        /*0972*/ 	.byte	0xff
	.zero		1


	//   ....[134]....
        /*0974*/ 	.word	0x0000d070
        /*0978*/ 	.word	0x00000003
        /*097c*/ 	.word	0x00000040
        /*0980*/ 	.short	0x010a
        /*0982*/ 	.byte	0xff
	.zero		1


	//   ....[135]....
        /*0984*/ 	.word	0x0000d0d0
        /*0988*/ 	.word	0x00000003
        /*098c*/ 	.word	0x000000b0
        /*0990*/ 	.short	0x010a
        /*0992*/ 	.byte	0xff
	.zero		1


	//   ....[136]....
        /*0994*/ 	.word	0x0000d120
        /*0998*/ 	.word	0x00000003
        /*099c*/ 	.word	0x00000040
        /*09a0*/ 	.short	0x010a
        /*09a2*/ 	.byte	0xff
	.zero		1


	//   ....[137]....
        /*09a4*/ 	.word	0x0000d170
        /*09a8*/ 	.word	0x0000005f
        /*09ac*/ 	.word	0x00000040
        /*09b0*/ 	.short	0x010a
        /*09b2*/ 	.byte	0xff
	.zero		1


	//   ....[138]....
        /*09b4*/ 	.word	0x0000d1c0
        /*09b8*/ 	.word	0x00000010
        /*09bc*/ 	.word	0x00000040
        /*09c0*/ 	.short	0x010a
        /*09c2*/ 	.byte	0xff
	.zero		1


	//----- nvinfo : EIATTR_NUM_MBARRIERS
	.align		4
.L_47:
        /*09c4*/ 	.byte	0x03, 0x38
        /*09c6*/ 	.short	0x001d


	//----- nvinfo : EIATTR_EXIT_INSTR_OFFSETS
	.align		4
        /*09c8*/ 	.byte	0x04, 0x1c
        /*09ca*/ 	.short	(.L_49 - .L_48)


	//   ....[0]....
.L_48:
        /*09cc*/ 	.word	0x00002ed0


	//   ....[1]....
        /*09d0*/ 	.word	0x000033e0


	//   ....[2]....
        /*09d4*/ 	.word	0x00003440


	//   ....[3]....
        /*09d8*/ 	.word	0x00004b80


	//   ....[4]....
        /*09dc*/ 	.word	0x00005eb0


	//   ....[5]....
        /*09e0*/ 	.word	0x00005ef0


	//   ....[6]....
        /*09e4*/ 	.word	0x0000c490


	//   ....[7]....
        /*09e8*/ 	.word	0x0000c510


	//   ....[8]....
        /*09ec*/ 	.word	0x0000c540


	//   ....[9]....
        /*09f0*/ 	.word	0x0000c5c0


	//----- nvinfo : EIATTR_MAX_THREADS
	.align		4
.L_49:
        /*09f4*/ 	.byte	0x04, 0x05
        /*09f6*/ 	.short	(.L_51 - .L_50)
.L_50:
        /*09f8*/ 	.word	0x00000100
        /*09fc*/ 	.word	0x00000001
        /*0a00*/ 	.word	0x00000001


	//----- nvinfo : EIATTR_CRS_STACK_SIZE
	.align		4
.L_51:
        /*0a04*/ 	.byte	0x04, 0x1e
        /*0a06*/ 	.short	(.L_53 - .L_52)
.L_52:
        /*0a08*/ 	.word	0x00000000


	//----- nvinfo : EIATTR_CBANK_PARAM_SIZE
	.align		4
.L_53:
        /*0a0c*/ 	.byte	0x03, 0x19
        /*0a0e*/ 	.short	0x0c00


	//----- nvinfo : EIATTR_PARAM_CBANK
	.align		4
        /*0a10*/ 	.byte	0x04, 0x0a
        /*0a12*/ 	.short	(.L_55 - .L_54)
	.align		4
.L_54:
        /*0a14*/ 	.word	index@(.nv.constant0._ZN7cutlass13device_kernelINS_4gemm6kernel13GemmUniversalIN4cute5tupleIJiiiiEEENS1_10collective13CollectiveMmaINS1_46MainloopSm100TmaUmmaWarpSpecializedBlockScaledILi4ELi2ELi1ENS5_IJNS4_1CILi4EEENSA_ILi1EEESC_EEEEENS5_IJNSA_ILi256EEESF_NSA_ILi128EEEEEENS5_IJNS_12float_e5m2_tENS_13float_ue8m0_tEEEENS5_IJNS5_IJlSC_lEEENS4_6LayoutINS5_IJNS5_IJNS5_IJNSA_ILi32EEESB_EEEiEEESP_NS5_IJSC_iEEEEEENS5_IJNS5_IJNS5_IJNSA_ILi16EEESB_EEEiEEENS5_IJNS5_IJNSA_ILi0EEESC_EEENSA_ILi512EEEEEENS5_IJSV_iEEEEEEEEEEESK_S12_NS4_8TiledMMAINS4_8MMA_AtomIJNS4_27SM100_MMA_MXF8F6F4_2x1SM_SSISI_SI_fSJ_Li256ELi256ELNS4_4UMMA5MajorE0ELS17_0ELNS16_7ScaleInE0ELS18_0EEEEEENSM_INS5_IJSC_SC_SC_EEENS5_IJSV_SV_SV_EEEEENS5_IJNS4_10UnderscoreES1E_S1E_EEEEENS5_IJNS4_18SM100_TMA_2SM_LOADES1H_EEENS5_IJNS4_14ComposedLayoutINS4_7SwizzleILi3ELi4ELi3EEENS4_18smem_ptr_flag_bitsILi8EEENSM_INS5_IJNSA_ILi8EEESG_EEENS5_IJSG_SC_EEEEEEENSM_INS5_IJNS5_IJNS5_IJSO_SC_EEENS5_IJSN_SC_EEEEEESC_NS5_IJSB_SC_EEEEEENS5_IJNS5_IJNS5_IJST_SX_EEESW_EEESV_NS5_IJSC_SX_EEEEEEEEEEEvNS4_8identityENS5_IJNS4_28SM100_TMA_2SM_LOAD_MULTICASTES25_EEENS5_IJS1S_NSM_INS5_IJNS5_IJNS5_IJSO_NSA_ILi2EEEEEES1U_EEESC_S1W_EEENS5_IJS1Z_SV_NS5_IJSC_NSA_ILi1024EEEEEEEEEEEEEEvS24_EENS_8epilogue10collective18CollectiveEpilogueINS2H_23Sm100TmaWarpSpecializedILi4ELi2ELi64ELb1ELb0EEEJNS5_IJSG_SF_SG_EEENS5_IJNSM_ISG_SC_EENSM_INSA_ILi64EEESC_EEEEENS_10bfloat16_tESL_S2R_SL_NS2H_6fusion15FusionCallbacksIS2L_NS2S_17LinearCombinationIS2R_fS2R_fLNS_15FloatRoundStyleE2EEES2M_S2Q_JEEENS4_5SM1004TMEM4LOAD26SM100_TMEM_LOAD_32dp32b64xENS4_13SM90_TMA_LOADENS1J_IS1L_NS1M_ILi16EEENSM_INS5_IJS1O_S2O_EEENS5_IJS2O_SC_EEEEEEENS4_39AutoVectorizingCopyWithAssumedAlignmentILi128EEENS4_14SM90_TMA_STOREES37_S39_S39_EEEvvEEEEvNT_6ParamsE)
        /*0a18*/ 	.short	0x0380
        /*0a1a*/ 	.short	0x0c00


	//----- nvinfo : EIATTR_SW_WAR
	.align		4
.L_55:
        /*0a1c*/ 	.byte	0x04, 0x36
        /*0a1e*/ 	.short	(.L_57 - .L_56)
.L_56:
        /*0a20*/ 	.word	0x00000008
.L_57:


//--------------------- .nv.callgraph             --------------------------
	.section	.nv.callgraph,"",@"SHT_CUDA_CALLGRAPH"
	.align	4
	.sectionentsize	8
	.align		4
        /*0000*/ 	.word	0x00000000
	.align		4
        /*0004*/ 	.word	0xffffffff
	.align		4
        /*0008*/ 	.word	index@(_ZN7cutlass13device_kernelINS_4gemm6kernel13GemmUniversalIN4cute5tupleIJiiiiEEENS1_10collective13CollectiveMmaINS1_46MainloopSm100TmaUmmaWarpSpecializedBlockScaledILi4ELi2ELi1ENS5_IJNS4_1CILi4EEENSA_ILi1EEESC_EEEEENS5_IJNSA_ILi256EEESF_NSA_ILi128EEEEEENS5_IJNS_12float_e5m2_tENS_13float_ue8m0_tEEEENS5_IJNS5_IJlSC_lEEENS4_6LayoutINS5_IJNS5_IJNS5_IJNSA_ILi32EEESB_EEEiEEESP_NS5_IJSC_iEEEEEENS5_IJNS5_IJNS5_IJNSA_ILi16EEESB_EEEiEEENS5_IJNS5_IJNSA_ILi0EEESC_EEENSA_ILi512EEEEEENS5_IJSV_iEEEEEEEEEEESK_S12_NS4_8TiledMMAINS4_8MMA_AtomIJNS4_27SM100_MMA_MXF8F6F4_2x1SM_SSISI_SI_fSJ_Li256ELi256ELNS4_4UMMA5MajorE0ELS17_0ELNS16_7ScaleInE0ELS18_0EEEEEENSM_INS5_IJSC_SC_SC_EEENS5_IJSV_SV_SV_EEEEENS5_IJNS4_10UnderscoreES1E_S1E_EEEEENS5_IJNS4_18SM100_TMA_2SM_LOADES1H_EEENS5_IJNS4_14ComposedLayoutINS4_7SwizzleILi3ELi4ELi3EEENS4_18smem_ptr_flag_bitsILi8EEENSM_INS5_IJNSA_ILi8EEESG_EEENS5_IJSG_SC_EEEEEEENSM_INS5_IJNS5_IJNS5_IJSO_SC_EEENS5_IJSN_SC_EEEEEESC_NS5_IJSB_SC_EEEEEENS5_IJNS5_IJNS5_IJST_SX_EEESW_EEESV_NS5_IJSC_SX_EEEEEEEEEEEvNS4_8identityENS5_IJNS4_28SM100_TMA_2SM_LOAD_MULTICASTES25_EEENS5_IJS1S_NSM_INS5_IJNS5_IJNS5_IJSO_NSA_ILi2EEEEEES1U_EEESC_S1W_EEENS5_IJS1Z_SV_NS5_IJSC_NSA_ILi1024EEEEEEEEEEEEEEvS24_EENS_8epilogue10collective18CollectiveEpilogueINS2H_23Sm100TmaWarpSpecializedILi4ELi2ELi64ELb1ELb0EEEJNS5_IJSG_SF_SG_EEENS5_IJNSM_ISG_SC_EENSM_INSA_ILi64EEESC_EEEEENS_10bfloat16_tESL_S2R_SL_NS2H_6fusion15FusionCallbacksIS2L_NS2S_17LinearCombinationIS2R_fS2R_fLNS_15FloatRoundStyleE2EEES2M_S2Q_JEEENS4_5SM1004TMEM4LOAD26SM100_TMEM_LOAD_32dp32b64xENS4_13SM90_TMA_LOADENS1J_IS1L_NS1M_ILi16EEENSM_INS5_IJS1O_S2O_EEENS5_IJS2O_SC_EEEEEEENS4_39AutoVectorizingCopyWithAssumedAlignmentILi128EEENS4_14SM90_TMA_STOREES37_S39_S39_EEEvvEEEEvNT_6ParamsE)
	.align		4
        /*000c*/ 	.word	index@(__assertfail)
	.align		4
        /*0010*/ 	.word	0x00000000
	.align		4
        /*0014*/ 	.word	0xfffffffe
	.align		4
        /*0018*/ 	.word	0x00000000
	.align		4
        /*001c*/ 	.word	0xfffffffd
	.align		4
        /*0020*/ 	.word	0x00000000
	.align		4
        /*0024*/ 	.word	0xfffffffc


//--------------------- .nv.constant4             --------------------------
	.section	.nv.constant4,"a",@progbits
	.align	8
	.align		8
.nv.constant4:
        /*0000*/ 	.dword	__assertfail
	.align		8
        /*0008*/ 	.dword	__unnamed_1
	.align		8
        /*0010*/ 	.dword	__unnamed_2
	.align		8
        /*0018*/ 	.dword	_ZN40_INTERNAL_b0054e9b_4_k_cu_d7e0c95d_204174cuda3std3__45__cpo5beginE
	.align		8
        /*0020*/ 	.dword	_ZN40_INTERNAL_b0054e9b_4_k_cu_d7e0c95d_204174cuda3std3__45__cpo3endE
	.align		8
        /*0028*/ 	.dword	_ZN40_INTERNAL_b0054e9b_4_k_cu_d7e0c95d_204174cuda3std3__45__cpo6cbeginE
	.align		8
        /*0030*/ 	.dword	_ZN40_INTERNAL_b0054e9b_4_k_cu_d7e0c95d_204174cuda3std3__45__cpo4cendE
	.align		8
        /*0038*/ 	.dword	_ZN40_INTERNAL_b0054e9b_4_k_cu_d7e0c95d_204174cuda3std3__442_GLOBAL__N__b0054e9b_4_k_cu_d7e0c95d_204176ignoreE
	.align		8
        /*0040*/ 	.dword	_ZN40_INTERNAL_b0054e9b_4_k_cu_d7e0c95d_204174cuda3std3__419piecewise_constructE
	.align		8
        /*0048*/ 	.dword	_ZN40_INTERNAL_b0054e9b_4_k_cu_d7e0c95d_204174cuda3std3__48in_placeE
	.align		8
        /*0050*/ 	.dword	_ZN40_INTERNAL_b0054e9b_4_k_cu_d7e0c95d_204174cuda3std6ranges3__45__cpo4swapE
	.align		8
        /*0058*/ 	.dword	_ZN40_INTERNAL_b0054e9b_4_k_cu_d7e0c95d_204174cuda3std6ranges3__45__cpo9iter_moveE
	.align		8
        /*0060*/ 	.dword	_ZN40_INTERNAL_b0054e9b_4_k_cu_d7e0c95d_204174cute7productE
	.align		8
        /*0068*/ 	.dword	_ZN40_INTERNAL_b0054e9b_4_k_cu_d7e0c95d_204174cute1_E
	.align		8
        /*0070*/ 	.dword	$str$25
	.align		8
        /*0078*/ 	.dword	$str$26
	.align		8
        /*0080*/ 	.dword	$str$27
	.align		8
        /*0088*/ 	.dword	$str$28


//--------------------- .text._ZN7cutlass13device_kernelINS_4gemm6kernel13GemmUniversalIN4cute5tupleIJiiiiEEENS1_10collective13CollectiveMmaINS1_46MainloopSm100TmaUmmaWarpSpecializedBlockScaledILi4ELi2ELi1ENS5_IJNS4_1CILi4EEENSA_ILi1EEESC_EEEEENS5_IJNSA_ILi256EEESF_NSA_ILi128EEEEEENS5_IJNS_12float_e5m2_tENS_13float_ue8m0_tEEEENS5_IJNS5_IJlSC_lEEENS4_6LayoutINS5_IJNS5_IJNS5_IJNSA_ILi32EEESB_EEEiEEESP_NS5_IJSC_iEEEEEENS5_IJNS5_IJNS5_IJNSA_ILi16EEESB_EEEiEEENS5_IJNS5_IJNSA_ILi0EEESC_EEENSA_ILi512EEEEEENS5_IJSV_iEEEEEEEEEEESK_S12_NS4_8TiledMMAINS4_8MMA_AtomIJNS4_27SM100_MMA_MXF8F6F4_2x1SM_SSISI_SI_fSJ_Li256ELi256ELNS4_4UMMA5MajorE0ELS17_0ELNS16_7ScaleInE0ELS18_0EEEEEENSM_INS5_IJSC_SC_SC_EEENS5_IJSV_SV_SV_EEEEENS5_IJNS4_10UnderscoreES1E_S1E_EEEEENS5_IJNS4_18SM100_TMA_2SM_LOADES1H_EEENS5_IJNS4_14ComposedLayoutINS4_7SwizzleILi3ELi4ELi3EEENS4_18smem_ptr_flag_bitsILi8EEENSM_INS5_IJNSA_ILi8EEESG_EEENS5_IJSG_SC_EEEEEEENSM_INS5_IJNS5_IJNS5_IJSO_SC_EEENS5_IJSN_SC_EEEEEESC_NS5_IJSB_SC_EEEEEENS5_IJNS5_IJNS5_IJST_SX_EEESW_EEESV_NS5_IJSC_SX_EEEEEEEEEEEvNS4_8identityENS5_IJNS4_28SM100_TMA_2SM_LOAD_MULTICASTES25_EEENS5_IJS1S_NSM_INS5_IJNS5_IJNS5_IJSO_NSA_ILi2EEEEEES1U_EEESC_S1W_EEENS5_IJS1Z_SV_NS5_IJSC_NSA_ILi1024EEEEEEEEEEEEEEvS24_EENS_8epilogue10collective18CollectiveEpilogueINS2H_23Sm100TmaWarpSpecializedILi4ELi2ELi64ELb1ELb0EEEJNS5_IJSG_SF_SG_EEENS5_IJNSM_ISG_SC_EENSM_INSA_ILi64EEESC_EEEEENS_10bfloat16_tESL_S2R_SL_NS2H_6fusion15FusionCallbacksIS2L_NS2S_17LinearCombinationIS2R_fS2R_fLNS_15FloatRoundStyleE2EEES2M_S2Q_JEEENS4_5SM1004TMEM4LOAD26SM100_TMEM_LOAD_32dp32b64xENS4_13SM90_TMA_LOADENS1J_IS1L_NS1M_ILi16EEENSM_INS5_IJS1O_S2O_EEENS5_IJS2O_SC_EEEEEEENS4_39AutoVectorizingCopyWithAssumedAlignmentILi128EEENS4_14SM90_TMA_STOREES37_S39_S39_EEEvvEEEEvNT_6ParamsE --------------------------
	.section	.text._ZN7cutlass13device_kernelINS_4gemm6kernel13GemmUniversalIN4cute5tupleIJiiiiEEENS1_10collective13CollectiveMmaINS1_46MainloopSm100TmaUmmaWarpSpecializedBlockScaledILi4ELi2ELi1ENS5_IJNS4_1CILi4EEENSA_ILi1EEESC_EEEEENS5_IJNSA_ILi256EEESF_NSA_ILi128EEEEEENS5_IJNS_12float_e5m2_tENS_13float_ue8m0_tEEEENS5_IJNS5_IJlSC_lEEENS4_6LayoutINS5_IJNS5_IJNS5_IJNSA_ILi32EEESB_EEEiEEESP_NS5_IJSC_iEEEEEENS5_IJNS5_IJNS5_IJNSA_ILi16EEESB_EEEiEEENS5_IJNS5_IJNSA_ILi0EEESC_EEENSA_ILi512EEEEEENS5_IJSV_iEEEEEEEEEEESK_S12_NS4_8TiledMMAINS4_8MMA_AtomIJNS4_27SM100_MMA_MXF8F6F4_2x1SM_SSISI_SI_fSJ_Li256ELi256ELNS4_4UMMA5MajorE0ELS17_0ELNS16_7ScaleInE0ELS18_0EEEEEENSM_INS5_IJSC_SC_SC_EEENS5_IJSV_SV_SV_EEEEENS5_IJNS4_10UnderscoreES1E_S1E_EEEEENS5_IJNS4_18SM100_TMA_2SM_LOADES1H_EEENS5_IJNS4_14ComposedLayoutINS4_7SwizzleILi3ELi4ELi3EEENS4_18smem_ptr_flag_bitsILi8EEENSM_INS5_IJNSA_ILi8EEESG_EEENS5_IJSG_SC_EEEEEEENSM_INS5_IJNS5_IJNS5_IJSO_SC_EEENS5_IJSN_SC_EEEEEESC_NS5_IJSB_SC_EEEEEENS5_IJNS5_IJNS5_IJST_SX_EEESW_EEESV_NS5_IJSC_SX_EEEEEEEEEEEvNS4_8identityENS5_IJNS4_28SM100_TMA_2SM_LOAD_MULTICASTES25_EEENS5_IJS1S_NSM_INS5_IJNS5_IJNS5_IJSO_NSA_ILi2EEEEEES1U_EEESC_S1W_EEENS5_IJS1Z_SV_NS5_IJSC_NSA_ILi1024EEEEEEEEEEEEEEvS24_EENS_8epilogue10collective18CollectiveEpilogueINS2H_23Sm100TmaWarpSpecializedILi4ELi2ELi64ELb1ELb0EEEJNS5_IJSG_SF_SG_EEENS5_IJNSM_ISG_SC_EENSM_INSA_ILi64EEESC_EEEEENS_10bfloat16_tESL_S2R_SL_NS2H_6fusion15FusionCallbacksIS2L_NS2S_17LinearCombinationIS2R_fS2R_fLNS_15FloatRoundStyleE2EEES2M_S2Q_JEEENS4_5SM1004TMEM4LOAD26SM100_TMEM_LOAD_32dp32b64xENS4_13SM90_TMA_LOADENS1J_IS1L_NS1M_ILi16EEENSM_INS5_IJS1O_S2O_EEENS5_IJS2O_SC_EEEEEEENS4_39AutoVectorizingCopyWithAssumedAlignmentILi128EEENS4_14SM90_TMA_STOREES37_S39_S39_EEEvvEEEEvNT_6ParamsE,"ax",@progbits
	.align	128
.text._ZN7cutlass13device_kernelINS_4gemm6kernel13GemmUniversalIN4cute5tupleIJiiiiEEENS1_10collective13CollectiveMmaINS1_46MainloopSm100TmaUmmaWarpSpecializedBlockScaledILi4ELi2ELi1ENS5_IJNS4_1CILi4EEENSA_ILi1EEESC_EEEEENS5_IJNSA_ILi256EEESF_NSA_ILi128EEEEEENS5_IJNS_12float_e5m2_tENS_13float_ue8m0_tEEEENS5_IJNS5_IJlSC_lEEENS4_6LayoutINS5_IJNS5_IJNS5_IJNSA_ILi32EEESB_EEEiEEESP_NS5_IJSC_iEEEEEENS5_IJNS5_IJNS5_IJNSA_ILi16EEESB_EEEiEEENS5_IJNS5_IJNSA_ILi0EEESC_EEENSA_ILi512EEEEEENS5_IJSV_iEEEEEEEEEEESK_S12_NS4_8TiledMMAINS4_8MMA_AtomIJNS4_27SM100_MMA_MXF8F6F4_2x1SM_SSISI_SI_fSJ_Li256ELi256ELNS4_4UMMA5MajorE0ELS17_0ELNS16_7ScaleInE0ELS18_0EEEEEENSM_INS5_IJSC_SC_SC_EEENS5_IJSV_SV_SV_EEEEENS5_IJNS4_10UnderscoreES1E_S1E_EEEEENS5_IJNS4_18SM100_TMA_2SM_LOADES1H_EEENS5_IJNS4_14ComposedLayoutINS4_7SwizzleILi3ELi4ELi3EEENS4_18smem_ptr_flag_bitsILi8EEENSM_INS5_IJNSA_ILi8EEESG_EEENS5_IJSG_SC_EEEEEEENSM_INS5_IJNS5_IJNS5_IJSO_SC_EEENS5_IJSN_SC_EEEEEESC_NS5_IJSB_SC_EEEEEENS5_IJNS5_IJNS5_IJST_SX_EEESW_EEESV_NS5_IJSC_SX_EEEEEEEEEEEvNS4_8identityENS5_IJNS4_28SM100_TMA_2SM_LOAD_MULTICASTES25_EEENS5_IJS1S_NSM_INS5_IJNS5_IJNS5_IJSO_NSA_ILi2EEEEEES1U_EEESC_S1W_EEENS5_IJS1Z_SV_NS5_IJSC_NSA_ILi1024EEEEEEEEEEEEEEvS24_EENS_8epilogue10collective18CollectiveEpilogueINS2H_23Sm100TmaWarpSpecializedILi4ELi2ELi64ELb1ELb0EEEJNS5_IJSG_SF_SG_EEENS5_IJNSM_ISG_SC_EENSM_INSA_ILi64EEESC_EEEEENS_10bfloat16_tESL_S2R_SL_NS2H_6fusion15FusionCallbacksIS2L_NS2S_17LinearCombinationIS2R_fS2R_fLNS_15FloatRoundStyleE2EEES2M_S2Q_JEEENS4_5SM1004TMEM4LOAD26SM100_TMEM_LOAD_32dp32b64xENS4_13SM90_TMA_LOADENS1J_IS1L_NS1M_ILi16EEENSM_INS5_IJS1O_S2O_EEENS5_IJS2O_SC_EEEEEEENS4_39AutoVectorizingCopyWithAssumedAlignmentILi128EEENS4_14SM90_TMA_STOREES37_S39_S39_EEEvvEEEEvNT_6ParamsE:
        .type           _ZN7cutlass13device_kernelINS_4gemm6kernel13GemmUniversalIN4cute5tupleIJiiiiEEENS1_10collective13CollectiveMmaINS1_46MainloopSm100TmaUmmaWarpSpecializedBlockScaledILi4ELi2ELi1ENS5_IJNS4_1CILi4EEENSA_ILi1EEESC_EEEEENS5_IJNSA_ILi256EEESF_NSA_ILi128EEEEEENS5_IJNS_12float_e5m2_tENS_13float_ue8m0_tEEEENS5_IJNS5_IJlSC_lEEENS4_6LayoutINS5_IJNS5_IJNS5_IJNSA_ILi32EEESB_EEEiEEESP_NS5_IJSC_iEEEEEENS5_IJNS5_IJNS5_IJNSA_ILi16EEESB_EEEiEEENS5_IJNS5_IJNSA_ILi0EEESC_EEENSA_ILi512EEEEEENS5_IJSV_iEEEEEEEEEEESK_S12_NS4_8TiledMMAINS4_8MMA_AtomIJNS4_27SM100_MMA_MXF8F6F4_2x1SM_SSISI_SI_fSJ_Li256ELi256ELNS4_4UMMA5MajorE0ELS17_0ELNS16_7ScaleInE0ELS18_0EEEEEENSM_INS5_IJSC_SC_SC_EEENS5_IJSV_SV_SV_EEEEENS5_IJNS4_10UnderscoreES1E_S1E_EEEEENS5_IJNS4_18SM100_TMA_2SM_LOADES1H_EEENS5_IJNS4_14ComposedLayoutINS4_7SwizzleILi3ELi4ELi3EEENS4_18smem_ptr_flag_bitsILi8EEENSM_INS5_IJNSA_ILi8EEESG_EEENS5_IJSG_SC_EEEEEEENSM_INS5_IJNS5_IJNS5_IJSO_SC_EEENS5_IJSN_SC_EEEEEESC_NS5_IJSB_SC_EEEEEENS5_IJNS5_IJNS5_IJST_SX_EEESW_EEESV_NS5_IJSC_SX_EEEEEEEEEEEvNS4_8identityENS5_IJNS4_28SM100_TMA_2SM_LOAD_MULTICASTES25_EEENS5_IJS1S_NSM_INS5_IJNS5_IJNS5_IJSO_NSA_ILi2EEEEEES1U_EEESC_S1W_EEENS5_IJS1Z_SV_NS5_IJSC_NSA_ILi1024EEEEEEEEEEEEEEvS24_EENS_8epilogue10collective18CollectiveEpilogueINS2H_23Sm100TmaWarpSpecializedILi4ELi2ELi64ELb1ELb0EEEJNS5_IJSG_SF_SG_EEENS5_IJNSM_ISG_SC_EENSM_INSA_ILi64EEESC_EEEEENS_10bfloat16_tESL_S2R_SL_NS2H_6fusion15FusionCallbacksIS2L_NS2S_17LinearCombinationIS2R_fS2R_fLNS_15FloatRoundStyleE2EEES2M_S2Q_JEEENS4_5SM1004TMEM4LOAD26SM100_TMEM_LOAD_32dp32b64xENS4_13SM90_TMA_LOADENS1J_IS1L_NS1M_ILi16EEENSM_INS5_IJS1O_S2O_EEENS5_IJS2O_SC_EEEEEEENS4_39AutoVectorizingCopyWithAssumedAlignmentILi128EEENS4_14SM90_TMA_STOREES37_S39_S39_EEEvvEEEEvNT_6ParamsE,@function
        .size           _ZN7cutlass13device_kernelINS_4gemm6kernel13GemmUniversalIN4cute5tupleIJiiiiEEENS1_10collective13CollectiveMmaINS1_46MainloopSm100TmaUmmaWarpSpecializedBlockScaledILi4ELi2ELi1ENS5_IJNS4_1CILi4EEENSA_ILi1EEESC_EEEEENS5_IJNSA_ILi256EEESF_NSA_ILi128EEEEEENS5_IJNS_12float_e5m2_tENS_13float_ue8m0_tEEEENS5_IJNS5_IJlSC_lEEENS4_6LayoutINS5_IJNS5_IJNS5_IJNSA_ILi32EEESB_EEEiEEESP_NS5_IJSC_iEEEEEENS5_IJNS5_IJNS5_IJNSA_ILi16EEESB_EEEiEEENS5_IJNS5_IJNSA_ILi0EEESC_EEENSA_ILi512EEEEEENS5_IJSV_iEEEEEEEEEEESK_S12_NS4_8TiledMMAINS4_8MMA_AtomIJNS4_27SM100_MMA_MXF8F6F4_2x1SM_SSISI_SI_fSJ_Li256ELi256ELNS4_4UMMA5MajorE0ELS17_0ELNS16_7ScaleInE0ELS18_0EEEEEENSM_INS5_IJSC_SC_SC_EEENS5_IJSV_SV_SV_EEEEENS5_IJNS4_10UnderscoreES1E_S1E_EEEEENS5_IJNS4_18SM100_TMA_2SM_LOADES1H_EEENS5_IJNS4_14ComposedLayoutINS4_7SwizzleILi3ELi4ELi3EEENS4_18smem_ptr_flag_bitsILi8EEENSM_INS5_IJNSA_ILi8EEESG_EEENS5_IJSG_SC_EEEEEEENSM_INS5_IJNS5_IJNS5_IJSO_SC_EEENS5_IJSN_SC_EEEEEESC_NS5_IJSB_SC_EEEEEENS5_IJNS5_IJNS5_IJST_SX_EEESW_EEESV_NS5_IJSC_SX_EEEEEEEEEEEvNS4_8identityENS5_IJNS4_28SM100_TMA_2SM_LOAD_MULTICASTES25_EEENS5_IJS1S_NSM_INS5_IJNS5_IJNS5_IJSO_NSA_ILi2EEEEEES1U_EEESC_S1W_EEENS5_IJS1Z_SV_NS5_IJSC_NSA_ILi1024EEEEEEEEEEEEEEvS24_EENS_8epilogue10collective18CollectiveEpilogueINS2H_23Sm100TmaWarpSpecializedILi4ELi2ELi64ELb1ELb0EEEJNS5_IJSG_SF_SG_EEENS5_IJNSM_ISG_SC_EENSM_INSA_ILi64EEESC_EEEEENS_10bfloat16_tESL_S2R_SL_NS2H_6fusion15FusionCallbacksIS2L_NS2S_17LinearCombinationIS2R_fS2R_fLNS_15FloatRoundStyleE2EEES2M_S2Q_JEEENS4_5SM1004TMEM4LOAD26SM100_TMEM_LOAD_32dp32b64xENS4_13SM90_TMA_LOADENS1J_IS1L_NS1M_ILi16EEENSM_INS5_IJS1O_S2O_EEENS5_IJS2O_SC_EEEEEEENS4_39AutoVectorizingCopyWithAssumedAlignmentILi128EEENS4_14SM90_TMA_STOREES37_S39_S39_EEEvvEEEEvNT_6ParamsE,(.L_x_194 - _ZN7cutlass13device_kernelINS_4gemm6kernel13GemmUniversalIN4cute5tupleIJiiiiEEENS1_10collective13CollectiveMmaINS1_46MainloopSm100TmaUmmaWarpSpecializedBlockScaledILi4ELi2ELi1ENS5_IJNS4_1CILi4EEENSA_ILi1EEESC_EEEEENS5_IJNSA_ILi256EEESF_NSA_ILi128EEEEEENS5_IJNS_12float_e5m2_tENS_13float_ue8m0_tEEEENS5_IJNS5_IJlSC_lEEENS4_6LayoutINS5_IJNS5_IJNS5_IJNSA_ILi32EEESB_EEEiEEESP_NS5_IJSC_iEEEEEENS5_IJNS5_IJNS5_IJNSA_ILi16EEESB_EEEiEEENS5_IJNS5_IJNSA_ILi0EEESC_EEENSA_ILi512EEEEEENS5_IJSV_iEEEEEEEEEEESK_S12_NS4_8TiledMMAINS4_8MMA_AtomIJNS4_27SM100_MMA_MXF8F6F4_2x1SM_SSISI_SI_fSJ_Li256ELi256ELNS4_4UMMA5MajorE0ELS17_0ELNS16_7ScaleInE0ELS18_0EEEEEENSM_INS5_IJSC_SC_SC_EEENS5_IJSV_SV_SV_EEEEENS5_IJNS4_10UnderscoreES1E_S1E_EEEEENS5_IJNS4_18SM100_TMA_2SM_LOADES1H_EEENS5_IJNS4_14ComposedLayoutINS4_7SwizzleILi3ELi4ELi3EEENS4_18smem_ptr_flag_bitsILi8EEENSM_INS5_IJNSA_ILi8EEESG_EEENS5_IJSG_SC_EEEEEEENSM_INS5_IJNS5_IJNS5_IJSO_SC_EEENS5_IJSN_SC_EEEEEESC_NS5_IJSB_SC_EEEEEENS5_IJNS5_IJNS5_IJST_SX_EEESW_EEESV_NS5_IJSC_SX_EEEEEEEEEEEvNS4_8identityENS5_IJNS4_28SM100_TMA_2SM_LOAD_MULTICASTES25_EEENS5_IJS1S_NSM_INS5_IJNS5_IJNS5_IJSO_NSA_ILi2EEEEEES1U_EEESC_S1W_EEENS5_IJS1Z_SV_NS5_IJSC_NSA_ILi1024EEEEEEEEEEEEEEvS24_EENS_8epilogue10collective18CollectiveEpilogueINS2H_23Sm100TmaWarpSpecializedILi4ELi2ELi64ELb1ELb0EEEJNS5_IJSG_SF_SG_EEENS5_IJNSM_ISG_SC_EENSM_INSA_ILi64EEESC_EEEEENS_10bfloat16_tESL_S2R_SL_NS2H_6fusion15FusionCallbacksIS2L_NS2S_17LinearCombinationIS2R_fS2R_fLNS_15FloatRoundStyleE2EEES2M_S2Q_JEEENS4_5SM1004TMEM4LOAD26SM100_TMEM_LOAD_32dp32b64xENS4_13SM90_TMA_LOADENS1J_IS1L_NS1M_ILi16EEENSM_INS5_IJS1O_S2O_EEENS5_IJS2O_SC_EEEEEEENS4_39AutoVectorizingCopyWithAssumedAlignmentILi128EEENS4_14SM90_TMA_STOREES37_S39_S39_EEEvvEEEEvNT_6ParamsE)
        .other          _ZN7cutlass13device_kernelINS_4gemm6kernel13GemmUniversalIN4cute5tupleIJiiiiEEENS1_10collective13CollectiveMmaINS1_46MainloopSm100TmaUmmaWarpSpecializedBlockScaledILi4ELi2ELi1ENS5_IJNS4_1CILi4EEENSA_ILi1EEESC_EEEEENS5_IJNSA_ILi256EEESF_NSA_ILi128EEEEEENS5_IJNS_12float_e5m2_tENS_13float_ue8m0_tEEEENS5_IJNS5_IJlSC_lEEENS4_6LayoutINS5_IJNS5_IJNS5_IJNSA_ILi32EEESB_EEEiEEESP_NS5_IJSC_iEEEEEENS5_IJNS5_IJNS5_IJNSA_ILi16EEESB_EEEiEEENS5_IJNS5_IJNSA_ILi0EEESC_EEENSA_ILi512EEEEEENS5_IJSV_iEEEEEEEEEEESK_S12_NS4_8TiledMMAINS4_8MMA_AtomIJNS4_27SM100_MMA_MXF8F6F4_2x1SM_SSISI_SI_fSJ_Li256ELi256ELNS4_4UMMA5MajorE0ELS17_0ELNS16_7ScaleInE0ELS18_0EEEEEENSM_INS5_IJSC_SC_SC_EEENS5_IJSV_SV_SV_EEEEENS5_IJNS4_10UnderscoreES1E_S1E_EEEEENS5_IJNS4_18SM100_TMA_2SM_LOADES1H_EEENS5_IJNS4_14ComposedLayoutINS4_7SwizzleILi3ELi4ELi3EEENS4_18smem_ptr_flag_bitsILi8EEENSM_INS5_IJNSA_ILi8EEESG_EEENS5_IJSG_SC_EEEEEEENSM_INS5_IJNS5_IJNS5_IJSO_SC_EEENS5_IJSN_SC_EEEEEESC_NS5_IJSB_SC_EEEEEENS5_IJNS5_IJNS5_IJST_SX_EEESW_EEESV_NS5_IJSC_SX_EEEEEEEEEEEvNS4_8identityENS5_IJNS4_28SM100_TMA_2SM_LOAD_MULTICASTES25_EEENS5_IJS1S_NSM_INS5_IJNS5_IJNS5_IJSO_NSA_ILi2EEEEEES1U_EEESC_S1W_EEENS5_IJS1Z_SV_NS5_IJSC_NSA_ILi1024EEEEEEEEEEEEEEvS24_EENS_8epilogue10collective18CollectiveEpilogueINS2H_23Sm100TmaWarpSpecializedILi4ELi2ELi64ELb1ELb0EEEJNS5_IJSG_SF_SG_EEENS5_IJNSM_ISG_SC_EENSM_INSA_ILi64EEESC_EEEEENS_10bfloat16_tESL_S2R_SL_NS2H_6fusion15FusionCallbacksIS2L_NS2S_17LinearCombinationIS2R_fS2R_fLNS_15FloatRoundStyleE2EEES2M_S2Q_JEEENS4_5SM1004TMEM4LOAD26SM100_TMEM_LOAD_32dp32b64xENS4_13SM90_TMA_LOADENS1J_IS1L_NS1M_ILi16EEENSM_INS5_IJS1O_S2O_EEENS5_IJS2O_SC_EEEEEEENS4_39AutoVectorizingCopyWithAssumedAlignmentILi128EEENS4_14SM90_TMA_STOREES37_S39_S39_EEEvvEEEEvNT_6ParamsE,@"STO_CUDA_ENTRY STV_DEFAULT"
_ZN7cutlass13device_kernelINS_4gemm6kernel13GemmUniversalIN4cute5tupleIJiiiiEEENS1_10collective13CollectiveMmaINS1_46MainloopSm100TmaUmmaWarpSpecializedBlockScaledILi4ELi2ELi1ENS5_IJNS4_1CILi4EEENSA_ILi1EEESC_EEEEENS5_IJNSA_ILi256EEESF_NSA_ILi128EEEEEENS5_IJNS_12float_e5m2_tENS_13float_ue8m0_tEEEENS5_IJNS5_IJlSC_lEEENS4_6LayoutINS5_IJNS5_IJNS5_IJNSA_ILi32EEESB_EEEiEEESP_NS5_IJSC_iEEEEEENS5_IJNS5_IJNS5_IJNSA_ILi16EEESB_EEEiEEENS5_IJNS5_IJNSA_ILi0EEESC_EEENSA_ILi512EEEEEENS5_IJSV_iEEEEEEEEEEESK_S12_NS4_8TiledMMAINS4_8MMA_AtomIJNS4_27SM100_MMA_MXF8F6F4_2x1SM_SSISI_SI_fSJ_Li256ELi256ELNS4_4UMMA5MajorE0ELS17_0ELNS16_7ScaleInE0ELS18_0EEEEEENSM_INS5_IJSC_SC_SC_EEENS5_IJSV_SV_SV_EEEEENS5_IJNS4_10UnderscoreES1E_S1E_EEEEENS5_IJNS4_18SM100_TMA_2SM_LOADES1H_EEENS5_IJNS4_14ComposedLayoutINS4_7SwizzleILi3ELi4ELi3EEENS4_18smem_ptr_flag_bitsILi8EEENSM_INS5_IJNSA_ILi8EEESG_EEENS5_IJSG_SC_EEEEEEENSM_INS5_IJNS5_IJNS5_IJSO_SC_EEENS5_IJSN_SC_EEEEEESC_NS5_IJSB_SC_EEEEEENS5_IJNS5_IJNS5_IJST_SX_EEESW_EEESV_NS5_IJSC_SX_EEEEEEEEEEEvNS4_8identityENS5_IJNS4_28SM100_TMA_2SM_LOAD_MULTICASTES25_EEENS5_IJS1S_NSM_INS5_IJNS5_IJNS5_IJSO_NSA_ILi2EEEEEES1U_EEESC_S1W_EEENS5_IJS1Z_SV_NS5_IJSC_NSA_ILi1024EEEEEEEEEEEEEEvS24_EENS_8epilogue10collective18CollectiveEpilogueINS2H_23Sm100TmaWarpSpecializedILi4ELi2ELi64ELb1ELb0EEEJNS5_IJSG_SF_SG_EEENS5_IJNSM_ISG_SC_EENSM_INSA_ILi64EEESC_EEEEENS_10bfloat16_tESL_S2R_SL_NS2H_6fusion15FusionCallbacksIS2L_NS2S_17LinearCombinationIS2R_fS2R_fLNS_15FloatRoundStyleE2EEES2M_S2Q_JEEENS4_5SM1004TMEM4LOAD26SM100_TMEM_LOAD_32dp32b64xENS4_13SM90_TMA_LOADENS1J_IS1L_NS1M_ILi16EEENSM_INS5_IJS1O_S2O_EEENS5_IJS2O_SC_EEEEEEENS4_39AutoVectorizingCopyWithAssumedAlignmentILi128EEENS4_14SM90_TMA_STOREES37_S39_S39_EEEvvEEEEvNT_6ParamsE:
[----:B------:R-:W1:Y:S01]  /*0000*/  LDC R1, c[0x0][0x37c] ;  /* 0x0000df00ff017b82 */ /* 0x000e620000000800 */
[----:B------:R-:W2:Y:S01]  /*0010*/  S2R R152, SR_TID.X ;  /* 0x0000000000987919 */ /* 0x000ea20000002100 */
[----:B------:R-:W3:Y:S06]  /*0020*/  LDCU.64 UR12, c[0x0][0xc90] ;  /* 0x00019200ff0c77ac */ /* 0x000eec0008000a00 */
[----:B------:R-:W4:Y:S01]  /*0030*/  S2UR UR4, SR_CgaCtaId ;  /* 0x00000000000479c3 */ /* 0x000f220000008800 */
[----:B------:R-:W-:Y:S02]  /*0040*/  PRMT R139, RZ, 0x7610, R139 ;  /* 0x00007610ff8b7816 */ /* 0x000fe4000000008b */
[----:B------:R-:W-:Y:S01]  /*0050*/  ELECT P1, URZ, PT ;  /* 0x0000000000ff782f */ /* 0x000fe20003820000 */
[----:B---3--:R-:W-:-:S04]  /*0060*/  UISETP.NE.U32.AND UP0, UPT, UR12, URZ, UPT ;  /* 0x000000ff0c00728c */ /* 0x008fc8000bf05070 */
[----:B------:R-:W-:Y:S02]  /*0070*/  UISETP.NE.AND.EX UP0, UPT, UR13, URZ, UPT, UP0 ;  /* 0x000000ff0d00728c */ /* 0x000fe4000bf05300 */
[----:B----4-:R-:W-:Y:S01]  /*0080*/  ULOP3.LUT UR25, UR4, 0x1, URZ, 0xc0, !UPT ;  /* 0x0000000104197892 */ /* 0x010fe2000f8ec0ff */
[----:B--2---:R-:W-:-:S05]  /*0090*/  SHF.R.U32.HI R140, RZ, 0x5, R152 ;  /* 0x00000005ff8c7819 */ /* 0x004fca0000011698 */
[----:B------:R-:W2:Y:S02]  /*00a0*/  SHFL.IDX PT, R0, R140, RZ, 0x1f ;  /* 0x00001fff8c007589 */ /* 0x000ea400000e0000 */
[----:B--2---:R-:W-:Y:S01]  /*00b0*/  R2UR UR21, R0 ;  /* 0x00000000001572ca */ /* 0x004fe200000e0000 */
[----:B-1----:R-:W-:-:S14]  /*00c0*/  BRA.U UP0, `(.L_x_0) ;  /* 0x0000000100307547 */ /* 0x002fdc000b800000 */
[----:B------:R-:W1:Y:S02]  /*00d0*/  LDCU.64 UR4, c[0x0][0xc88] ;  /* 0x00019100ff0477ac */ /* 0x000e640008000a00 */
[----:B-1----:R-:W-:-:S04]  /*00e0*/  UISETP.NE.U32.AND UP0, UPT, UR4, URZ, UPT ;  /* 0x000000ff0400728c */ /* 0x002fc8000bf05070 */
[----:B------:R-:W-:-:S09]  /*00f0*/  UISETP.NE.AND.EX UP0, UPT, UR5, URZ, UPT, UP0 ;  /* 0x000000ff0500728c */ /* 0x000fd2000bf05300 */
[----:B------:R-:W-:Y:S05]  /*0100*/  BRA.U !UP0, `(.L_x_1) ;  /* 0x0000000108147547 */ /* 0x000fea000b800000 */
[----:B------:R-:W1:Y:S01]  /*0110*/  LDC.64 R2, c[0x0][0xc88] ;  /* 0x00032200ff027b82 */ /* 0x000e620000000a00 */
[----:B------:R-:W1:Y:S02]  /*0120*/  LDCU.64 UR4, c[0x0][0x358] ;  /* 0x00006b00ff0477ac */ /* 0x000e640008000a00 */
[----:B-1----:R1:W5:Y:S01]  /*0130*/  LDG.E R71, desc[UR4][R2.64] ;  /* 0x0000000402477981 */ /* 0x002362000c1e1900 */
[----:B------:R-:W-:Y:S01]  /*0140*/  HFMA2 R139, -RZ, RZ, 0, 5.9604644775390625e-08 ;  /* 0x00000001ff8b7431 */ /* 0x000fe200000001ff */
[----:B------:R-:W-:Y:S05]  /*0150*/  BRA `(.L_x_0) ;  /* 0x00000000000c7947 */ /* 0x000fea0003800000 */
.L_x_1:
[----:B------:R-:W1:Y:S01]  /*0160*/  LDCU UR4, c[0x0][0xc80] ;  /* 0x00019000ff0477ac */ /* 0x000e620008000800 */
[----:B------:R-:W-:Y:S01]  /*0170*/  HFMA2 R139, -RZ, RZ, 0, 5.9604644775390625e-08 ;  /* 0x00000001ff8b7431 */ /* 0x000fe200000001ff */
[----:B-1----:R-:W-:-:S07]  /*0180*/  MOV R71, UR4 ;  /* 0x0000000400477c02 */ /* 0x002fce0008000f00 */
.L_x_0:
[----:B------:R-:W2:Y:S02]  /*0190*/  LDCU.64 UR4, c[0x0][0xcb0] ;  /* 0x00019600ff0477ac */ /* 0x000ea40008000a00 */
[----:B--2---:R-:W-:-:S04]  /*01a0*/  UISETP.NE.U32.AND UP0, UPT, UR4, URZ, UPT ;  /* 0x000000ff0400728c */ /* 0x004fc8000bf05070 */
[----:B------:R-:W-:-:S09]  /*01b0*/  UISETP.NE.AND.EX UP0, UPT, UR5, URZ, UPT, UP0 ;  /* 0x000000ff0500728c */ /* 0x000fd2000bf05300 */
[----:B------:R-:W-:Y:S05]  /*01c0*/  BRA.U UP0, `(.L_x_2) ;  /* 0x0000000100287547 */ /* 0x000fea000b800000 */
[----:B------:R-:W2:Y:S02]  /*01d0*/  LDCU.64 UR4, c[0x0][0xca8] ;  /* 0x00019500ff0477ac */ /* 0x000ea40008000a00 */
[----:B--2---:R-:W-:-:S04]  /*01e0*/  UISETP.NE.U32.AND UP0, UPT, UR4, URZ, UPT ;  /* 0x000000ff0400728c */ /* 0x004fc8000bf05070 */
[----:B------:R-:W-:-:S09]  /*01f0*/  UISETP.NE.AND.EX UP0, UPT, UR5, URZ, UPT, UP0 ;  /* 0x000000ff0500728c */ /* 0x000fd2000bf05300 */
[----:B------:R-:W-:Y:S05]  /*0200*/  BRA.U !UP0, `(.L_x_3) ;  /* 0x0000000108107547 */ /* 0x000fea000b800000 */
[----:B------:R-:W2:Y:S01]  /*0210*/  LDC.64 R68, c[0x0][0xca8] ;  /* 0x00032a00ff447b82 */ /* 0x000ea20000000a00 */
[----:B------:R-:W2:Y:S02]  /*0220*/  LDCU.64 UR4, c[0x0][0x358] ;  /* 0x00006b00ff0477ac */ /* 0x000ea40008000a00 */
[----:B--2---:R2:W5:Y:S01]  /*0230*/  LDG.E R68, desc[UR4][R68.64] ;  /* 0x0000000444447981 */ /* 0x004562000c1e1900 */
[----:B------:R-:W-:Y:S05]  /*0240*/  BRA `(.L_x_2) ;  /* 0x0000000000087947 */ /* 0x000fea0003800000 */
.L_x_3:
[----:B------:R-:W2:Y:S02]  /*0250*/  LDCU UR4, c[0x0][0xca0] ;  /* 0x00019400ff0477ac */ /* 0x000ea40008000800 */
[----:B--2---:R-:W-:Y:S02]  /*0260*/  MOV R68, UR4 ;  /* 0x0000000400447c02 */ /* 0x004fe40008000f00 */
.L_x_2:
[----:B------:R-:W-:Y:S01]  /*0270*/  IMAD.U32 R0, RZ, RZ, UR21 ;  /* 0x00000015ff007e24 */ /* 0x000fe2000f8e00ff */
[----:B------:R-:W-:Y:S04]  /*0280*/  BSSY.RECONVERGENT B0, `(.L_x_4) ;  /* 0x0000012000007945 */ /* 0x000fe80003800200 */
[C---:B------:R-:W-:Y:S02]  /*0290*/  ISETP.NE.OR P2, PT, R0.reuse, 0x1, !P1 ;  /* 0x000000010000780c */ /* 0x040fe40004f45670 */
[----:B------:R-:W-:-:S11]  /*02a0*/  ISETP.NE.OR P0, PT, R0, 0x3, !P1 ;  /* 0x000000030000780c */ /* 0x000fd60004f05670 */
[----:B------:R-:W-:Y:S05]  /*02b0*/  @P2 BRA `(.L_x_5) ;  /* 0x0000000000382947 */ /* 0x000fea0003800000 */
[----:B------:R-:W3:Y:S02]  /*02c0*/  LDCU.64 UR4, c[0x0][0x348] ;  /* 0x00006900ff0477ac */ /* 0x000ee40008000a00 */
[----:B---3--:R-:W-:Y:S02]  /*02d0*/  UIADD3 UR10, UP3, UPT, UR4, 0x80, URZ ;  /* 0x00000080040a7890 */ /* 0x008fe4000ff7e0ff */
[----:B------:R-:W-:Y:S02]  /*02e0*/  UIADD3 UR8, UP2, UPT, UR4, 0x180, URZ ;  /* 0x0000018004087890 */ /* 0x000fe4000ff5e0ff */
[----:B------:R-:W-:Y:S02]  /*02f0*/  UIADD3 UR6, UP1, UPT, UR4, 0x280, URZ ;  /* 0x0000028004067890 */ /* 0x000fe4000ff3e0ff */
[----:B------:R-:W-:Y:S02]  /*0300*/  UIADD3 UR4, UP0, UPT, UR4, 0x380, URZ ;  /* 0x0000038004047890 */ /* 0x000fe4000ff1e0ff */
[----:B------:R-:W-:-:S02]  /*0310*/  UIADD3.X UR11, UPT, UPT, URZ, UR5, URZ, UP3, !UPT ;  /* 0x00000005ff0b7290 */ /* 0x000fc40009ffe4ff */
[----:B------:R-:W-:Y:S02]  /*0320*/  UIADD3.X UR9, UPT, UPT, URZ, UR5, URZ, UP2, !UPT ;  /* 0x00000005ff097290 */ /* 0x000fe400097fe4ff */
[----:B------:R-:W-:Y:S02]  /*0330*/  UIADD3.X UR7, UPT, UPT, URZ, UR5, URZ, UP1, !UPT ;  /* 0x00000005ff077290 */ /* 0x000fe40008ffe4ff */
[----:B------:R-:W-:-:S03]  /*0340*/  UIADD3.X UR5, UPT, UPT, URZ, UR5, URZ, UP0, !UPT ;  /* 0x00000005ff057290 */ /* 0x000fc600087fe4ff */
[----:B------:R3:W-:Y:S02]  /*0350*/  UTMACCTL.PF [UR10] ;  /* 0x000000000a0079b9 */ /* 0x0007e40008040000 */
[----:B------:R3:W-:Y:S02]  /*0360*/  UTMACCTL.PF [UR8] ;  /* 0x00000000080079b9 */ /* 0x0007e40008040000 */
[----:B------:R3:W-:Y:S02]  /*0370*/  UTMACCTL.PF [UR6] ;  /* 0x00000000060079b9 */ /* 0x0007e40008040000 */
[----:B------:R3:W-:Y:S02]  /*0380*/  UTMACCTL.PF [UR4] ;  /* 0x00000000040079b9 */ /* 0x0007e40008040000 */
[----:B---3--:R-:W-:Y:S01]  /*0390*/  NOP ;  /* 0x0000000000007918 */ /* 0x008fe20000000000 */
.L_x_5:
[----:B------:R-:W-:Y:S05]  /*03a0*/  BSYNC.RECONVERGENT B0 ;  /* 0x0000000000007941 */ /* 0x000fea0003800200 */
.L_x_4:
[----:B------:R-:W-:Y:S04]  /*03b0*/  BSSY.RECONVERGENT B0, `(.L_x_6) ;  /* 0x000000a000007945 */ /* 0x000fe80003800200 */
[----:B------:R-:W-:Y:S05]  /*03c0*/  @P0 BRA `(.L_x_7) ;  /* 0x0000000000200947 */ /* 0x000fea0003800000 */
[----:B------:R-:W3:Y:S02]  /*03d0*/  LDCU.64 UR4, c[0x0][0x348] ;  /* 0x00006900ff0477ac */ /* 0x000ee40008000a00 */
[----:B---3--:R-:W-:Y:S02]  /*03e0*/  UIADD3 UR6, UP1, UPT, UR4, 0x980, URZ ;  /* 0x0000098004067890 */ /* 0x008fe4000ff3e0ff */
[----:B------:R-:W-:Y:S02]  /*03f0*/  UIADD3 UR4, UP0, UPT, UR4, 0xa80, URZ ;  /* 0x00000a8004047890 */ /* 0x000fe4000ff1e0ff */
[----:B------:R-:W-:Y:S02]  /*0400*/  UIADD3.X UR7, UPT, UPT, URZ, UR5, URZ, UP1, !UPT ;  /* 0x00000005ff077290 */ /* 0x000fe40008ffe4ff */
[----:B------:R-:W-:-:S07]  /*0410*/  UIADD3.X UR5, UPT, UPT, URZ, UR5, URZ, UP0, !UPT ;  /* 0x00000005ff057290 */ /* 0x000fce00087fe4ff */
[----:B------:R3:W-:Y:S02]  /*0420*/  UTMACCTL.PF [UR6] ;  /* 0x00000000060079b9 */ /* 0x0007e40008040000 */
[----:B------:R3:W-:Y:S02]  /*0430*/  UTMACCTL.PF [UR4] ;  /* 0x00000000040079b9 */ /* 0x0007e40008040000 */
[----:B---3--:R-:W-:Y:S01]  /*0440*/  NOP ;  /* 0x0000000000007918 */ /* 0x008fe20000000000 */
.L_x_7:
[----:B------:R-:W-:Y:S05]  /*0450*/  BSYNC.RECONVERGENT B0 ;  /* 0x0000000000007941 */ /* 0x000fea0003800200 */
.L_x_6:
[----:B------:R-:W3:Y:S01]  /*0460*/  LDCU.64 UR4, c[0x0][0xc88] ;  /* 0x00019100ff0477ac */ /* 0x000ee20008000a00 */
[----:B------:R-:W-:Y:S02]  /*0470*/  UISETP.EQ.U32.AND UP2, UPT, UR12, URZ, UPT ;  /* 0x000000ff0c00728c */ /* 0x000fe4000bf42070 */
[----:B------:R-:W-:Y:S02]  /*0480*/  UPLOP3.LUT UP4, UPT, UPT, UPT, UPT, 0x80, 0x8 ;  /* 0x000000000008789c */ /* 0x000fe40003f8f070 */
[----:B---3--:R-:W-:-:S04]  /*0490*/  UISETP.NE.U32.AND UP0, UPT, UR4, URZ, UPT ;  /* 0x000000ff0400728c */ /* 0x008fc8000bf05070 */
[----:B------:R-:W-:-:S04]  /*04a0*/  UISETP.NE.AND.EX UP1, UPT, UR5, URZ, UPT, UP0 ;  /* 0x000000ff0500728c */ /* 0x000fc8000bf25300 */
[----:B------:R-:W-:-:S04]  /*04b0*/  UISETP.EQ.OR.EX UP3, UPT, UR13, URZ, !UP1, UP2 ;  /* 0x000000ff0d00728c */ /* 0x000fc8000cf62720 */
[----:B------:R-:W-:-:S06]  /*04c0*/  UP2UR UR4, UPR, URZ, 0x8 ;  /* 0x00000008ff047883 */ /* 0x000fcc0008000000 */
[----:B------:R-:W-:Y:S01]  /*04d0*/  MOV R143, UR4 ;  /* 0x00000004008f7c02 */ /* 0x000fe20008000f00 */
[----:B------:R-:W-:Y:S06]  /*04e0*/  BRA.U !UP3, `(.L_x_8) ;  /* 0x000000010b207547 */ /* 0x000fec000b800000 */
[----:B------:R-:W-:Y:S01]  /*04f0*/  UISETP.NE.U32.AND UP2, UPT, UR12, URZ, UPT ;  /* 0x000000ff0c00728c */ /* 0x000fe2000bf45070 */
[----:B-----5:R-:W-:Y:S01]  /*0500*/  FSETP.NEU.AND P0, PT, R71, RZ, PT ;  /* 0x000000ff4700720b */ /* 0x020fe20003f0d000 */
[----:B------:R-:W-:Y:S02]  /*0510*/  USEL UR4, URZ, 0xffffffff, UP1 ;  /* 0xffffffffff047887 */ /* 0x000fe40008800000 */
[----:B------:R-:W-:-:S10]  /*0520*/  UISETP.NE.AND.EX UP2, UPT, UR13, URZ, UPT, UP2 ;  /* 0x000000ff0d00728c */ /* 0x000fd4000bf45320 */
[----:B------:R-:W-:Y:S01]  /*0530*/  VOTEU.ANY UP0, P0 ;  /* 0x0000000000ff7886 */ /* 0x000fe20000000100 */
[----:B------:R-:W-:-:S04]  /*0540*/  @!UP2 USEL UR4, URZ, 0xffffffff, UP0 ;  /* 0xffffffffff04a887 */ /* 0x000fc80008000000 */
[----:B------:R-:W-:-:S04]  /*0550*/  ULOP3.LUT UR4, UR4, 0x1, URZ, 0xc0, !UPT ;  /* 0x0000000104047892 */ /* 0x000fc8000f8ec0ff */
[----:B------:R-:W-:-:S11]  /*0560*/  UISETP.NE.U32.AND UP4, UPT, UR4, 0x1, UPT ;  /* 0x000000010400788c */ /* 0x000fd6000bf85070 */
.L_x_8:
[----:B------:R-:W3:Y:S01]  /*0570*/  SHFL.IDX PT, R0, R140, RZ, 0x1f ;  /* 0x00001fff8c007589 */ /* 0x000ee200000e0000 */
[----:B------:R-:W-:-:S04]  /*0580*/  UISETP.NE.AND UP0, UPT, UR21, 0x2, UPT ;  /* 0x000000021500788c */ /* 0x000fc8000bf05270 */
[----:B------:R-:W-:Y:S02]  /*0590*/  UISETP.EQ.AND UP2, UPT, UR25, URZ, !UP0 ;  /* 0x000000ff1900728c */ /* 0x000fe4000c742270 */
[----:B------:R-:W-:-:S04]  /*05a0*/  USEL UR52, URZ, 0x1, UP0 ;  /* 0x00000001ff347887 */ /* 0x000fc80008000000 */
[----:B------:R-:W-:Y:S02]  /*05b0*/  PLOP3.LUT P4, PT, P1, PT, UP2, 0x80, 0x8 ;  /* 0x000000000008781c */ /* 0x000fe40000f8f028 */
[----:B---3--:R-:W-:-:S13]  /*05c0*/  ISETP.NE.AND P0, PT, R0, RZ, PT ;  /* 0x000000ff0000720c */ /* 0x008fda0003f05270 */
[----:B------:R-:W-:Y:S05]  /*05d0*/  @P0 BRA `(.L_x_9) ;  /* 0x0000000000580947 */ /* 0x000fea0003800000 */
[----:B------:R-:W3:Y:S01]  /*05e0*/  S2UR UR5, SR_CgaCtaId ;  /* 0x00000000000579c3 */ /* 0x000ee20000008800 */
[----:B------:R-:W-:Y:S01]  /*05f0*/  UMOV UR4, 0x400 ;  /* 0x0000040000047882 */ /* 0x000fe20000000000 */
[----:B------:R-:W-:Y:S01]  /*0600*/  UMOV UR8, 0x1 ;  /* 0x0000000100087882 */ /* 0x000fe20000000000 */
[----:B------:R-:W-:Y:S01]  /*0610*/  UMOV UR6, 0x2 ;  /* 0x0000000200067882 */ /* 0x000fe20000000000 */
[----:B------:R-:W-:-:S04]  /*0620*/  UIADD3 UR8, UPT, UPT, -UR8, 0x100000, URZ ;  /* 0x0010000008087890 */ /* 0x000fc8000fffe1ff */
[----:B------:R-:W-:Y:S02]  /*0630*/  USHF.L.U32 UR9, UR8, 0xb, URZ ;  /* 0x0000000b08097899 */ /* 0x000fe400080006ff */
[----:B------:R-:W-:Y:S02]  /*0640*/  USHF.L.U32 UR8, UR8, 0x1, URZ ;  /* 0x0000000108087899 */ /* 0x000fe400080006ff */
[----:B------:R-:W-:-:S04]  /*0650*/  UIADD3 UR6, UPT, UPT, -UR6, 0x100000, URZ ;  /* 0x0010000006067890 */ /* 0x000fc8000fffe1ff */
[----:B------:R-:W-:Y:S02]  /*0660*/  USHF.L.U32 UR7, UR6, 0xb, URZ ;  /* 0x0000000b06077899 */ /* 0x000fe400080006ff */
[----:B------:R-:W-:Y:S01]  /*0670*/  USHF.L.U32 UR6, UR6, 0x1, URZ ;  /* 0x0000000106067899 */ /* 0x000fe200080006ff */
[----:B------:R-:W-:Y:S01]  /*0680*/  ELECT P0, URZ, PT ;  /* 0x0000000000ff782f */ /* 0x000fe20003800000 */
[----:B---3--:R-:W-:Y:S01]  /*0690*/  ULEA UR4, UR5, UR4, 0x18 ;  /* 0x0000000405047291 */ /* 0x008fe2000f8ec0ff */
[----:B------:R-:W3:Y:S11]  /*06a0*/  FENCE.VIEW.ASYNC.S ;  /* 0x00000000000073c6 */ /* 0x000ef60000000000 */
[----:B---3--:R3:W4:Y:S01]  /*06b0*/  SYNCS.EXCH.64 URZ, [UR4], UR8 ;  /* 0x0000000804ff75b2 */ /* 0x0087220008000100 */
[----:B------:R3:W1:Y:S01]  /*06c0*/  SYNCS.EXCH.64 URZ, [UR4+0x20], UR6 ;  /* 0x0000200604ff75b2 */ /* 0x0006620008000100 */
[----:B------:R3:W1:Y:S01]  /*06d0*/  SYNCS.EXCH.64 URZ, [UR4+0x8], UR8 ;  /* 0x0000080804ff75b2 */ /* 0x0006620008000100 */
[----:B------:R3:W1:Y:S01]  /*06e0*/  SYNCS.EXCH.64 URZ, [UR4+0x28], UR6 ;  /* 0x0000280604ff75b2 */ /* 0x0006620008000100 */
[----:B------:R3:W1:Y:S01]  /*06f0*/  SYNCS.EXCH.64 URZ, [UR4+0x10], UR8 ;  /* 0x0000100804ff75b2 */ /* 0x0006620008000100 */
[----:B------:R3:W1:Y:S01]  /*0700*/  SYNCS.EXCH.64 URZ, [UR4+0x30], UR6 ;  /* 0x0000300604ff75b2 */ /* 0x0006620008000100 */
[----:B------:R3:W1:Y:S01]  /*0710*/  SYNCS.EXCH.64 URZ, [UR4+0x18], UR8 ;  /* 0x0000180804ff75b2 */ /* 0x0006620008000100 */
[----:B------:R3:W1:Y:S01]  /*0720*/  SYNCS.EXCH.64 URZ, [UR4+0x38], UR6 ;  /* 0x0000380604ff75b2 */ /* 0x0006620008000100 */
[----:B------:R-:W-:Y:S01]  /*0730*/  NOP ;  /* 0x0000000000007918 */ /* 0x000fe20000000000 */
.L_x_9:
[----:B------:R-:W2:Y:S01]  /*0740*/  SHFL.IDX PT, R0, R140, RZ, 0x1f ;  /* 0x00001fff8c007589 */ /* 0x000ea200000e0000 */
[----:B------:R-:W-:Y:S01]  /*0750*/  NOP ;  /* 0x0000000000007918 */ /* 0x000fe20000000000 */
[----:B--2---:R-:W-:-:S13]  /*0760*/  ISETP.NE.AND P0, PT, R0, 0x1, PT ;  /* 0x000000010000780c */ /* 0x004fda0003f05270 */
[----:B------:R-:W-:Y:S05]  /*0770*/  @P0 BRA `(.L_x_10) ;  /* 0x0000000000580947 */ /* 0x000fea0003800000 */
[----:B------:R-:W2:Y:S01]  /*0780*/  S2UR UR5, SR_CgaCtaId ;  /* 0x00000000000579c3 */ /* 0x000ea20000008800 */
[----:B---3--:R-:W-:Y:S01]  /*0790*/  UMOV UR4, 0x400 ;  /* 0x0000040000047882 */ /* 0x008fe20000000000 */
        /* <DEDUP_REMOVED lines=9> */
[----:B--2---:R-:W-:Y:S01]  /*0830*/  ULEA UR4, UR5, UR4, 0x18 ;  /* 0x0000000405047291 */ /* 0x004fe2000f8ec0ff */
[----:B------:R-:W2:Y:S11]  /*0840*/  FENCE.VIEW.ASYNC.S ;  /* 0x00000000000073c6 */ /* 0x000eb60000000000 */
[----:B--2---:R2:W3:Y:S01]  /*0850*/  SYNCS.EXCH.64 URZ, [UR4+0x40], UR8 ;  /* 0x0000400804ff75b2 */ /* 0x0044e20008000100 */
        /* <DEDUP_REMOVED lines=8> */
.L_x_10:
[----:B------:R-:W4:Y:S01]  /*08e0*/  SHFL.IDX PT, R0, R140, RZ, 0x1f ;  /* 0x00001fff8c007589 */ /* 0x000f2200000e0000 */
[----:B------:R-:W-:Y:S01]  /*08f0*/  NOP ;  /* 0x0000000000007918 */ /* 0x000fe20000000000 */
[----:B----4-:R-:W-:-:S13]  /*0900*/  ISETP.NE.AND P0, PT, R0, 0x3, PT ;  /* 0x000000030000780c */ /* 0x010fda0003f05270 */
[----:B------:R-:W-:Y:S05]  /*0910*/  @P0 BRA `(.L_x_11) ;  /* 0x0000000000300947 */ /* 0x000fea0003800000 */
[----:B--23--:R-:W2:Y:S01]  /*0920*/  S2UR UR6, SR_CgaCtaId ;  /* 0x00000000000679c3 */ /* 0x00cea20000008800 */
[----:B------:R-:W-:Y:S01]  /*0930*/  UMOV UR4, 0x400 ;  /* 0x0000040000047882 */ /* 0x000fe20000000000 */
[----:B------:R-:W-:Y:S01]  /*0940*/  UMOV UR5, 0x20 ;  /* 0x0000002000057882 */ /* 0x000fe20000000000 */
[----:B------:R-:W-:Y:S01]  /*0950*/  ELECT P0, URZ, PT ;  /* 0x0000000000ff782f */ /* 0x000fe20003800000 */
[----:B--2---:R-:W-:Y:S02]  /*0960*/  ULEA UR6, UR6, UR4, 0x18 ;  /* 0x0000000406067291 */ /* 0x004fe4000f8ec0ff */
[----:B------:R-:W-:-:S04]  /*0970*/  UIADD3 UR4, UPT, UPT, -UR5, 0x100000, URZ ;  /* 0x0010000005047890 */ /* 0x000fc8000fffe1ff */
[----:B------:R-:W-:Y:S02]  /*0980*/  USHF.L.U32 UR5, UR4, 0xb, URZ ;  /* 0x0000000b04057899 */ /* 0x000fe400080006ff */
[----:B------:R-:W-:Y:S01]  /*0990*/  USHF.L.U32 UR4, UR4, 0x1, URZ ;  /* 0x0000000104047899 */ /* 0x000fe200080006ff */
[----:B------:R-:W2:Y:S11]  /*09a0*/  FENCE.VIEW.ASYNC.S ;  /* 0x00000000000073c6 */ /* 0x000eb60000000000 */
[----:B--2---:R4:W2:Y:S01]  /*09b0*/  SYNCS.EXCH.64 URZ, [UR6+0x80], UR4 ;  /* 0x0000800406ff75b2 */ /* 0x0048a20008000100 */
[----:B------:R4:W3:Y:S02]  /*09c0*/  SYNCS.EXCH.64 URZ, [UR6+0x88], UR4 ;  /* 0x0000880406ff75b2 */ /* 0x0008e40008000100 */
[----:B----4-:R-:W-:Y:S01]  /*09d0*/  NOP ;  /* 0x0000000000007918 */ /* 0x010fe20000000000 */
.L_x_11:
[----:B------:R-:W4:Y:S01]  /*09e0*/  SHFL.IDX PT, R0, R140, RZ, 0x1f ;  /* 0x00001fff8c007589 */ /* 0x000f2200000e0000 */
[----:B------:R-:W-:Y:S01]  /*09f0*/  NOP ;  /* 0x0000000000007918 */ /* 0x000fe20000000000 */
[----:B----4-:R-:W-:-:S13]  /*0a00*/  ISETP.NE.AND P0, PT, R0, 0x4, PT ;  /* 0x000000040000780c */ /* 0x010fda0003f05270 */
[----:B------:R-:W-:Y:S05]  /*0a10*/  @P0 BRA `(.L_x_12) ;  /* 0x00000000004c0947 */ /* 0x000fea0003800000 */
[----:B------:R-:W4:Y:S01]  /*0a20*/  S2UR UR5, SR_CgaCtaId ;  /* 0x00000000000579c3 */ /* 0x000f220000008800 */
[----:B--23--:R-:W-:Y:S01]  /*0a30*/  UMOV UR4, 0x3a0 ;  /* 0x000003a000047882 */ /* 0x00cfe20000000000 */
[----:B------:R-:W-:Y:S01]  /*0a40*/  UMOV UR6, 0x400 ;  /* 0x0000040000067882 */ /* 0x000fe20000000000 */
[----:B------:R-:W-:Y:S01]  /*0a50*/  USEL UR4, UR4, 0x320, UP4 ;  /* 0x0000032004047887 */ /* 0x000fe2000a000000 */
[----:B------:R-:W-:Y:S01]  /*0a60*/  UMOV UR8, 0x1 ;  /* 0x0000000100087882 */ /* 0x000fe20000000000 */
[----:B------:R-:W-:Y:S01]  /*0a70*/  ELECT P0, URZ, PT ;  /* 0x0000000000ff782f */ /* 0x000fe20003800000 */
[----:B------:R-:W-:-:S04]  /*0a80*/  UIADD3 UR8, UPT, UPT, -UR8, 0x100000, URZ ;  /* 0x0010000008087890 */ /* 0x000fc8000fffe1ff */
[----:B------:R-:W-:Y:S02]  /*0a90*/  USHF.L.U32 UR9, UR8, 0xb, URZ ;  /* 0x0000000b08097899 */ /* 0x000fe400080006ff */
[----:B------:R-:W-:Y:S02]  /*0aa0*/  USHF.L.U32 UR8, UR8, 0x1, URZ ;  /* 0x0000000108087899 */ /* 0x000fe400080006ff */
[----:B----4-:R-:W-:Y:S02]  /*0ab0*/  ULEA UR6, UR5, UR6, 0x18 ;  /* 0x0000000605067291 */ /* 0x010fe4000f8ec0ff */
[----:B------:R-:W-:-:S04]  /*0ac0*/  UIADD3 UR4, UPT, UPT, -UR4, 0x100000, URZ ;  /* 0x0010000004047890 */ /* 0x000fc8000fffe1ff */
[----:B------:R-:W-:Y:S02]  /*0ad0*/  USHF.L.U32 UR5, UR4, 0xb, URZ ;  /* 0x0000000b04057899 */ /* 0x000fe400080006ff */
[----:B------:R-:W-:Y:S01]  /*0ae0*/  USHF.L.U32 UR4, UR4, 0x1, URZ ;  /* 0x0000000104047899 */ /* 0x000fe200080006ff */
[----:B------:R-:W2:Y:S03]  /*0af0*/  FENCE.VIEW.ASYNC.S ;  /* 0x00000000000073c6 */ /* 0x000ea60000000000 */
[----:B--2---:R4:W2:Y:S08]  /*0b00*/  SYNCS.EXCH.64 URZ, [UR6+0x90], UR8 ;  /* 0x0000900806ff75b2 */ /* 0x0048b00008000100 */
[----:B------:R4:W3:Y:S01]  /*0b10*/  SYNCS.EXCH.64 URZ, [UR6+0xa0], UR4 ;  /* 0x0000a00406ff75b2 */ /* 0x0008e20008000100 */
[----:B------:R4:W1:Y:S01]  /*0b20*/  SYNCS.EXCH.64 URZ, [UR6+0x98], UR8 ;  /* 0x0000980806ff75b2 */ /* 0x0008620008000100 */
[----:B------:R4:W1:Y:S02]  /*0b30*/  SYNCS.EXCH.64 URZ, [UR6+0xa8], UR4 ;  /* 0x0000a80406ff75b2 */ /* 0x0008640008000100 */
[----:B----4-:R-:W-:Y:S01]  /*0b40*/  NOP ;  /* 0x0000000000007918 */ /* 0x010fe20000000000 */
.L_x_12:
[----:B------:R-:W4:Y:S01]  /*0b50*/  SHFL.IDX PT, R0, R140, RZ, 0x1f ;  /* 0x00001fff8c007589 */ /* 0x000f2200000e0000 */
[----:B------:R-:W-:Y:S01]  /*0b60*/  NOP ;  /* 0x0000000000007918 */ /* 0x000fe20000000000 */
[----:B----4-:R-:W-:-:S13]  /*0b70*/  ISETP.NE.AND P0, PT, R0, 0x5, PT ;  /* 0x000000050000780c */ /* 0x010fda0003f05270 */
[----:B------:R-:W-:Y:S05]  /*0b80*/  @P0 BRA `(.L_x_13) ;  /* 0x0000000000400947 */ /* 0x000fea0003800000 */
[----:B------:R-:W4:Y:S01]  /*0b90*/  S2UR UR5, SR_CgaCtaId ;  /* 0x00000000000579c3 */ /* 0x000f220000008800 */
[----:B--23--:R-:W-:Y:S01]  /*0ba0*/  UMOV UR4, 0x400 ;  /* 0x0000040000047882 */ /* 0x00cfe20000000000 */
        /* <DEDUP_REMOVED lines=9> */
[----:B----4-:R-:W-:Y:S01]  /*0c40*/  ULEA UR4, UR5, UR4, 0x18 ;  /* 0x0000000405047291 */ /* 0x010fe2000f8ec0ff */
[----:B------:R-:W2:Y:S11]  /*0c50*/  FENCE.VIEW.ASYNC.S ;  /* 0x00000000000073c6 */ /* 0x000eb60000000000 */
[----:B--2---:R4:W2:Y:S01]  /*0c60*/  SYNCS.EXCH.64 URZ, [UR4+0xb0], UR6 ;  /* 0x0000b00604ff75b2 */ /* 0x0048a20008000100 */
[----:B------:R4:W3:Y:S02]  /*0c70*/  SYNCS.EXCH.64 URZ, [UR4+0xb8], UR8 ;  /* 0x0000b80804ff75b2 */ /* 0x0008e40008000100 */
[----:B----4-:R-:W-:Y:S01]  /*0c80*/  NOP ;  /* 0x0000000000007918 */ /* 0x010fe20000000000 */
.L_x_13:
[----:B------:R-:W4:Y:S01]  /*0c90*/  SHFL.IDX PT, R0, R140, RZ, 0x1f ;  /* 0x00001fff8c007589 */ /* 0x000f2200000e0000 */
[----:B------:R-:W-:Y:S01]  /*0ca0*/  ISETP.NE.OR P1, PT, RZ, UR21, !P1 ;  /* 0x00000015ff007c0c */ /* 0x000fe2000cf25670 */
[----:B------:R-:W-:Y:S01]  /*0cb0*/  NOP ;  /* 0x0000000000007918 */ /* 0x000fe20000000000 */
[----:B----4-:R-:W-:-:S13]  /*0cc0*/  ISETP.NE.AND P0, PT, R0, 0x3, PT ;  /* 0x000000030000780c */ /* 0x010fda0003f05270 */
[----:B------:R-:W-:Y:S05]  /*0cd0*/  @P0 BRA `(.L_x_14) ;  /* 0x0000000000380947 */ /* 0x000fea0003800000 */
[----:B------:R-:W4:Y:S01]  /*0ce0*/  S2UR UR5, SR_CgaCtaId ;  /* 0x00000000000579c3 */ /* 0x000f220000008800 */
[----:B--23--:R-:W-:Y:S01]  /*0cf0*/  UMOV UR4, 0x400 ;  /* 0x0000040000047882 */ /* 0x00cfe20000000000 */
[----:B------:R-:W-:Y:S01]  /*0d00*/  UMOV UR6, 0x20 ;  /* 0x0000002000067882 */ /* 0x000fe20000000000 */
[----:B------:R-:W-:Y:S01]  /*0d10*/  ELECT P0, URZ, PT ;  /* 0x0000000000ff782f */ /* 0x000fe20003800000 */
[----:B------:R-:W-:-:S04]  /*0d20*/  UIADD3 UR6, UPT, UPT, -UR6, 0x100000, URZ ;  /* 0x0010000006067890 */ /* 0x000fc8000fffe1ff */
[----:B------:R-:W-:Y:S02]  /*0d30*/  USHF.L.U32 UR7, UR6, 0xb, URZ ;  /* 0x0000000b06077899 */ /* 0x000fe400080006ff */
[----:B------:R-:W-:Y:S02]  /*0d40*/  USHF.L.U32 UR6, UR6, 0x1, URZ ;  /* 0x0000000106067899 */ /* 0x000fe400080006ff */
[----:B----4-:R-:W-:Y:S01]  /*0d50*/  ULEA UR4, UR5, UR4, 0x18 ;  /* 0x0000000405047291 */ /* 0x010fe2000f8ec0ff */
[----:B------:R-:W2:Y:S11]  /*0d60*/  FENCE.VIEW.ASYNC.S ;  /* 0x00000000000073c6 */ /* 0x000eb60000000000 */
[----:B--2---:R4:W2:Y:S01]  /*0d70*/  SYNCS.EXCH.64 URZ, [UR4+0xc0], UR6 ;  /* 0x0000c00604ff75b2 */ /* 0x0048a20008000100 */
[----:B------:R4:W3:Y:S01]  /*0d80*/  SYNCS.EXCH.64 URZ, [UR4+0xd0], UR6 ;  /* 0x0000d00604ff75b2 */ /* 0x0008e20008000100 */
[----:B------:R4:W1:Y:S01]  /*0d90*/  SYNCS.EXCH.64 URZ, [UR4+0xc8], UR6 ;  /* 0x0000c80604ff75b2 */ /* 0x0008620008000100 */
[----:B------:R4:W1:Y:S02]  /*0da0*/  SYNCS.EXCH.64 URZ, [UR4+0xd8], UR6 ;  /* 0x0000d80604ff75b2 */ /* 0x0008640008000100 */
[----:B----4-:R-:W-:Y:S01]  /*0db0*/  NOP ;  /* 0x0000000000007918 */ /* 0x010fe20000000000 */
.L_x_14:
[----:B--23--:R-:W2:Y:S01]  /*0dc0*/  S2UR UR7, SR_CgaCtaId ;  /* 0x00000000000779c3 */ /* 0x00cea20000008800 */
[----:B------:R-:W-:Y:S01]  /*0dd0*/  VOTEU.ALL UP0, P1 ;  /* 0x0000000000ff7886 */ /* 0x000fe20000800000 */
[----:B------:R-:W-:Y:S01]  /*0de0*/  UMOV UR4, 0x100 ;  /* 0x0000010000047882 */ /* 0x000fe20000000000 */
[----:B------:R-:W-:Y:S01]  /*0df0*/  NOP ;  /* 0x0000000000007918 */ /* 0x000fe20000000000 */
[----:B-1----:R-:W-:Y:S01]  /*0e00*/  LOP3.LUT R3, R152, 0x1f, RZ, 0xc0, !PT ;  /* 0x0000001f98037812 */ /* 0x002fe200078ec0ff */
[----:B------:R-:W-:Y:S01]  /*0e10*/  UISETP.NE.AND UP5, UPT, UR21, URZ, UPT ;  /* 0x000000ff1500728c */ /* 0x000fe2000bfa5270 */
[----:B------:R-:W-:Y:S01]  /*0e20*/  @!UP0 UMOV UR6, 0x400 ;  /* 0x0000040000068882 */ /* 0x000fe20000000000 */
[----:B------:R-:W-:-:S04]  /*0e30*/  @!UP0 UIADD3 UR4, UPT, UPT, -UR4, 0x100000, URZ ;  /* 0x0010000004048890 */ /* 0x000fc8000fffe1ff */
[----:B------:R-:W-:Y:S02]  /*0e40*/  @!UP0 USHF.L.U32 UR5, UR4, 0xb, URZ ;  /* 0x0000000b04058899 */ /* 0x000fe400080006ff */
[----:B------:R-:W-:Y:S02]  /*0e50*/  @!UP0 USHF.L.U32 UR4, UR4, 0x1, URZ ;  /* 0x0000000104048899 */ /* 0x000fe400080006ff */
[----:B--2---:R-:W-:Y:S01]  /*0e60*/  @!UP0 ULEA UR6, UR7, UR6, 0x18 ;  /* 0x0000000607068291 */ /* 0x004fe2000f8ec0ff */
[----:B------:R-:W1:Y:S01]  /*0e70*/  LDCU UR7, c[0x0][0x36c] ;  /* 0x00006d80ff0777ac */ /* 0x000e620008000800 */
[----:B------:R-:W-:Y:S01]  /*0e80*/  VOTEU.ALL UP0, P1 ;  /* 0x0000000000ff7886 */ /* 0x000fe20000800000 */
[----:B------:R-:W2:Y:S09]  /*0e90*/  FENCE.VIEW.ASYNC.S ;  /* 0x00000000000073c6 */ /* 0x000eb20000000000 */
[----:B--2---:R2:W3:Y:S01]  /*0ea0*/  @!UP0 SYNCS.EXCH.64 URZ, [UR6+0xe0], UR4 ;  /* 0x0000e00406ff85b2 */ /* 0x0044e20008000100 */
[----:B-1----:R-:W-:-:S09]  /*0eb0*/  UISETP.EQ.U32.AND UP6, UPT, UR7, 0x1, UPT ;  /* 0x000000010700788c */ /* 0x002fd2000bfc2070 */
[----:B--2---:R-:W-:Y:S05]  /*0ec0*/  BRA.U !UP6, `(.L_x_15) ;  /* 0x000000010e087547 */ /* 0x004fea000b800000 */
[----:B---3--:R-:W-:Y:S01]  /*0ed0*/  UCGABAR_ARV ;  /* 0x00000000000079c7 */ /* 0x008fe20008000000 */
[----:B------:R-:W-:Y:S05]  /*0ee0*/  BRA `(.L_x_16) ;  /* 0x0000000000047947 */ /* 0x000fea0003800000 */
.L_x_15:
[----:B---3--:R-:W-:Y:S01]  /*0ef0*/  NOP ;  /* 0x0000000000007918 */ /* 0x008fe20000000000 */
.L_x_16:
[----:B------:R-:W1:Y:S01]  /*0f00*/  S2UR UR64, SR_CTAID.X ;  /* 0x00000000004079c3 */ /* 0x000e620000002500 */
[----:B------:R-:W-:-:S05]  /*0f10*/  CS2R.32 R142, SR_CgaSize ;  /* 0x00000000008e7805 */ /* 0x000fca0000008a00 */
[----:B------:R-:W-:-:S05]  /*0f20*/  IMAD R142, R142, -0xa0, RZ ;  /* 0xffffff608e8e7824 */ /* 0x000fca00078e02ff */
[----:B------:R-:W-:-:S14]  /*0f30*/  R2UR UR5, R142 ;  /* 0x000000008e0572ca */ /* 0x000fdc00000e0000 */
[----:B------:R-:W2:Y:S01]  /*0f40*/  LDCU UR5, c[0x0][UR5+0x2b0] ;  /* 0x00005600050577ac */ /* 0x000ea20008000800 */
[----:B------:R-:W-:-:S05]  /*0f50*/  CS2R.32 R142, SR_CgaSize ;  /* 0x00000000008e7805 */ /* 0x000fca0000008a00 */
[----:B------:R-:W-:-:S05]  /*0f60*/  IMAD R142, R142, -0xa0, RZ ;  /* 0xffffff608e8e7824 */ /* 0x000fca00078e02ff */
[----:B------:R-:W-:-:S14]  /*0f70*/  R2UR UR4, R142 ;  /* 0x000000008e0472ca */ /* 0x000fdc00000e0000 */
[----:B------:R-:W3:Y:S01]  /*0f80*/  LDCU UR4, c[0x0][UR4+0x2b4] ;  /* 0x00005680040477ac */ /* 0x000ee20008000800 */
[----:B------:R-:W4:Y:S01]  /*0f90*/  S2UR UR20, SR_CTAID.Y ;  /* 0x00000000001479c3 */ /* 0x000f220000002600 */
[----:B------:R-:W-:-:S05]  /*0fa0*/  CS2R.32 R142, SR_CgaSize ;  /* 0x00000000008e7805 */ /* 0x000fca0000008a00 */
[----:B------:R-:W-:-:S05]  /*0fb0*/  IMAD R142, R142, -0xa0, RZ ;  /* 0xffffff608e8e7824 */ /* 0x000fca00078e02ff */
[----:B------:R-:W-:-:S14]  /*0fc0*/  R2UR UR7, R142 ;  /* 0x000000008e0772ca */ /* 0x000fdc00000e0000 */
[----:B------:R-:W3:Y:S01]  /*0fd0*/  LDCU UR7, c[0x0][UR7+0x2a0] ;  /* 0x00005400070777ac */ /* 0x000ee20008000800 */
[----:B------:R-:W-:-:S05]  /*0fe0*/  CS2R.32 R142, SR_CgaSize ;  /* 0x00000000008e7805 */ /* 0x000fca0000008a00 */
[----:B------:R-:W-:-:S05]  /*0ff0*/  IMAD R142, R142, -0xa0, RZ ;  /* 0xffffff608e8e7824 */ /* 0x000fca00078e02ff */
[----:B------:R-:W-:-:S14]  /*1000*/  R2UR UR8, R142 ;  /* 0x000000008e0872ca */ /* 0x000fdc00000e0000 */
[----:B------:R-:W3:Y:S01]  /*1010*/  LDCU UR8, c[0x0][UR8+0x2a4] ;  /* 0x00005480080877ac */ /* 0x000ee20008000800 */
[----:B------:R-:W3:Y:S01]  /*1020*/  S2UR UR9, SR_CgaCtaId ;  /* 0x00000000000979c3 */ /* 0x000ee20000008800 */
[----:B------:R-:W-:Y:S01]  /*1030*/  UISETP.GT.U32.AND UP0, UPT, UR25, 0xffff, UPT ;  /* 0x0000ffff1900788c */ /* 0x000fe2000bf04070 */
[----:B------:R-:W3:Y:S01]  /*1040*/  LDCU UR22, c[0x0][0xf24] ;  /* 0x0001e480ff1677ac */ /* 0x000ee20008000800 */
[----:B------:R-:W3:Y:S01]  /*1050*/  LDCU UR45, c[0x0][0xf24] ;  /* 0x0001e480ff2d77ac */ /* 0x000ee20008000800 */
[----:B-1----:R-:W-:Y:S01]  /*1060*/  I2FP.F32.U32 R2, UR64 ;  /* 0x0000004000027c45 */ /* 0x002fe20008201000 */
[----:B------:R-:W1:Y:S04]  /*1070*/  LDCU UR27, c[0x0][0xf30] ;  /* 0x0001e600ff1b77ac */ /* 0x000e680008000800 */
[----:B--2---:R-:W-:Y:S01]  /*1080*/  FMUL R2, R2, UR5 ;  /* 0x0000000502027c20 */ /* 0x004fe20008400000 */
[----:B------:R-:W-:Y:S01]  /*1090*/  USEL UR38, UR25, 0xffff, !UP0 ;  /* 0x0000ffff19267887 */ /* 0x000fe2000c000000 */
[----:B----4-:R-:W-:Y:S01]  /*10a0*/  I2FP.F32.U32 R0, UR20 ;  /* 0x0000001400007c45 */ /* 0x010fe20008201000 */
[----:B------:R-:W-:-:S03]  /*10b0*/  UMOV UR28, UR64 ;  /* 0x00000040001c7c82 */ /* 0x000fc60008000000 */
[----:B------:R-:W2:Y:S01]  /*10c0*/  F2I.U32.TRUNC.NTZ R2, R2 ;  /* 0x0000000200027305 */ /* 0x000ea2000020f000 */
[----:B---3--:R-:W-:Y:S01]  /*10d0*/  FMUL R0, R0, UR4 ;  /* 0x0000000400007c20 */ /* 0x008fe20008400000 */
[----:B------:R-:W-:Y:S02]  /*10e0*/  USHF.L.U32 UR39, UR9, 0xc, URZ ;  /* 0x0000000c09277899 */ /* 0x000fe400080006ff */
[----:B------:R-:W-:-:S04]  /*10f0*/  USHF.L.U32 UR60, UR9, 0x5, URZ ;  /* 0x00000005093c7899 */ /* 0x000fc800080006ff */
[----:B------:R-:W3:Y:S01]  /*1100*/  F2I.U32.TRUNC.NTZ R0, R0 ;  /* 0x0000000000007305 */ /* 0x000ee2000020f000 */
[----:B------:R-:W-:Y:S02]  /*1110*/  USHF.L.U32 UR48, UR9, 0x8, URZ ;  /* 0x0000000809307899 */ /* 0x000fe400080006ff */
[----:B------:R-:W-:Y:S01]  /*1120*/  USHF.L.U32 UR24, UR9, 0x7, URZ ;  /* 0x0000000709187899 */ /* 0x000fe200080006ff */
[----:B--2---:R-:W-:Y:S02]  /*1130*/  R2UR UR4, R2 ;  /* 0x00000000020472ca */ /* 0x004fe400000e0000 */
[----:B------:R-:W-:Y:S02]  /*1140*/  PRMT R2, RZ, 0x7610, R2 ;  /* 0x00007610ff027816 */ /* 0x000fe40000000002 */
[----:B---3--:R-:W-:Y:S02]  /*1150*/  R2UR UR6, R0 ;  /* 0x00000000000672ca */ /* 0x008fe400000e0000 */
[----:B------:R-:W-:-:S07]  /*1160*/  PRMT R0, RZ, 0x7610, R0 ;  /* 0x00007610ff007816 */ /* 0x000fce0000000000 */
[----:B------:R-:W-:-:S04]  /*1170*/  UIADD3 UR5, UPT, UPT, -UR4, URZ, URZ ;  /* 0x000000ff04057290 */ /* 0x000fc8000fffe1ff */
[----:B------:R-:W-:Y:S02]  /*1180*/  UIMAD UR5, UR7, UR5, UR64 ;  /* 0x00000005070572a4 */ /* 0x000fe4000f8e0240 */
[----:B------:R-:W-:-:S04]  /*1190*/  UIADD3 UR4, UPT, UPT, -UR6, URZ, URZ ;  /* 0x000000ff06047290 */ /* 0x000fc8000fffe1ff */
[----:B------:R-:W-:Y:S01]  /*11a0*/  IMAD.U32 R142, RZ, RZ, UR5 ;  /* 0x00000005ff8e7e24 */ /* 0x000fe2000f8e00ff */
[----:B------:R-:W-:-:S06]  /*11b0*/  UIMAD UR4, UR8, UR4, UR20 ;  /* 0x00000004080472a4 */ /* 0x000fcc000f8e0214 */
[----:B------:R-:W-:Y:S01]  /*11c0*/  IMAD.U32 R141, RZ, RZ, UR4 ;  /* 0x00000004ff8d7e24 */ /* 0x000fe2000f8e00ff */
[----:B-1----:R-:W-:Y:S06]  /*11d0*/  BRA.U UP5, `(.L_x_17) ;  /* 0x0000000105447547 */ /* 0x002fec000b800000 */
[----:B------:R-:W-:Y:S02]  /*11e0*/  R2UR UR4, R141 ;  /* 0x000000008d0472ca */ /* 0x000fe400000e0000 */
[----:B------:R-:W-:-:S11]  /*11f0*/  R2UR UR7, R142 ;  /* 0x000000008e0772ca */ /* 0x000fd600000e0000 */
[----:B------:R-:W-:Y:S02]  /*1200*/  UISETP.NE.AND UP0, UPT, UR4, URZ, UPT ;  /* 0x000000ff0400728c */ /* 0x000fe4000bf05270 */
[----:B------:R-:W-:Y:S02]  /*1210*/  ULOP3.LUT UR4, UR7, 0x2, URZ, 0x3c, !UPT ;  /* 0x0000000207047892 */ /* 0x000fe4000f8e3cff */
[----:B------:R-:W-:Y:S02]  /*1220*/  UISETP.GT.U32.AND UP2, UPT, UR7, 0x1, UP0 ;  /* 0x000000010700788c */ /* 0x000fe40008744070 */
[----:B------:R-:W-:Y:S02]  /*1230*/  UISETP.GT.U32.AND UP0, UPT, UR4, 0x1, UP0 ;  /* 0x000000010400788c */ /* 0x000fe40008704070 */
[----:B------:R-:W-:Y:S02]  /*1240*/  USEL UR5, URZ, 0x2, UP2 ;  /* 0x00000002ff057887 */ /* 0x000fe40009000000 */
[----:B------:R-:W-:-:S02]  /*1250*/  USEL UR6, URZ, 0x1, UP2 ;  /* 0x00000001ff067887 */ /* 0x000fc40009000000 */
[----:B------:R-:W-:Y:S02]  /*1260*/  USEL UR4, URZ, 0x4, UP0 ;  /* 0x00000004ff047887 */ /* 0x000fe40008000000 */
[----:B------:R-:W-:Y:S02]  /*1270*/  ULOP3.LUT UR7, UR7, 0xfffffffe, URZ, 0xc0, !UPT ;  /* 0xfffffffe07077892 */ /* 0x000fe4000f8ec0ff */
[----:B------:R-:W-:Y:S02]  /*1280*/  USEL UR8, URZ, 0x8, UP0 ;  /* 0x00000008ff087887 */ /* 0x000fe40008000000 */
[----:B------:R-:W-:-:S03]  /*1290*/  UIADD3 UR4, UPT, UPT, UR4, UR5, UR6 ;  /* 0x0000000504047290 */ /* 0x000fc6000fffe006 */
[----:B------:R-:W-:Y:S01]  /*12a0*/  UMOV UR5, 0x3 ;  /* 0x0000000300057882 */ /* 0x000fe20000000000 */
[----:B------:R-:W-:Y:S02]  /*12b0*/  UIADD3 UR4, UPT, UPT, UR4, UR8, URZ ;  /* 0x0000000804047290 */ /* 0x000fe4000fffe0ff */
[----:B------:R-:W-:-:S04]  /*12c0*/  USHF.L.U32 UR5, UR5, UR7, URZ ;  /* 0x0000000705057299 */ /* 0x000fc800080006ff */
[----:B------:R-:W-:Y:S02]  /*12d0*/  IMAD.U32 R2, RZ, RZ, UR4 ;  /* 0x00000004ff027e24 */ /* 0x000fe4000f8e00ff */
[----:B------:R-:W-:-:S07]  /*12e0*/  IMAD.U32 R0, RZ, RZ, UR5 ;  /* 0x00000005ff007e24 */ /* 0x000fce000f8e00ff */
.L_x_17:
[----:B------:R-:W1:Y:S01]  /*12f0*/  S2UR UR44, SR_CTAID.Z ;  /* 0x00000000002c79c3 */ /* 0x000e620000002700 */
[----:B------:R-:W-:Y:S01]  /*1300*/  UISETP.GE.AND UP0, UPT, UR22, 0x1, UPT ;  /* 0x000000011600788c */ /* 0x000fe2000bf06270 */
[----:B------:R-:W-:-:S08]  /*1310*/  UMOV UR29, 0x5 ;  /* 0x00000005001d7882 */ /* 0x000fd00000000000 */
[----:B------:R-:W-:Y:S05]  /*1320*/  BRA.U !UP0, `(.L_x_18) ;  /* 0x0000000108d47547 */ /* 0x000fea000b800000 */
[----:B------:R-:W2:Y:S01]  /*1330*/  LDCU.128 UR16, c[0x0][0xf10] ;  /* 0x0001e200ff1077ac */ /* 0x000ea20008000c00 */
[----:B------:R-:W3:Y:S01]  /*1340*/  LDCU UR6, c[0x0][0x370] ;  /* 0x00006e00ff0677ac */ /* 0x000ee20008000800 */
[----:B------:R-:W4:Y:S01]  /*1350*/  LDCU UR7, c[0x0][0x374] ;  /* 0x00006e80ff0777ac */ /* 0x000f220008000800 */
[----:B------:R-:W1:Y:S01]  /*1360*/  LDCU UR23, c[0x0][0xf0c] ;  /* 0x0001e180ff1777ac */ /* 0x000e620008000800 */
[----:B------:R-:W1:Y:S01]  /*1370*/  LDCU UR26, c[0x0][0xf20] ;  /* 0x0001e400ff1a77ac */ /* 0x000e620008000800 */
[----:B------:R-:W1:Y:S01]  /*1380*/  LDCU.64 UR8, c[0x0][0xf28] ;  /* 0x0001e500ff0877ac */ /* 0x000e620008000a00 */
[----:B--2---:R-:W-:Y:S02]  /*1390*/  UISETP.NE.AND UP3, UPT, UR18, 0x1, UPT ;  /* 0x000000011200788c */ /* 0x004fe4000bf65270 */
[----:B----4-:R-:W-:Y:S02]  /*13a0*/  UIMAD.WIDE.U32 UR10, UR7, UR19, URZ ;  /* 0x00000013070a72a5 */ /* 0x010fe4000f8e00ff */
[----:B---3--:R-:W-:-:S02]  /*13b0*/  UIMAD.WIDE.U32 UR12, UR6, UR16, URZ ;  /* 0x00000010060c72a5 */ /* 0x008fc4000f8e00ff */
[----:B-1----:R-:W-:Y:S02]  /*13c0*/  UISETP.NE.AND UP0, UPT, UR23, 0x1, UPT ;  /* 0x000000011700788c */ /* 0x002fe4000bf05270 */
[----:B------:R-:W-:Y:S01]  /*13d0*/  UIMAD.WIDE.U32 UR4, UR28, UR16, URZ ;  /* 0x000000101c0472a5 */ /* 0x000fe2000f8e00ff */
[----:B------:R-:W-:Y:S02]  /*13e0*/  UMOV UR10, UR11 ;  /* 0x0000000b000a7c82 */ /* 0x000fe40008000000 */
[----:B------:R-:W-:Y:S01]  /*13f0*/  UMOV UR12, UR13 ;  /* 0x0000000d000c7c82 */ /* 0x000fe20008000000 */
[----:B------:R-:W-:Y:S02]  /*1400*/  @UP3 USHF.R.U32.HI UR7, URZ, UR26, UR10 ;  /* 0x0000001aff073299 */ /* 0x000fe4000801160a */
[----:B------:R-:W-:Y:S01]  /*1410*/  UISETP.NE.AND UP2, UPT, UR22, 0x1, UPT ;  /* 0x000000011600788c */ /* 0x000fe2000bf45270 */
[----:B------:R-:W-:Y:S02]  /*1420*/  UMOV UR4, UR5 ;  /* 0x0000000500047c82 */ /* 0x000fe40008000000 */
[----:B------:R-:W-:-:S02]  /*1430*/  @UP0 USHF.R.U32.HI UR6, URZ, UR17, UR12 ;  /* 0x00000011ff060299 */ /* 0x000fc4000801160c */
[----:B------:R-:W-:Y:S02]  /*1440*/  USHF.R.U32.HI UR4, URZ, UR17, UR4 ;  /* 0x00000011ff047299 */ /* 0x000fe40008011604 */
[----:B------:R-:W-:Y:S02]  /*1450*/  UIMAD.WIDE.U32 UR12, UR20, UR19, URZ ;  /* 0x00000013140c72a5 */ /* 0x000fe4000f8e00ff */
[----:B------:R-:W-:Y:S02]  /*1460*/  UIMAD.WIDE.U32 UR10, UR7, UR8, URZ ;  /* 0x00000008070a72a5 */ /* 0x000fe4000f8e00ff */
[----:B------:R-:W-:Y:S02]  /*1470*/  UIMAD.WIDE.U32 UR14, UR6, UR8, URZ ;  /* 0x00000008060e72a5 */ /* 0x000fe4000f8e00ff */
[----:B------:R-:W-:-:S03]  /*1480*/  USEL UR5, UR28, UR4, !UP0 ;  /* 0x000000041c057287 */ /* 0x000fc6000c000000 */
[----:B------:R-:W-:Y:S01]  /*1490*/  UMOV UR4, UR13 ;  /* 0x0000000d00047c82 */ /* 0x000fe20008000000 */
[----:B------:R-:W-:Y:S01]  /*14a0*/  UMOV UR10, UR11 ;  /* 0x0000000b000a7c82 */ /* 0x000fe20008000000 */
[----:B------:R-:W-:Y:S02]  /*14b0*/  USHF.R.U32.HI UR4, URZ, UR26, UR4 ;  /* 0x0000001aff047299 */ /* 0x000fe40008011604 */
[----:B------:R-:W-:Y:S01]  /*14c0*/  @UP2 USHF.R.U32.HI UR7, URZ, UR9, UR10 ;  /* 0x00000009ff072299 */ /* 0x000fe2000801160a */
[----:B------:R-:W-:Y:S01]  /*14d0*/  UMOV UR14, UR15 ;  /* 0x0000000f000e7c82 */ /* 0x000fe20008000000 */
[----:B------:R-:W-:Y:S02]  /*14e0*/  USEL UR4, UR20, UR4, !UP3 ;  /* 0x0000000414047287 */ /* 0x000fe4000d800000 */
[----:B------:R-:W-:Y:S02]  /*14f0*/  @UP2 USHF.R.U32.HI UR6, URZ, UR9, UR14 ;  /* 0x00000009ff062299 */ /* 0x000fe4000801160e */
[----:B------:R-:W-:-:S02]  /*1500*/  UIMAD UR7, UR7, UR22, URZ ;  /* 0x00000016070772a4 */ /* 0x000fc4000f8e02ff */
[----:B------:R-:W-:Y:S02]  /*1510*/  UIMAD UR12, UR6, UR22, URZ ;  /* 0x00000016060c72a4 */ /* 0x000fe4000f8e02ff */
[----:B------:R-:W-:Y:S02]  /*1520*/  UISETP.GE.AND UP0, UPT, UR4, UR7, UPT ;  /* 0x000000070400728c */ /* 0x000fe4000bf06270 */
[----:B------:R-:W-:Y:S02]  /*1530*/  UIMAD.WIDE.U32 UR10, UR4, UR8, URZ ;  /* 0x00000008040a72a5 */ /* 0x000fe4000f8e00ff */
[----:B------:R-:W-:Y:S02]  /*1540*/  UISETP.GE.OR UP0, UPT, UR5, UR12, UP0 ;  /* 0x0000000c0500728c */ /* 0x000fe40008706670 */
[----:B------:R-:W-:Y:S02]  /*1550*/  UIMAD.WIDE.U32 UR12, UR5, UR8, URZ ;  /* 0x00000008050c72a5 */ /* 0x000fe4000f8e00ff */
[----:B------:R-:W-:Y:S01]  /*1560*/  UIADD3 UR10, UPT, UPT, -UR4, URZ, URZ ;  /* 0x000000ff040a7290 */ /* 0x000fe2000fffe1ff */
[----:B------:R-:W-:Y:S01]  /*1570*/  UMOV UR8, UR11 ;  /* 0x0000000b00087c82 */ /* 0x000fe20008000000 */
[----:B------:R-:W-:-:S02]  /*1580*/  UIADD3 UR11, UPT, UPT, -UR5, URZ, URZ ;  /* 0x000000ff050b7290 */ /* 0x000fc4000fffe1ff */
[----:B------:R-:W-:-:S03]  /*1590*/  USHF.R.U32.HI UR8, URZ, UR9, UR8 ;  /* 0x00000009ff087299 */ /* 0x000fc60008011608 */
[----:B------:R-:W-:Y:S01]  /*15a0*/  @!UP0 UMOV UR7, UR13 ;  /* 0x0000000d00078c82 */ /* 0x000fe20008000000 */
[----:B------:R-:W-:Y:S02]  /*15b0*/  UIMAD UR20, UR18, UR10, UR20 ;  /* 0x0000000a121472a4 */ /* 0x000fe4000f8e0214 */
[----:B------:R-:W-:Y:S02]  /*15c0*/  USEL UR8, UR4, UR8, !UP2 ;  /* 0x0000000804087287 */ /* 0x000fe4000d000000 */
[----:B------:R-:W-:Y:S02]  /*15d0*/  @!UP0 USHF.R.U32.HI UR7, URZ, UR9, UR7 ;  /* 0x00000009ff078299 */ /* 0x000fe40008011607 */
[----:B------:R-:W-:Y:S02]  /*15e0*/  UIADD3 UR9, UPT, UPT, -UR8, URZ, URZ ;  /* 0x000000ff08097290 */ /* 0x000fe4000fffe1ff */
[----:B------:R-:W-:Y:S02]  /*15f0*/  @!UP0 USEL UR7, UR5, UR7, !UP2 ;  /* 0x0000000705078287 */ /* 0x000fe4000d000000 */
[----:B------:R-:W-:-:S02]  /*1600*/  UIMAD UR9, UR22, UR9, UR4 ;  /* 0x00000009160972a4 */ /* 0x000fc4000f8e0204 */
[----:B------:R-:W-:Y:S02]  /*1610*/  @!UP0 UIADD3 UR8, UPT, UPT, UR8, -UR7, URZ ;  /* 0x8000000708088290 */ /* 0x000fe4000fffe0ff */
[----:B------:R-:W-:Y:S02]  /*1620*/  @!UP0 UIMAD UR6, UR9, UR6, UR7 ;  /* 0x00000006090682a4 */ /* 0x000fe4000f8e0207 */
[----:B------:R-:W-:Y:S02]  /*1630*/  @!UP0 UIMAD UR4, UR8, UR22, UR5 ;  /* 0x00000016080482a4 */ /* 0x000fe4000f8e0205 */
[----:B------:R-:W-:Y:S02]  /*1640*/  UIMAD UR28, UR23, UR11, UR28 ;  /* 0x0000000b171c72a4 */ /* 0x000fe4000f8e021c */
[----:B------:R-:W-:Y:S01]  /*1650*/  UIMAD UR20, UR4, UR18, UR20 ;  /* 0x00000012041472a4 */ /* 0x000fe2000f8e0214 */
[----:B------:R-:W-:Y:S02]  /*1660*/  @!UP0 UMOV UR5, UR6 ;  /* 0x0000000600058c82 */ /* 0x000fe40008000000 */
[----:B------:R-:W-:-:S12]  /*1670*/  UIMAD UR28, UR5, UR23, UR28 ;  /* 0x00000017051c72a4 */ /* 0x000fd8000f8e021c */
.L_x_18:
[----:B------:R-:W-:Y:S02]  /*1680*/  UISETP.NE.AND UP2, UPT, UR27, 0x1, UPT ;  /* 0x000000011b00788c */ /* 0x000fe4000bf45270 */
[----:B------:R-:W-:Y:S02]  /*1690*/  USHF.L.U32 UR4, UR64, 0x7, URZ ;  /* 0x0000000740047899 */ /* 0x000fe400080006ff */
[----:B------:R-:W-:Y:S02]  /*16a0*/  ULOP3.LUT UR38, UR38, 0xffff, URZ, 0xc0, !UPT ;  /* 0x0000ffff26267892 */ /* 0x000fe4000f8ec0ff */
[----:B------:R-:W-:Y:S02]  /*16b0*/  UISETP.NE.AND UP0, UPT, UR21, 0x2, UPT ;  /* 0x000000021500788c */ /* 0x000fe4000bf05270 */
[----:B------:R-:W-:Y:S02]  /*16c0*/  ULOP3.LUT UR39, UR39, 0x2000, URZ, 0xc0, !UPT ;  /* 0x0000200027277892 */ /* 0x000fe4000f8ec0ff */
[----:B------:R-:W-:-:S02]  /*16d0*/  ULOP3.LUT UR60, UR60, 0x40, URZ, 0xc0, !UPT ;  /* 0x000000403c3c7892 */ /* 0x000fc4000f8ec0ff */
[----:B------:R-:W-:Y:S02]  /*16e0*/  ULOP3.LUT UR48, UR48, 0x300, URZ, 0xc0, !UPT ;  /* 0x0000030030307892 */ /* 0x000fe4000f8ec0ff */
[----:B------:R-:W-:Y:S02]  /*16f0*/  ULOP3.LUT UR18, UR24, 0x80, URZ, 0xc0, !UPT ;  /* 0x0000008018127892 */ /* 0x000fe4000f8ec0ff */
[----:B------:R-:W-:Y:S02]  /*1700*/  ULOP3.LUT UR62, UR4, 0x80, URZ, 0xc0, !UPT ;  /* 0x00000080043e7892 */ /* 0x000fe4000f8ec0ff */
[----:B------:R-:W-:Y:S01]  /*1710*/  USHF.L.U32 UR38, UR29, UR38, URZ ;  /* 0x000000261d267299 */ /* 0x000fe200080006ff */
[----:B------:R-:W-:Y:S11]  /*1720*/  BRA.U UP2, `(.L_x_19) ;  /* 0x0000000102407547 */ /* 0x000ff6000b800000 */
[----:B------:R-:W2:Y:S01]  /*1730*/  LDCU.128 UR8, c[0x0][0xf10] ;  /* 0x0001e200ff0877ac */ /* 0x000ea20008000c00 */
[----:B------:R-:W3:Y:S01]  /*1740*/  LDCU UR12, c[0x0][0xf0c] ;  /* 0x0001e180ff0c77ac */ /* 0x000ee20008000800 */
[----:B------:R-:W4:Y:S01]  /*1750*/  LDCU UR13, c[0x0][0xf20] ;  /* 0x0001e400ff0d77ac */ /* 0x000f220008000800 */
[----:B--2---:R-:W-:Y:S02]  /*1760*/  UIMAD.WIDE.U32 UR4, UR28, UR8, URZ ;  /* 0x000000081c0472a5 */ /* 0x004fe4000f8e00ff */
[----:B------:R-:W-:Y:S02]  /*1770*/  UIMAD.WIDE.U32 UR6, UR20, UR11, URZ ;  /* 0x0000000b140672a5 */ /* 0x000fe4000f8e00ff */
[----:B---3--:R-:W-:Y:S02]  /*1780*/  UISETP.NE.AND UP2, UPT, UR12, 0x1, UPT ;  /* 0x000000010c00788c */ /* 0x008fe4000bf45270 */
[----:B------:R-:W-:-:S03]  /*1790*/  USHF.R.U32.HI UR5, URZ, UR9, UR5 ;  /* 0x00000009ff057299 */ /* 0x000fc60008011605 */
[----:B------:R-:W-:Y:S01]  /*17a0*/  UMOV UR4, UR7 ;  /* 0x0000000700047c82 */ /* 0x000fe20008000000 */
[----:B------:R-:W-:Y:S02]  /*17b0*/  USEL UR5, UR28, UR5, !UP2 ;  /* 0x000000051c057287 */ /* 0x000fe4000d000000 */
[----:B------:R-:W-:Y:S02]  /*17c0*/  UISETP.NE.AND UP2, UPT, UR10, 0x1, UPT ;  /* 0x000000010a00788c */ /* 0x000fe4000bf45270 */
[----:B----4-:R-:W-:-:S04]  /*17d0*/  USHF.R.U32.HI UR4, URZ, UR13, UR4 ;  /* 0x0000000dff047299 */ /* 0x010fc80008011604 */
[----:B------:R-:W-:-:S04]  /*17e0*/  USEL UR4, UR20, UR4, !UP2 ;  /* 0x0000000414047287 */ /* 0x000fc8000d000000 */
[----:B------:R-:W-:Y:S02]  /*17f0*/  UIADD3 UR6, UPT, UPT, UR5, -UR4, URZ ;  /* 0x8000000405067290 */ /* 0x000fe4000fffe0ff */
[----:B------:R-:W-:Y:S02]  /*1800*/  UIADD3 UR4, UPT, UPT, -UR5, UR4, URZ ;  /* 0x0000000405047290 */ /* 0x000fe4000fffe1ff */
[----:B------:R-:W-:Y:S02]  /*1810*/  UIMAD UR20, UR6, UR10, UR20 ;  /* 0x0000000a061472a4 */ /* 0x000fe4000f8e0214 */
[----:B------:R-:W-:-:S12]  /*1820*/  UIMAD UR28, UR4, UR12, UR28 ;  /* 0x0000000c041c72a4 */ /* 0x000fd8000f8e021c */
.L_x_19:
[----:B------:R-:W-:Y:S05]  /*1830*/  BRA.U !UP6, `(.L_x_20) ;  /* 0x000000010e0c7547 */ /* 0x000fea000b800000 */
[----:B------:R-:W-:Y:S01]  /*1840*/  UCGABAR_WAIT ;  /* 0x0000000000007dc7 */ /* 0x000fe20008000000 */
[----:B------:R-:W-:Y:S01]  /*1850*/  CCTL.IVALL ;  /* 0x00000000ff00798f */ /* 0x000fe20002000000 */
[----:B------:R-:W-:Y:S05]  /*1860*/  BRA `(.L_x_21) ;  /* 0x0000000000047947 */ /* 0x000fea0003800000 */
.L_x_20:
[----:B------:R-:W-:Y:S06]  /*1870*/  BAR.SYNC.DEFER_BLOCKING 0x0 ;  /* 0x0000000000007b1d */ /* 0x000fec0000010000 */
.L_x_21:
[----:B------:R-:W-:Y:S05]  /*1880*/  BRA.U UP0, `(.L_x_22) ;  /* 0x0000001500987547 */ /* 0x000fea000b800000 */
[----:B------:R-:W2:Y:S01]  /*1890*/  LDCU UR6, c[0x0][0x38c] ;  /* 0x00007180ff0677ac */ /* 0x000ea20008000800 */
[----:B------:R-:W3:Y:S01]  /*18a0*/  S2UR UR8, SR_CgaCtaId ;  /* 0x00000000000879c3 */ /* 0x000ee20000008800 */
[----:B------:R-:W-:Y:S01]  /*18b0*/  PLOP3.LUT P2, PT, PT, PT, UP4, 0x80, 0x8 ;  /* 0x000000000008781c */ /* 0x000fe20003f4f048 */
[----:B------:R-:W-:Y:S01]  /*18c0*/  IMAD.MOV.U32 R12, RZ, RZ, 0x1 ;  /* 0x00000001ff0c7424 */ /* 0x000fe200078e00ff */
[----:B------:R-:W-:Y:S01]  /*18d0*/  UMOV UR7, 0x400 ;  /* 0x0000040000077882 */ /* 0x000fe20000000000 */
[----:B------:R-:W-:Y:S01]  /*18e0*/  UISETP.NE.AND UP1, UPT, UR21, URZ, UPT ;  /* 0x000000ff1500728c */ /* 0x000fe2000bf25270 */
[----:B------:R-:W-:Y:S02]  /*18f0*/  ISETP.NE.AND P3, PT, R3, RZ, P4 ;  /* 0x000000ff0300720c */ /* 0x000fe40002765270 */
[----:B------:R-:W-:Y:S02]  /*1900*/  CS2R R10, SRZ ;  /* 0x00000000000a7805 */ /* 0x000fe4000001ff00 */
[----:B------:R-:W-:Y:S01]  /*1910*/  PLOP3.LUT P2, PT, P2, PT, PT, 0x8, 0x80 ;  /* 0x000000000080781c */ /* 0x000fe2000174e170 */
[----:B------:R-:W-:Y:S01]  /*1920*/  IMAD.MOV.U32 R9, RZ, RZ, RZ ;  /* 0x000000ffff097224 */ /* 0x000fe200078e00ff */
[----:B------:R-:W4:Y:S01]  /*1930*/  LDCU UR55, c[0x0][0x370] ;  /* 0x00006e00ff3777ac */ /* 0x000f220008000800 */
[----:B------:R-:W-:Y:S01]  /*1940*/  IMAD.MOV.U32 R8, RZ, RZ, 0x1 ;  /* 0x00000001ff087424 */ /* 0x000fe200078e00ff */
[----:B------:R-:W1:Y:S01]  /*1950*/  LDCU.64 UR30, c[0x0][0x348] ;  /* 0x00006900ff1e77ac */ /* 0x000e620008000a00 */
[----:B--2---:R-:W-:-:S02]  /*1960*/  UIADD3 UR5, UPT, UPT, UR6, 0x7f, URZ ;  /* 0x0000007f06057890 */ /* 0x004fc4000fffe0ff */
[----:B------:R-:W-:Y:S02]  /*1970*/  USHF.R.U32.HI UR61, URZ, 0x9, UR48 ;  /* 0x00000009ff3d7899 */ /* 0x000fe40008011630 */
[----:B------:R-:W-:Y:S02]  /*1980*/  USHF.R.S32.HI UR4, URZ, 0x1f, UR5 ;  /* 0x0000001fff047899 */ /* 0x000fe40008011405 */
[----:B------:R-:W-:Y:S02]  /*1990*/  UIADD3 UR60, UPT, UPT, UR62, UR60, URZ ;  /* 0x0000003c3e3c7290 */ /* 0x000fe4000fffe0ff */
[----:B------:R-:W-:Y:S02]  /*19a0*/  ULEA.HI UR4, UR4, UR5, URZ, 0x7 ;  /* 0x0000000504047291 */ /* 0x000fe4000f8f38ff */
[----:B---3--:R-:W-:Y:S02]  /*19b0*/  ULEA UR7, UR8, UR7, 0x18 ;  /* 0x0000000708077291 */ /* 0x008fe4000f8ec0ff */
[----:B------:R-:W-:-:S02]  /*19c0*/  USHF.R.S32.HI UR57, URZ, 0x7, UR4 ;  /* 0x00000007ff397899 */ /* 0x000fc40008011404 */
[----:B------:R-:W-:Y:S02]  /*19d0*/  UIADD3 UR4, UPT, UPT, UR6, -0x1, URZ ;  /* 0xffffffff06047890 */ /* 0x000fe4000fffe0ff */
[----:B------:R-:W-:Y:S02]  /*19e0*/  UISETP.LT.U32.AND UP0, UPT, UR57, 0x4, UPT ;  /* 0x000000043900788c */ /* 0x000fe4000bf01070 */
[----:B------:R-:W-:Y:S02]  /*19f0*/  UISETP.GE.U32.AND UP2, UPT, UR4, -0xff, UPT ;  /* 0xffffff010400788c */ /* 0x000fe4000bf46070 */
[----:B------:R-:W-:Y:S02]  /*1a00*/  USEL UR56, UR57, 0x4, UP0 ;  /* 0x0000000439387887 */ /* 0x000fe40008000000 */
[----:B------:R-:W-:Y:S02]  /*1a10*/  UIADD3 UR63, UPT, UPT, UR6, 0xfe, URZ ;  /* 0x000000fe063f7890 */ /* 0x000fe4000fffe0ff */
[----:B------:R-:W-:Y:S01]  /*1a20*/  UIADD3 UR4, UPT, UPT, UR56, -0x1, URZ ;  /* 0xffffffff38047890 */ /* 0x000fe2000fffe0ff */
[----:B------:R-:W2:Y:S04]  /*1a30*/  LDCU UR54, c[0x0][0x374] ;  /* 0x00006e80ff3677ac */ /* 0x000ea80008000800 */
[----:B------:R-:W-:-:S02]  /*1a40*/  @UP2 UIADD3 UR4, UPT, UPT, UR56, URZ, URZ ;  /* 0x000000ff38042290 */ /* 0x000fc4000fffe0ff */
[----:B------:R-:W-:Y:S02]  /*1a50*/  USEL UR37, UR52, 0x2, UP1 ;  /* 0x0000000234257887 */ /* 0x000fe40008800000 */
[----:B------:R-:W-:Y:S02]  /*1a60*/  UIADD3 UR50, UPT, UPT, UR7, 0x31000, UR48 ;  /* 0x0003100007327890 */ /* 0x000fe4000fffe030 */
[----:B------:R-:W-:Y:S02]  /*1a70*/  UIADD3 UR59, UPT, UPT, UR57, -UR56, URZ ;  /* 0x80000038393b7290 */ /* 0x000fe4000fffe0ff */
[----:B------:R-:W-:Y:S02]  /*1a80*/  UIADD3 UR49, UPT, UPT, UR4, 0x1, URZ ;  /* 0x0000000104317890 */ /* 0x000fe4000fffe0ff */
[----:B------:R-:W-:Y:S01]  /*1a90*/  UIADD3 UR58, UPT, UPT, -UR4, URZ, URZ ;  /* 0x000000ff043a7290 */ /* 0x000fe2000fffe1ff */
[----:B-1--4-:R-:W-:-:S11]  /*1aa0*/  UMOV UR14, URZ ;  /* 0x000000ff000e7c82 */ /* 0x012fd60008000000 */
.L_x_46:
[----:B-1----:R-:W1:Y:S02]  /*1ab0*/  S2UR UR4, SR_CgaCtaId ;  /* 0x00000000000479c3 */ /* 0x002e640000008800 */
[----:B-1----:R-:W-:-:S09]  /*1ac0*/  UISETP.NE.AND UP0, UPT, UR4, URZ, UPT ;  /* 0x000000ff0400728c */ /* 0x002fd2000bf05270 */
[----:B---3--:R-:W-:Y:S05]  /*1ad0*/  BRA.U UP0, `(.L_x_23) ;  /* 0x0000000100287547 */ /* 0x008fea000b800000 */
[----:B------:R-:W-:Y:S02]  /*1ae0*/  LEA R0, R9, UR7, 0x3 ;  /* 0x0000000709007c11 */ /* 0x000fe4000f8e18ff */
[----:B------:R-:W-:-:S04]  /*1af0*/  SHF.L.U32 R3, R8, 0x1f, RZ ;  /* 0x0000001f08037819 */ /* 0x000fc800000006ff */
[----:B------:R-:W1:Y:S02]  /*1b00*/  SYNCS.PHASECHK.TRANS64.TRYWAIT P0, [R0+URZ+0xd0], R3 ;  /* 0x0000d003000075a7 */ /* 0x000e6400080011ff */
[----:B-1----:R-:W-:Y:S05]  /*1b10*/  @!P0 BRA `(.L_x_24) ;  /* 0x000000a800ac8947 */ /* 0x002fea0003800000 */
.L_x_151:
[----:B------:R3:W-:Y:S01]  /*1b20*/  SYNCS.ARRIVE.TRANS64.A1T0 RZ, [R0+URZ+0xc0], RZ ;  /* 0x0000c0ff00ff79a7 */ /* 0x0007e200081000ff */
[----:B------:R-:W-:-:S05]  /*1b30*/  VIADD R9, R9, 0x1 ;  /* 0x0000000109097836 */ /* 0x000fca0000000000 */
[----:B------:R-:W-:-:S04]  /*1b40*/  ISETP.NE.AND P0, PT, R9, 0x2, PT ;  /* 0x000000020900780c */ /* 0x000fc80003f05270 */
[----:B-1----:R-:W-:Y:S02]  /*1b50*/  SEL R3, RZ, 0x1, P0 ;  /* 0x00000001ff037807 */ /* 0x002fe40000000000 */
[----:B------:R-:W-:Y:S02]  /*1b60*/  SEL R9, R9, RZ, P0 ;  /* 0x000000ff09097207 */ /* 0x000fe40000000000 */
[----:B------:R-:W-:Y:S02]  /*1b70*/  LOP3.LUT R8, R8, R3, RZ, 0x3c, !PT ;  /* 0x0000000308087212 */ /* 0x000fe400078e3cff */
.L_x_23:
[----:B------:R-:W-:Y:S01]  /*1b80*/  ULEA UR4, UR14, UR7, 0x3 ;  /* 0x000000070e047291 */ /* 0x000fe2000f8e18ff */
[----:B---3--:R-:W-:Y:S01]  /*1b90*/  SHF.L.U32 R0, R12, 0x1f, RZ ;  /* 0x0000001f0c007819 */ /* 0x008fe200000006ff */
[----:B------:R-:W-:Y:S02]  /*1ba0*/  UISETP.GE.U32.AND UP0, UPT, UR63, 0xff, UPT ;  /* 0x000000ff3f00788c */ /* 0x000fe4000bf06070 */
[----:B------:R-:W-:Y:S02]  /*1bb0*/  ULEA UR35, UR20, UR60, 0x8 ;  /* 0x0000003c14237291 */ /* 0x000fe4000f8e40ff */
[----:B------:R-:W-:Y:S01]  /*1bc0*/  ULEA UR19, UR20, UR61, 0x1 ;  /* 0x0000003d14137291 */ /* 0x000fe2000f8e08ff */
[----:B------:R-:W-:Y:S02]  /*1bd0*/  UMOV UR12, URZ ;  /* 0x000000ff000c7c82 */ /* 0x000fe40008000000 */
[----:B------:R1:W3:Y:S01]  /*1be0*/  SYNCS.PHASECHK.TRANS64.TRYWAIT P1, [UR4+0x20], R0 ;  /* 0x00002000ff0075a7 */ /* 0x0002e20008021104 */
[----:B------:R-:W-:-:S04]  /*1bf0*/  ULEA.HI UR4, UR28, UR28, URZ, 0x1 ;  /* 0x0000001c1c047291 */ /* 0x000fc8000f8f08ff */
[----:B------:R-:W-:Y:S02]  /*1c00*/  USHF.L.U32 UR43, UR4, 0x7, URZ ;  /* 0x00000007042b7899 */ /* 0x000fe400080006ff */
[----:B------:R-:W-:Y:S02]  /*1c10*/  ULOP3.LUT UR27, UR4, 0xfffffffe, URZ, 0xc0, !UPT ;  /* 0xfffffffe041b7892 */ /* 0x000fe4000f8ec0ff */
[----:B------:R-:W-:Y:S02]  /*1c20*/  ULOP3.LUT UR43, UR62, 0xffffff00, UR43, 0xf8, !UPT ;  /* 0xffffff003e2b7892 */ /* 0x000fe4000f8ef82b */
[----:B------:R-:W-:Y:S01]  /*1c30*/  ULOP3.LUT UR27, UR27, 0x1, UR64, 0xf8, !UPT ;  /* 0x000000011b1b7892 */ /* 0x000fe2000f8ef840 */
[----:B------:R-:W-:Y:S11]  /*1c40*/  BRA.U !UP0, `(.L_x_25) ;  /* 0x0000000508247547 */ /* 0x000ff6000b800000 */
[----:B------:R-:W-:Y:S01]  /*1c50*/  UMOV UR15, UR58 ;  /* 0x0000003a000f7c82 */ /* 0x000fe20008000000 */
[----:B------:R-:W-:Y:S01]  /*1c60*/  UMOV UR4, UR14 ;  /* 0x0000000e00047c82 */ /* 0x000fe20008000000 */
[----:B------:R-:W-:Y:S01]  /*1c70*/  UMOV UR28, 0xffffffff ;  /* 0xffffffff001c7882 */ /* 0x000fe20000000000 */
[----:B------:R-:W-:-:S05]  /*1c80*/  UMOV UR42, URZ ;  /* 0x000000ff002a7c82 */ /* 0x000fca0008000000 */
.L_x_33:
[----:B------:R-:W-:Y:S01]  /*1c90*/  ULEA UR5, UR4, UR7, 0x3 ;  /* 0x0000000704057291 */ /* 0x000fe2000f8e18ff */
[----:B---3--:R-:W-:Y:S01]  /*1ca0*/  @P4 MOV R2, 0x10c00 ;  /* 0x00010c0000024802 */ /* 0x008fe20000000f00 */
[----:B--23--:R-:W-:Y:S10]  /*1cb0*/  @P1 BRA `(.L_x_26) ;  /* 0x00000000000c1947 */ /* 0x00cff40003800000 */
[----:B------:R-:W-:-:S04]  /*1cc0*/  SHF.L.U32 R3, R12, 0x1f, RZ ;  /* 0x0000001f0c037819 */ /* 0x000fc800000006ff */
[----:B------:R-:W3:Y:S02]  /*1cd0*/  SYNCS.PHASECHK.TRANS64.TRYWAIT P0, [UR5+0x20], R3 ;  /* 0x00002003ff0075a7 */ /* 0x000ee40008001105 */
[----:B---3--:R-:W-:Y:S05]  /*1ce0*/  @!P0 BRA `(.L_x_27) ;  /* 0x000000a8004c8947 */ /* 0x008fea0003800000 */
.L_x_26:
[----:B------:R3:W-:Y:S01]  /*1cf0*/  @P4 SYNCS.ARRIVE.TRANS64 RZ, [UR5], R2 ;  /* 0x00000002ffff49a7 */ /* 0x0007e20008000005 */
[----:B------:R-:W-:Y:S02]  /*1d00*/  ULOP3.LUT UR6, UR37, 0x2, URZ, 0xfc, !UPT ;  /* 0x0000000225067892 */ /* 0x000fe4000f8efcff */
[----:B------:R-:W-:Y:S02]  /*1d10*/  UIADD3 UR15, UPT, UPT, UR15, 0x1, URZ ;  /* 0x000000010f0f7890 */ /* 0x000fe4000fffe0ff */
[----:B------:R-:W-:Y:S02]  /*1d20*/  UISETP.NE.AND UP0, UPT, UR6, 0x2, UPT ;  /* 0x000000020600788c */ /* 0x000fe4000bf05270 */
[----:B------:R-:W-:Y:S02]  /*1d30*/  UIADD3 UR28, UPT, UPT, UR28, 0x1, URZ ;  /* 0x000000011c1c7890 */ /* 0x000fe4000fffe0ff */
[----:B------:R-:W-:-:S05]  /*1d40*/  UISETP.NE.AND UP4, UPT, UR15, 0x1, UPT ;  /* 0x000000010f00788c */ /* 0x000fca000bf85270 */
[----:B------:R-:W-:Y:S05]  /*1d50*/  BRA.U UP0, `(.L_x_28) ;  /* 0x0000000100047547 */ /* 0x000fea000b800000 */
[----:B--2---:R-:W-:Y:S05]  /*1d60*/  BPT.TRAP 0x1 ;  /* 0x000000040000795c */ /* 0x004fea0000300000 */
.L_x_28:
[----:B------:R-:W-:Y:S04]  /*1d70*/  BSSY.RECONVERGENT B0, `(.L_x_29) ;  /* 0x0000003000007945 */ /* 0x000fe80003800200 */
[----:B------:R-:W-:Y:S05]  /*1d80*/  @!P3 BRA `(.L_x_30) ;  /* 0x000000000004b947 */ /* 0x000fea0003800000 */
[----:B--2---:R-:W-:Y:S05]  /*1d90*/  BPT.TRAP 0x1 ;  /* 0x000000040000795c */ /* 0x004fea0000300000 */
.L_x_30:
[----:B--2---:R-:W-:Y:S05]  /*1da0*/  BSYNC.RECONVERGENT B0 ;  /* 0x0000000000007941 */ /* 0x004fea0003800200 */
.L_x_29:
[----:B------:R-:W-:Y:S01]  /*1db0*/  UIADD3 UR6, UPT, UPT, UR4, 0x1, URZ ;  /* 0x0000000104067890 */ /* 0x000fe2000fffe0ff */
[----:B------:R-:W-:Y:S01]  /*1dc0*/  BSSY.RECONVERGENT B0, `(.L_x_31) ;  /* 0x000002d000007945 */ /* 0x000fe20003800200 */
[----:B------:R-:W-:Y:S02]  /*1dd0*/  ELECT P0, URZ, PT ;  /* 0x0000000000ff782f */ /* 0x000fe40003800000 */
[----:B------:R-:W-:-:S04]  /*1de0*/  UISETP.NE.AND UP0, UPT, UR6, 0x4, UPT ;  /* 0x000000040600788c */ /* 0x000fc8000bf05270 */
[----:B------:R-:W-:Y:S02]  /*1df0*/  USEL UR8, URZ, 0x1, UP0 ;  /* 0x00000001ff087887 */ /* 0x000fe40008000000 */
[----:B------:R-:W-:-:S04]  /*1e00*/  USEL UR14, UR6, URZ, UP0 ;  /* 0x000000ff060e7287 */ /* 0x000fc80008000000 */
[----:B------:R-:W-:Y:S01]  /*1e10*/  ULEA UR6, UR14, UR7, 0x3 ;  /* 0x000000070e067291 */ /* 0x000fe2000f8e18ff */
[----:B------:R-:W-:-:S04]  /*1e20*/  LOP3.LUT R12, R12, UR8, RZ, 0x3c, !PT ;  /* 0x000000080c0c7c12 */ /* 0x000fc8000f8e3cff */
[----:B-1----:R-:W-:-:S04]  /*1e30*/  SHF.L.U32 R0, R12, 0x1f, RZ ;  /* 0x0000001f0c007819 */ /* 0x002fc800000006ff */
[----:B------:R1:W2:Y:S01]  /*1e40*/  SYNCS.PHASECHK.TRANS64.TRYWAIT P1, [UR6+0x20], R0 ;  /* 0x00002000ff0075a7 */ /* 0x0002a20008021106 */
[----:B------:R-:W-:Y:S05]  /*1e50*/  @!P0 BRA `(.L_x_32) ;  /* 0x00000000008c8947 */ /* 0x000fea0003800000 */
[----:B------:R-:W-:Y:S02]  /*1e60*/  USHF.L.U32 UR40, UR4, 0xe, URZ ;  /* 0x0000000e04287899 */ /* 0x000fe400080006ff */
[----:B------:R-:W-:Y:S02]  /*1e70*/  UIADD3 UR22, UP3, UPT, UR30, 0x80, URZ ;  /* 0x000000801e167890 */ /* 0x000fe4000ff7e0ff */
[----:B------:R-:W-:Y:S02]  /*1e80*/  UIADD3 UR12, UP2, UPT, UR30, 0x180, URZ ;  /* 0x000001801e0c7890 */ /* 0x000fe4000ff5e0ff */
[----:B------:R-:W-:Y:S02]  /*1e90*/  ULOP3.LUT UR32, UR39, UR40, URZ, 0xfc, !UPT ;  /* 0x0000002827207292 */ /* 0x000fe4000f8efcff */
[----:B------:R-:W-:Y:S02]  /*1ea0*/  ULEA UR24, UR4, UR7, 0x9 ;  /* 0x0000000704187291 */ /* 0x000fe4000f8e48ff */
[----:B------:R-:W-:-:S02]  /*1eb0*/  UIADD3 UR10, UP1, UPT, UR30, 0x280, URZ ;  /* 0x000002801e0a7890 */ /* 0x000fc4000ff3e0ff */
[----:B------:R-:W-:Y:S02]  /*1ec0*/  ULEA UR16, UR4, UR48, 0xa ;  /* 0x0000003004107291 */ /* 0x000fe4000f8e50ff */
[----:B------:R-:W-:Y:S02]  /*1ed0*/  UIADD3 UR8, UP0, UPT, UR30, 0x380, URZ ;  /* 0x000003801e087890 */ /* 0x000fe4000ff1e0ff */
[----:B------:R-:W-:Y:S02]  /*1ee0*/  ULOP3.LUT UR41, UR5, 0xfefffff8, URZ, 0xc0, !UPT ;  /* 0xfefffff805297892 */ /* 0x000fe4000f8ec0ff */
[----:B------:R-:W-:Y:S02]  /*1ef0*/  UIADD3.X UR23, UPT, UPT, URZ, UR31, URZ, UP3, !UPT ;  /* 0x0000001fff177290 */ /* 0x000fe40009ffe4ff */
[----:B------:R-:W-:Y:S02]  /*1f00*/  UIADD3 UR40, UPT, UPT, UR7, 0x10800, UR40 ;  /* 0x0001080007287890 */ /* 0x000fe4000fffe028 */
[----:B------:R-:W-:-:S02]  /*1f10*/  UIADD3.X UR13, UPT, UPT, URZ, UR31, URZ, UP2, !UPT ;  /* 0x0000001fff0d7290 */ /* 0x000fc400097fe4ff */
[----:B------:R-:W-:Y:S02]  /*1f20*/  UIADD3 UR32, UPT, UPT, UR7, 0x20800, UR32 ;  /* 0x0002080007207890 */ /* 0x000fe4000fffe020 */
[----:B------:R-:W-:Y:S02]  /*1f30*/  UPRMT UR6, URZ, 0x5410, UR38 ;  /* 0x00005410ff067896 */ /* 0x000fe40008000026 */
[----:B------:R-:W-:Y:S02]  /*1f40*/  UIADD3.X UR11, UPT, UPT, URZ, UR31, URZ, UP1, !UPT ;  /* 0x0000001fff0b7290 */ /* 0x000fe40008ffe4ff */
[----:B------:R-:W-:Y:S02]  /*1f50*/  UIADD3 UR24, UPT, UPT, UR24, 0x30800, URZ ;  /* 0x0003080018187890 */ /* 0x000fe4000fffe0ff */
[----:B------:R-:W-:Y:S02]  /*1f60*/  UIADD3.X UR9, UPT, UPT, URZ, UR31, URZ, UP0, !UPT ;  /* 0x0000001fff097290 */ /* 0x000fe400087fe4ff */
[----:B------:R-:W-:Y:S01]  /*1f70*/  UIADD3 UR16, UPT, UPT, UR7, 0x31000, UR16 ;  /* 0x0003100007107890 */ /* 0x000fe2000fffe010 */
[----:B------:R-:W-:Y:S01]  /*1f80*/  UMOV UR46, 0x0 ;  /* 0x00000000002e7882 */ /* 0x000fe20000000000 */
[----:B------:R-:W-:Y:S01]  /*1f90*/  UMOV UR47, 0x10000000 ;  /* 0x10000000002f7882 */ /* 0x000fe20000000000 */
[----:B------:R-:W-:Y:S01]  /*1fa0*/  UMOV UR34, UR42 ;  /* 0x0000002a00227c82 */ /* 0x000fe20008000000 */
[----:B------:R-:W-:Y:S01]  /*1fb0*/  UMOV UR36, UR44 ;  /* 0x0000002c00247c82 */ /* 0x000fe20008000000 */
[----:B------:R-:W-:Y:S01]  /*1fc0*/  UMOV UR33, UR41 ;  /* 0x0000002900217c82 */ /* 0x000fe20008000000 */
[----:B------:R-:W-:Y:S01]  /*1fd0*/  UMOV UR26, URZ ;  /* 0x000000ff001a7c82 */ /* 0x000fe20008000000 */
[----:B------:R-:W-:Y:S01]  /*1fe0*/  UMOV UR29, UR44 ;  /* 0x0000002c001d7c82 */ /* 0x000fe20008000000 */
[----:B------:R-:W-:Y:S01]  /*1ff0*/  UMOV UR25, UR41 ;  /* 0x0000002900197c82 */ /* 0x000fe20008000000 */
[----:B------:R4:W-:Y:S01]  /*2000*/  UTMALDG.3D.2CTA [UR40], [UR22], desc[UR46] ;  /* 0x00002e28160075b4 */ /* 0x0009e20008211000 */
[----:B------:R-:W-:Y:S01]  /*2010*/  UMOV UR53, 0xf0000 ;  /* 0x000f000000357882 */ /* 0x000fe20000000000 */
[----:B------:R-:W-:Y:S01]  /*2020*/  UMOV UR20, UR28 ;  /* 0x0000001c00147c82 */ /* 0x000fe20008000000 */
[----:B------:R-:W-:Y:S01]  /*2030*/  UMOV UR21, UR44 ;  /* 0x0000002c00157c82 */ /* 0x000fe20008000000 */
[----:B------:R-:W-:Y:S01]  /*2040*/  UMOV UR17, UR41 ;  /* 0x0000002900117c82 */ /* 0x000fe20008000000 */
[----:B------:R4:W-:Y:S01]  /*2050*/  UTMALDG.3D.MULTICAST.2CTA [UR32], [UR12], UR6, desc[UR46] ;  /* 0x00002e200c0073b4 */ /* 0x0009e20008211806 */
[----:B------:R4:W-:Y:S01]  /*2060*/  UTMALDG.4D.2CTA [UR24], [UR10], desc[UR46] ;  /* 0x00002e180a0075b4 */ /* 0x0009e20008219000 */
[----:B------:R4:W-:Y:S02]  /*2070*/  UTMALDG.4D.MULTICAST.2CTA [UR16], [UR8], UR53, desc[UR46] ;  /* 0x00002e10080073b4 */ /* 0x0009e40008219835 */
[----:B----4-:R-:W-:Y:S01]  /*2080*/  NOP ;  /* 0x0000000000007918 */ /* 0x010fe20000000000 */
.L_x_32:
[----:B------:R-:W-:Y:S05]  /*2090*/  BSYNC.RECONVERGENT B0 ;  /* 0x0000000000007941 */ /* 0x000fea0003800200 */
.L_x_31:
[----:B------:R-:W-:Y:S01]  /*20a0*/  UIADD3 UR42, UPT, UPT, UR42, 0x80, URZ ;  /* 0x000000802a2a7890 */ /* 0x000fe2000fffe0ff */
[----:B------:R-:W-:Y:S01]  /*20b0*/  UMOV UR4, UR14 ;  /* 0x0000000e00047c82 */ /* 0x000fe20008000000 */
[----:B------:R-:W-:Y:S01]  /*20c0*/  UMOV UR12, UR49 ;  /* 0x00000031000c7c82 */ /* 0x000fe20008000000 */
[----:B------:R-:W-:Y:S09]  /*20d0*/  BRA.U UP4, `(.L_x_33) ;  /* 0xfffffff904ec7547 */ /* 0x000ff2000b83ffff */
.L_x_25:
[----:B------:R-:W-:Y:S01]  /*20e0*/  ULEA UR4, UR14, UR7, 0x3 ;  /* 0x000000070e047291 */ /* 0x000fe2000f8e18ff */
[----:B-1----:R-:W-:Y:S01]  /*20f0*/  SHF.L.U32 R0, R12, 0x1f, RZ ;  /* 0x0000001f0c007819 */ /* 0x002fe200000006ff */
[----:B------:R-:W-:Y:S01]  /*2100*/  @!P2 SYNCS.ARRIVE.TRANS64.A1T0 RZ, [UR7+0x88], RZ ;  /* 0x000088ffffffa9a7 */ /* 0x000fe20008100007 */
[----:B------:R-:W-:-:S06]  /*2110*/  UISETP.GT.AND UP0, UPT, UR57, UR56, UPT ;  /* 0x000000383900728c */ /* 0x000fcc000bf04270 */
[----:B--23--:R1:W2:Y:S03]  /*2120*/  SYNCS.PHASECHK.TRANS64.TRYWAIT P1, [UR4+0x20], R0 ;  /* 0x00002000ff0075a7 */ /* 0x00c2a60008021104 */
[----:B------:R-:W-:Y:S05]  /*2130*/  BRA.U !UP0, `(.L_x_34) ;  /* 0x0000000508147547 */ /* 0x000fea000b800000 */
[----:B------:R-:W-:Y:S01]  /*2140*/  UIADD3 UR15, UPT, UPT, UR59, UR12, URZ ;  /* 0x0000000c3b0f7290 */ /* 0x000fe2000fffe0ff */
[----:B------:R-:W-:-:S11]  /*2150*/  UMOV UR5, UR14 ;  /* 0x0000000e00057c82 */ /* 0x000fd60008000000 */
.L_x_42:
[----:B------:R-:W-:Y:S01]  /*2160*/  ULEA UR6, UR5, UR7, 0x3 ;  /* 0x0000000705067291 */ /* 0x000fe2000f8e18ff */
[----:B--2---:R-:W-:Y:S01]  /*2170*/  @P4 MOV R2, 0x10c00 ;  /* 0x00010c0000024802 */ /* 0x004fe20000000f00 */
[----:B--23--:R-:W-:Y:S10]  /*2180*/  @P1 BRA `(.L_x_35) ;  /* 0x00000000000c1947 */ /* 0x00cff40003800000 */
[----:B------:R-:W-:-:S04]  /*2190*/  SHF.L.U32 R3, R12, 0x1f, RZ ;  /* 0x0000001f0c037819 */ /* 0x000fc800000006ff */
[----:B------:R-:W2:Y:S02]  /*21a0*/  SYNCS.PHASECHK.TRANS64.TRYWAIT P0, [UR6+0x20], R3 ;  /* 0x00002003ff0075a7 */ /* 0x000ea40008001106 */
[----:B--2---:R-:W-:Y:S05]  /*21b0*/  @!P0 BRA `(.L_x_36) ;  /* 0x000000a400308947 */ /* 0x004fea0003800000 */
.L_x_35:
[----:B------:R2:W-:Y:S01]  /*21c0*/  @P4 SYNCS.ARRIVE.TRANS64 RZ, [UR6], R2 ;  /* 0x00000002ffff49a7 */ /* 0x0005e20008000006 */
[----:B------:R-:W-:-:S04]  /*21d0*/  ULOP3.LUT UR4, UR37, 0x2, URZ, 0xfc, !UPT ;  /* 0x0000000225047892 */ /* 0x000fc8000f8efcff */
[----:B------:R-:W-:-:S09]  /*21e0*/  UISETP.NE.AND UP0, UPT, UR4, 0x2, UPT ;  /* 0x000000020400788c */ /* 0x000fd2000bf05270 */
[----:B------:R-:W-:Y:S05]  /*21f0*/  BRA.U UP0, `(.L_x_37) ;  /* 0x0000000100047547 */ /* 0x000fea000b800000 */
[----:B------:R-:W-:Y:S05]  /*2200*/  BPT.TRAP 0x1 ;  /* 0x000000040000795c */ /* 0x000fea0000300000 */
.L_x_37:
[----:B------:R-:W-:Y:S04]  /*2210*/  BSSY.RECONVERGENT B0, `(.L_x_38) ;  /* 0x0000003000007945 */ /* 0x000fe80003800200 */
[----:B------:R-:W-:Y:S05]  /*2220*/  @!P3 BRA `(.L_x_39) ;  /* 0x000000000004b947 */ /* 0x000fea0003800000 */
[----:B------:R-:W-:Y:S05]  /*2230*/  BPT.TRAP 0x1 ;  /* 0x000000040000795c */ /* 0x000fea0000300000 */
.L_x_39:
[----:B------:R-:W-:Y:S05]  /*2240*/  BSYNC.RECONVERGENT B0 ;  /* 0x0000000000007941 */ /* 0x000fea0003800200 */
.L_x_38:
        /* <DEDUP_REMOVED lines=9> */
[----:B------:R1:W3:Y:S01]  /*22e0*/  SYNCS.PHASECHK.TRANS64.TRYWAIT P1, [UR4+0x20], R0 ;  /* 0x00002000ff0075a7 */ /* 0x0002e20008021104 */
[----:B------:R-:W-:Y:S05]  /*22f0*/  @!P0 BRA `(.L_x_41) ;  /* 0x0000000000908947 */ /* 0x000fea0003800000 */
[----:B------:R-:W-:Y:S02]  /*2300*/  USHF.L.U32 UR40, UR5, 0xe, URZ ;  /* 0x0000000e05287899 */ /* 0x000fe400080006ff */
[----:B------:R-:W-:Y:S02]  /*2310*/  UIADD3 UR22, UP3, UPT, UR30, 0x80, URZ ;  /* 0x000000801e167890 */ /* 0x000fe4000ff7e0ff */
[----:B------:R-:W-:Y:S02]  /*2320*/  UIADD3 UR20, UP2, UPT, UR30, 0x180, URZ ;  /* 0x000001801e147890 */ /* 0x000fe4000ff5e0ff */
[----:B------:R-:W-:Y:S02]  /*2330*/  ULOP3.LUT UR32, UR39, UR40, URZ, 0xfc, !UPT ;  /* 0x0000002827207292 */ /* 0x000fe4000f8efcff */
[----:B------:R-:W-:Y:S02]  /*2340*/  ULEA UR8, UR5, UR7, 0x9 ;  /* 0x0000000705087291 */ /* 0x000fe4000f8e48ff */
[----:B------:R-:W-:-:S02]  /*2350*/  UIADD3 UR28, UP1, UPT, UR30, 0x280, URZ ;  /* 0x000002801e1c7890 */ /* 0x000fc4000ff3e0ff */
[----:B------:R-:W-:Y:S02]  /*2360*/  UIADD3 UR24, UP0, UPT, UR30, 0x380, URZ ;  /* 0x000003801e187890 */ /* 0x000fe4000ff1e0ff */
[----:B------:R-:W-:Y:S02]  /*2370*/  USHF.L.U32 UR42, UR12, 0x7, URZ ;  /* 0x000000070c2a7899 */ /* 0x000fe400080006ff */
        /* <DEDUP_REMOVED lines=8> */
[----:B------:R-:W-:Y:S02]  /*2400*/  ULEA UR16, UR5, UR50, 0xa ;  /* 0x0000003205107291 */ /* 0x000fe4000f8e50ff */
[----:B------:R-:W-:Y:S01]  /*2410*/  UIADD3.X UR25, UPT, UPT, URZ, UR31, URZ, UP0, !UPT ;  /* 0x0000001fff197290 */ /* 0x000fe200087fe4ff */
[----:B------:R-:W-:Y:S01]  /*2420*/  UMOV UR46, 0x0 ;  /* 0x00000000002e7882 */ /* 0x000fe20000000000 */
[----:B------:R-:W-:Y:S01]  /*2430*/  UMOV UR47, 0x10000000 ;  /* 0x10000000002f7882 */ /* 0x000fe20000000000 */
[----:B------:R-:W-:Y:S01]  /*2440*/  UMOV UR36, UR44 ;  /* 0x0000002c00247c82 */ /* 0x000fe20008000000 */
[----:B------:R-:W-:Y:S01]  /*2450*/  UMOV UR33, UR41 ;  /* 0x0000002900217c82 */ /* 0x000fe20008000000 */
[----:B------:R-:W-:Y:S01]  /*2460*/  UMOV UR34, UR42 ;  /* 0x0000002a00227c82 */ /* 0x000fe20008000000 */
[----:B------:R-:W-:Y:S01]  /*2470*/  UTMALDG.3D.2CTA [UR40], [UR22], desc[UR46] ;  /* 0x00002e28160075b4 */ /* 0x000fe20008211000 */
[----:B------:R-:W-:Y:S01]  /*2480*/  UMOV UR10, URZ ;  /* 0x000000ff000a7c82 */ /* 0x000fe20008000000 */
[----:B------:R-:W-:Y:S01]  /*2490*/  UMOV UR11, UR27 ;  /* 0x0000001b000b7c82 */ /* 0x000fe20008000000 */
[----:B------:R-:W-:Y:S01]  /*24a0*/  UMOV UR13, UR44 ;  /* 0x0000002c000d7c82 */ /* 0x000fe20008000000 */
[----:B------:R-:W-:Y:S01]  /*24b0*/  UMOV UR9, UR41 ;  /* 0x0000002900097c82 */ /* 0x000fe20008000000 */
[----:B------:R-:W-:Y:S01]  /*24c0*/  UMOV UR26, 0xf0000 ;  /* 0x000f0000001a7882 */ /* 0x000fe20000000000 */
[----:B------:R-:W-:Y:S01]  /*24d0*/  UMOV UR17, UR41 ;  /* 0x0000002900117c82 */ /* 0x000fe20008000000 */
[----:B------:R4:W-:Y:S01]  /*24e0*/  UTMALDG.3D.MULTICAST.2CTA [UR32], [UR20], UR4, desc[UR46] ;  /* 0x00002e20140073b4 */ /* 0x0009e20008211804 */
[----:B------:R1:W-:Y:S01]  /*24f0*/  UTMALDG.4D.2CTA [UR8], [UR28], desc[UR46] ;  /* 0x00002e081c0075b4 */ /* 0x0003e20008219000 */
[----:B----4-:R-:W-:Y:S01]  /*2500*/  UMOV UR20, UR12 ;  /* 0x0000000c00147c82 */ /* 0x010fe20008000000 */
[----:B------:R-:W-:-:S02]  /*2510*/  UMOV UR21, UR44 ;  /* 0x0000002c00157c82 */ /* 0x000fc40008000000 */
[----:B------:R1:W-:Y:S02]  /*2520*/  UTMALDG.4D.MULTICAST.2CTA [UR16], [UR24], UR26, desc[UR46] ;  /* 0x00002e10180073b4 */ /* 0x0003e4000821981a */
[----:B-1----:R-:W-:Y:S01]  /*2530*/  NOP ;  /* 0x0000000000007918 */ /* 0x002fe20000000000 */
.L_x_41:
[----:B------:R-:W-:Y:S05]  /*2540*/  BSYNC.RECONVERGENT B0 ;  /* 0x0000000000007941 */ /* 0x000fea0003800200 */
.L_x_40:
[----:B------:R-:W-:Y:S01]  /*2550*/  UIADD3 UR12, UPT, UPT, UR12, 0x1, URZ ;  /* 0x000000010c0c7890 */ /* 0x000fe2000fffe0ff */
[----:B------:R-:W-:-:S03]  /*2560*/  UMOV UR5, UR14 ;  /* 0x0000000e00057c82 */ /* 0x000fc60008000000 */
[----:B------:R-:W-:-:S09]  /*2570*/  UISETP.NE.AND UP0, UPT, UR12, UR15, UPT ;  /* 0x0000000f0c00728c */ /* 0x000fd2000bf05270 */
[----:B------:R-:W-:Y:S05]  /*2580*/  BRA.U UP0, `(.L_x_42) ;  /* 0xfffffff900f47547 */ /* 0x000fea000b83ffff */
.L_x_34:
[C---:B------:R-:W-:Y:S01]  /*2590*/  LEA R3, R11.reuse, UR7, 0x3 ;  /* 0x000000070b037c11 */ /* 0x040fe2000f8e18ff */
[----:B------:R-:W-:Y:S01]  /*25a0*/  NOP ;  /* 0x0000000000007918 */ /* 0x000fe20000000000 */
[----:B-1----:R-:W-:Y:S02]  /*25b0*/  SHF.L.U32 R0, R10, 0x1f, RZ ;  /* 0x0000001f0a007819 */ /* 0x002fe400000006ff */
[----:B------:R-:W-:Y:S02]  /*25c0*/  LEA R5, R11, UR7, 0x4 ;  /* 0x000000070b057c11 */ /* 0x000fe4000f8e20ff */
[----:B------:R-:W1:Y:S02]  /*25d0*/  SYNCS.PHASECHK.TRANS64.TRYWAIT P0, [R3+URZ+0x90], R0 ;  /* 0x00009000030075a7 */ /* 0x000e6400080011ff */
[----:B-1----:R-:W-:Y:S05]  /*25e0*/  @!P0 BRA `(.L_x_43) ;  /* 0x000000a0003c8947 */ /* 0x002fea0003800000 */
.L_x_154:
[----:B------:R-:W4:Y:S01]  /*25f0*/  LDS.128 R4, [R5+0xf0] ;  /* 0x0000f00005047984 */ /* 0x000f220000000c00 */
[----:B------:R-:W-:Y:S01]  /*2600*/  UISETP.GE.AND UP0, UPT, UR45, 0x1, UPT ;  /* 0x000000012d00788c */ /* 0x000fe2000bf06270 */
[----:B------:R-:W-:Y:S01]  /*2610*/  @!PT LDS RZ, [RZ] ;  /* 0x00000000fffff984 */ /* 0x000fe20000000800 */
[----:B------:R-:W-:Y:S01]  /*2620*/  @!PT LDS RZ, [RZ] ;  /* 0x00000000fffff984 */ /* 0x000fe20000000800 */
[----:B------:R-:W-:Y:S01]  /*2630*/  @!PT LDS RZ, [RZ] ;  /* 0x00000000fffff984 */ /* 0x000fe20000000800 */
[----:B------:R-:W-:Y:S01]  /*2640*/  @!PT LDS RZ, [RZ] ;  /* 0x00000000fffff984 */ /* 0x000fe20000000800 */
[----:B------:R1:W-:Y:S06]  /*2650*/  MEMBAR.ALL.CTA ;  /* 0x0000000000007992 */ /* 0x0003ec0000008000 */
[----:B-1----:R-:W1:Y:S01]  /*2660*/  FENCE.VIEW.ASYNC.S ;  /* 0x00000000000073c6 */ /* 0x002e620000000000 */
[----:B----4-:R-:W-:-:S13]  /*2670*/  LOP3.LUT P0, RZ, R6, 0x1, RZ, 0xc0, !PT ;  /* 0x0000000106ff7812 */ /* 0x010fda000780c0ff */
[----:B-1----:R-:W-:Y:S01]  /*2680*/  VOTEU.ANY UP1, P0 ;  /* 0x0000000000ff7886 */ /* 0x002fe20000020100 */
[----:B------:R-:W-:-:S13]  /*2690*/  PLOP3.LUT P0, PT, PT, PT, UP1, 0x80, 0x8 ;  /* 0x000000000008781c */ /* 0x000fda0003f0f018 */
[----:B------:R-:W-:Y:S02]  /*26a0*/  @P0 LOP3.LUT R0, R5, 0xffff, RZ, 0xc0, !PT ;  /* 0x0000ffff05000812 */ /* 0x000fe400078ec0ff */
[----:B--2---:R-:W-:Y:S02]  /*26b0*/  @P0 MOV R2, R4 ;  /* 0x0000000400020202 */ /* 0x004fe40000000f00 */
[----:B------:R-:W-:Y:S01]  /*26c0*/  @P0 R2UR UR5, R0 ;  /* 0x00000000000502ca */ /* 0x000fe200000e0000 */
[----:B------:R-:W-:Y:S01]  /*26d0*/  VIADD R0, R3, 0xa0 ;  /* 0x000000a003007836 */ /* 0x000fe20000000000 */
[----:B------:R-:W-:Y:S02]  /*26e0*/  @P0 SHF.R.U32.HI R4, RZ, 0x10, R5 ;  /* 0x00000010ff040819 */ /* 0x000fe40000011605 */
[----:B------:R-:W-:Y:S02]  /*26f0*/  @P0 R2UR UR6, R2 ;  /* 0x00000000020602ca */ /* 0x000fe400000e0000 */
[----:B------:R-:W-:-:S02]  /*2700*/  PRMT R0, RZ, 0x654, R0 ;  /* 0x00000654ff007816 */ /* 0x000fc40000000000 */
[----:B------:R-:W-:Y:S02]  /*2710*/  @P0 R2UR UR4, R4 ;  /* 0x00000000040402ca */ /* 0x000fe400000e0000 */
[----:B------:R1:W-:Y:S03]  /*2720*/  SYNCS.ARRIVE.TRANS64.RED.A1T0 RZ, [R0+URZ], RZ ;  /* 0x000000ff00ff79a7 */ /* 0x0003e600081004ff */
[----:B------:R-:W-:-:S04]  /*2730*/  @UP1 UMOV UR51, UR5 ;  /* 0x0000000500331c82 */ /* 0x000fc80008000000 */
[----:B------:R-:W-:-:S04]  /*2740*/  @UP1 UMOV UR52, UR6 ;  /* 0x0000000600341c82 */ /* 0x000fc80008000000 */
[----:B------:R-:W-:Y:S01]  /*2750*/  @UP1 UMOV UR44, UR4 ;  /* 0x00000004002c1c82 */ /* 0x000fe20008000000 */
[----:B------:R-:W-:Y:S05]  /*2760*/  BRA.U !UP0, `(.L_x_44) ;  /* 0x0000000108d47547 */ /* 0x000fea000b800000 */
[----:B------:R-:W2:Y:S01]  /*2770*/  LDCU.128 UR20, c[0x0][0xf10] ;  /* 0x0001e200ff1477ac */ /* 0x000ea20008000c00 */
[----:B------:R-:W4:Y:S01]  /*2780*/  LDCU UR19, c[0x0][0xf20] ;  /* 0x0001e400ff1377ac */ /* 0x000f220008000800 */
[----:B------:R-:W3:Y:S01]  /*2790*/  LDCU UR15, c[0x0][0xf0c] ;  /* 0x0001e180ff0f77ac */ /* 0x000ee20008000800 */
[----:B------:R-:W1:Y:S01]  /*27a0*/  LDCU.64 UR8, c[0x0][0xf28] ;  /* 0x0001e500ff0877ac */ /* 0x000e620008000a00 */
[----:B------:R-:W-:Y:S02]  /*27b0*/  UISETP.NE.AND UP3, UPT, UR45, 0x1, UPT ;  /* 0x000000012d00788c */ /* 0x000fe4000bf65270 */
[----:B--2---:R-:W-:Y:S02]  /*27c0*/  UIMAD.WIDE.U32 UR10, UR54, UR23, URZ ;  /* 0x00000017360a72a5 */ /* 0x004fe4000f8e00ff */
[----:B------:R-:W-:Y:S02]  /*27d0*/  UIMAD.WIDE.U32 UR4, UR55, UR20, URZ ;  /* 0x00000014370472a5 */ /* 0x000fe4000f8e00ff */
[----:B------:R-:W-:-:S02]  /*27e0*/  UISETP.NE.AND UP0, UPT, UR22, 0x1, UPT ;  /* 0x000000011600788c */ /* 0x000fc4000bf05270 */
[----:B------:R-:W-:Y:S01]  /*27f0*/  UIMAD.WIDE.U32 UR16, UR51, UR23, URZ ;  /* 0x00000017331072a5 */ /* 0x000fe2000f8e00ff */
[----:B------:R-:W-:Y:S02]  /*2800*/  UMOV UR10, UR11 ;  /* 0x0000000b000a7c82 */ /* 0x000fe40008000000 */
[----:B------:R-:W-:Y:S01]  /*2810*/  UMOV UR4, UR5 ;  /* 0x0000000500047c82 */ /* 0x000fe20008000000 */
[----:B----4-:R-:W-:Y:S02]  /*2820*/  USHF.R.U32.HI UR10, URZ, UR19, UR10 ;  /* 0x00000013ff0a7299 */ /* 0x010fe4000801160a */
[----:B---3--:R-:W-:Y:S02]  /*2830*/  UISETP.NE.AND UP2, UPT, UR15, 0x1, UPT ;  /* 0x000000010f00788c */ /* 0x008fe4000bf45270 */
[----:B------:R-:W-:Y:S02]  /*2840*/  USHF.R.U32.HI UR4, URZ, UR21, UR4 ;  /* 0x00000015ff047299 */ /* 0x000fe40008011604 */
[----:B------:R-:W-:-:S02]  /*2850*/  USEL UR5, UR54, UR10, !UP0 ;  /* 0x0000000a36057287 */ /* 0x000fc4000c000000 */
[----:B------:R-:W-:Y:S02]  /*2860*/  USEL UR6, UR55, UR4, !UP2 ;  /* 0x0000000437067287 */ /* 0x000fe4000d000000 */
[----:B-1----:R-:W-:Y:S01]  /*2870*/  UIMAD.WIDE.U32 UR10, UR5, UR8, URZ ;  /* 0x00000008050a72a5 */ /* 0x002fe2000f8e00ff */
[----:B------:R-:W-:Y:S01]  /*2880*/  UMOV UR4, UR17 ;  /* 0x0000001100047c82 */ /* 0x000fe20008000000 */
[----:B------:R-:W-:Y:S02]  /*2890*/  UIMAD.WIDE.U32 UR12, UR52, UR20, URZ ;  /* 0x00000014340c72a5 */ /* 0x000fe4000f8e00ff */
[----:B------:R-:W-:-:S03]  /*28a0*/  UIMAD.WIDE.U32 UR16, UR6, UR8, URZ ;  /* 0x00000008061072a5 */ /* 0x000fc6000f8e00ff */
[----:B------:R-:W-:Y:S01]  /*28b0*/  UMOV UR10, UR11 ;  /* 0x0000000b000a7c82 */ /* 0x000fe20008000000 */
[----:B------:R-:W-:Y:S02]  /*28c0*/  USHF.R.U32.HI UR4, URZ, UR19, UR4 ;  /* 0x00000013ff047299 */ /* 0x000fe40008011604 */
[----:B------:R-:W-:Y:S01]  /*28d0*/  @UP3 USHF.R.U32.HI UR5, URZ, UR9, UR10 ;  /* 0x00000009ff053299 */ /* 0x000fe2000801160a */
[----:B------:R-:W-:Y:S01]  /*28e0*/  UMOV UR12, UR13 ;  /* 0x0000000d000c7c82 */ /* 0x000fe20008000000 */
[----:B------:R-:W-:Y:S01]  /*28f0*/  UMOV UR16, UR17 ;  /* 0x0000001100107c82 */ /* 0x000fe20008000000 */
[----:B------:R-:W-:Y:S02]  /*2900*/  USHF.R.U32.HI UR21, URZ, UR21, UR12 ;  /* 0x00000015ff157299 */ /* 0x000fe4000801160c */
[----:B------:R-:W-:Y:S02]  /*2910*/  USEL UR4, UR51, UR4, !UP0 ;  /* 0x0000000433047287 */ /* 0x000fe4000c000000 */
[----:B------:R-:W-:-:S02]  /*2920*/  @UP3 USHF.R.U32.HI UR6, URZ, UR9, UR16 ;  /* 0x00000009ff063299 */ /* 0x000fc40008011610 */
[----:B------:R-:W-:Y:S02]  /*2930*/  UIMAD UR10, UR45, UR5, URZ ;  /* 0x000000052d0a72a4 */ /* 0x000fe4000f8e02ff */
[----:B------:R-:W-:Y:S02]  /*2940*/  USEL UR5, UR52, UR21, !UP2 ;  /* 0x0000001534057287 */ /* 0x000fe4000d000000 */
[----:B------:R-:W-:Y:S02]  /*2950*/  UIMAD UR12, UR45, UR6, URZ ;  /* 0x000000062d0c72a4 */ /* 0x000fe4000f8e02ff */
[----:B------:R-:W-:Y:S02]  /*2960*/  UISETP.GE.AND UP0, UPT, UR4, UR10, UPT ;  /* 0x0000000a0400728c */ /* 0x000fe4000bf06270 */
[----:B------:R-:W-:Y:S02]  /*2970*/  UIMAD.WIDE.U32 UR10, UR4, UR8, URZ ;  /* 0x00000008040a72a5 */ /* 0x000fe4000f8e00ff */
[----:B------:R-:W-:-:S02]  /*2980*/  UISETP.GE.OR UP0, UPT, UR5, UR12, UP0 ;  /* 0x0000000c0500728c */ /* 0x000fc40008706670 */
[----:B------:R-:W-:Y:S02]  /*2990*/  UIMAD.WIDE.U32 UR12, UR5, UR8, URZ ;  /* 0x00000008050c72a5 */ /* 0x000fe4000f8e00ff */
[----:B------:R-:W-:Y:S01]  /*29a0*/  UIADD3 UR12, UPT, UPT, -UR5, URZ, URZ ;  /* 0x000000ff050c7290 */ /* 0x000fe2000fffe1ff */
[----:B------:R-:W-:Y:S01]  /*29b0*/  UMOV UR10, UR11 ;  /* 0x0000000b000a7c82 */ /* 0x000fe20008000000 */
[----:B------:R-:W-:Y:S02]  /*29c0*/  UIADD3 UR11, UPT, UPT, -UR4, URZ, URZ ;  /* 0x000000ff040b7290 */ /* 0x000fe4000fffe1ff */
        /* <DEDUP_REMOVED lines=15> */
.L_x_44:
[----:B------:R-:W2:Y:S02]  /*2ac0*/  LDCU UR4, c[0x0][0xf30] ;  /* 0x0001e600ff0477ac */ /* 0x000ea40008000800 */
[----:B--2---:R-:W-:-:S09]  /*2ad0*/  UISETP.NE.AND UP0, UPT, UR4, 0x1, UPT ;  /* 0x000000010400788c */ /* 0x004fd2000bf05270 */
[----:B------:R-:W-:Y:S05]  /*2ae0*/  BRA.U UP0, `(.L_x_45) ;  /* 0x0000000100447547 */ /* 0x000fea000b800000 */
[----:B------:R-:W2:Y:S01]  /*2af0*/  LDCU.128 UR20, c[0x0][0xf10] ;  /* 0x0001e200ff1477ac */ /* 0x000ea20008000c00 */
[----:B------:R-:W4:Y:S01]  /*2b00*/  LDCU UR10, c[0x0][0xf0c] ;  /* 0x0001e180ff0a77ac */ /* 0x000f220008000800 */
[----:B------:R-:W1:Y:S01]  /*2b10*/  LDCU UR6, c[0x0][0xf20] ;  /* 0x0001e400ff0677ac */ /* 0x000e620008000800 */
[----:B--2---:R-:W-:Y:S02]  /*2b20*/  UIMAD.WIDE.U32 UR8, UR52, UR20, URZ ;  /* 0x00000014340872a5 */ /* 0x004fe4000f8e00ff */
[----:B------:R-:W-:Y:S02]  /*2b30*/  UIMAD.WIDE.U32 UR4, UR51, UR23, URZ ;  /* 0x00000017330472a5 */ /* 0x000fe4000f8e00ff */
[----:B----4-:R-:W-:Y:S02]  /*2b40*/  UISETP.NE.AND UP2, UPT, UR10, 0x1, UPT ;  /* 0x000000010a00788c */ /* 0x010fe4000bf45270 */
[----:B------:R-:W-:Y:S01]  /*2b50*/  UISETP.NE.AND UP0, UPT, UR22, 0x1, UPT ;  /* 0x000000011600788c */ /* 0x000fe2000bf05270 */
[----:B------:R-:W-:-:S02]  /*2b60*/  UMOV UR8, UR9 ;  /* 0x0000000900087c82 */ /* 0x000fc40008000000 */
[----:B------:R-:W-:Y:S01]  /*2b70*/  UMOV UR4, UR5 ;  /* 0x0000000500047c82 */ /* 0x000fe20008000000 */
[----:B------:R-:W-:Y:S02]  /*2b80*/  USHF.R.U32.HI UR21, URZ, UR21, UR8 ;  /* 0x00000015ff157299 */ /* 0x000fe40008011608 */
[----:B-1----:R-:W-:Y:S02]  /*2b90*/  USHF.R.U32.HI UR4, URZ, UR6, UR4 ;  /* 0x00000006ff047299 */ /* 0x002fe40008011604 */
[----:B------:R-:W-:Y:S02]  /*2ba0*/  USEL UR5, UR52, UR21, !UP2 ;  /* 0x0000001534057287 */ /* 0x000fe4000d000000 */
[----:B------:R-:W-:-:S04]  /*2bb0*/  USEL UR4, UR51, UR4, !UP0 ;  /* 0x0000000433047287 */ /* 0x000fc8000c000000 */
[----:B------:R-:W-:Y:S02]  /*2bc0*/  UIADD3 UR6, UPT, UPT, UR5, -UR4, URZ ;  /* 0x8000000405067290 */ /* 0x000fe4000fffe0ff */
[----:B------:R-:W-:Y:S02]  /*2bd0*/  UIADD3 UR4, UPT, UPT, -UR5, UR4, URZ ;  /* 0x0000000405047290 */ /* 0x000fe4000fffe1ff */
[----:B------:R-:W-:Y:S02]  /*2be0*/  UIMAD UR51, UR6, UR22, UR51 ;  /* 0x00000016063372a4 */ /* 0x000fe4000f8e0233 */
[----:B------:R-:W-:-:S12]  /*2bf0*/  UIMAD UR52, UR4, UR10, UR52 ;  /* 0x0000000a043472a4 */ /* 0x000fd8000f8e0234 */
.L_x_45:
[----:B------:R-:W-:Y:S01]  /*2c00*/  VIADD R11, R11, 0x1 ;  /* 0x000000010b0b7836 */ /* 0x000fe20000000000 */
[----:B------:R-:W-:Y:S02]  /*2c10*/  R2UR UR5, R142 ;  /* 0x000000008e0572ca */ /* 0x000fe400000e0000 */
[----:B------:R-:W-:Y:S02]  /*2c20*/  R2UR UR4, R141 ;  /* 0x000000008d0472ca */ /* 0x000fe400000e0000 */
[C---:B------:R-:W-:Y:S02]  /*2c30*/  ISETP.NE.AND P0, PT, R11.reuse, 0x2, PT ;  /* 0x000000020b00780c */ /* 0x040fe40003f05270 */
[----:B------:R-:W-:Y:S02]  /*2c40*/  PLOP3.LUT P2, PT, PT, PT, PT, 0x80, 0x8 ;  /* 0x000000000008781c */ /* 0x000fe40003f4f070 */
[----:B------:R-:W-:Y:S02]  /*2c50*/  SEL R3, RZ, 0x1, P0 ;  /* 0x00000001ff037807 */ /* 0x000fe40000000000 */
[----:B------:R-:W-:-:S02]  /*2c60*/  SEL R11, R11, RZ, P0 ;  /* 0x000000ff0b0b7207 */ /* 0x000fc40000000000 */
[----:B------:R-:W-:Y:S01]  /*2c70*/  LOP3.LUT R10, R10, R3, RZ, 0x3c, !PT ;  /* 0x000000030a0a7212 */ /* 0x000fe200078e3cff */
[----:B------:R-:W-:Y:S02]  /*2c80*/  UIADD3 UR28, UPT, UPT, UR52, UR5, URZ ;  /* 0x00000005341c7290 */ /* 0x000fe4000fffe0ff */
[----:B------:R-:W-:Y:S01]  /*2c90*/  UIADD3 UR20, UPT, UPT, UR51, UR4, URZ ;  /* 0x0000000433147290 */ /* 0x000fe2000fffe0ff */
[----:B------:R-:W-:Y:S11]  /*2ca0*/  BRA.U UP1, `(.L_x_46) ;  /* 0xffffffed01807547 */ /* 0x000ff6000b83ffff */
[----:B------:R-:W-:Y:S01]  /*2cb0*/  UIADD3 UR7, UPT, UPT, UR7, 0x20, URZ ;  /* 0x0000002007077890 */ /* 0x000fe2000fffe0ff */
[----:B------:R-:W-:-:S03]  /*2cc0*/  SHF.L.U32 R3, R12, 0x1f, RZ ;  /* 0x0000001f0c037819 */ /* 0x000fc600000006ff */
[----:B------:R-:W-:-:S09]  /*2cd0*/  ULEA UR4, UR14, UR7, 0x3 ;  /* 0x000000070e047291 */ /* 0x000fd2000f8e18ff */
[----:B------:R-:W2:Y:S02]  /*2ce0*/  SYNCS.PHASECHK.TRANS64.TRYWAIT P0, [UR4], R3 ;  /* 0x00000003ff0075a7 */ /* 0x000ea40008001104 */
[----:B--2---:R-:W-:Y:S05]  /*2cf0*/  @!P0 BRA `(.L_x_47) ;  /* 0x00000098008c8947 */ /* 0x004fea0003800000 */
.L_x_156:
[----:B------:R-:W-:-:S04]  /*2d00*/  UIADD3 UR4, UPT, UPT, UR14, 0x1, URZ ;  /* 0x000000010e047890 */ /* 0x000fc8000fffe0ff */
[----:B------:R-:W-:-:S04]  /*2d10*/  UISETP.NE.AND UP0, UPT, UR4, 0x4, UPT ;  /* 0x000000040400788c */ /* 0x000fc8000bf05270 */
[----:B------:R-:W-:Y:S02]  /*2d20*/  USEL UR6, URZ, 0x1, UP0 ;  /* 0x00000001ff067887 */ /* 0x000fe40008000000 */
[----:B------:R-:W-:-:S04]  /*2d30*/  USEL UR4, UR4, URZ, UP0 ;  /* 0x000000ff04047287 */ /* 0x000fc80008000000 */
[----:B------:R-:W-:Y:S01]  /*2d40*/  ULEA UR5, UR4, UR7, 0x3 ;  /* 0x0000000704057291 */ /* 0x000fe2000f8e18ff */
[----:B------:R-:W-:-:S04]  /*2d50*/  LOP3.LUT R2, R12, UR6, RZ, 0x3c, !PT ;  /* 0x000000060c027c12 */ /* 0x000fc8000f8e3cff */
[----:B-1----:R-:W-:-:S04]  /*2d60*/  SHF.L.U32 R3, R2, 0x1f, RZ ;  /* 0x0000001f02037819 */ /* 0x002fc800000006ff */
[----:B------:R-:W1:Y:S02]  /*2d70*/  SYNCS.PHASECHK.TRANS64.TRYWAIT P0, [UR5], R3 ;  /* 0x00000003ff0075a7 */ /* 0x000e640008001105 */
[----:B-1----:R-:W-:Y:S05]  /*2d80*/  @!P0 BRA `(.L_x_48) ;  /* 0x0000009800808947 */ /* 0x002fea0003800000 */
.L_x_158:
        /* <DEDUP_REMOVED lines=9> */
.L_x_160:
[----:B------:R-:W-:-:S04]  /*2e20*/  UIADD3 UR4, UPT, UPT, UR4, 0x1, URZ ;  /* 0x0000000104047890 */ /* 0x000fc8000fffe0ff */
[----:B------:R-:W-:-:S04]  /*2e30*/  UISETP.NE.AND UP0, UPT, UR4, 0x4, UPT ;  /* 0x000000040400788c */ /* 0x000fc8000bf05270 */
[----:B------:R-:W-:Y:S02]  /*2e40*/  USEL UR5, URZ, 0x1, UP0 ;  /* 0x00000001ff057887 */ /* 0x000fe40008000000 */
[----:B------:R-:W-:-:S04]  /*2e50*/  USEL UR4, UR4, URZ, UP0 ;  /* 0x000000ff04047287 */ /* 0x000fc80008000000 */
[----:B------:R-:W-:Y:S01]  /*2e60*/  ULEA UR4, UR4, UR7, 0x3 ;  /* 0x0000000704047291 */ /* 0x000fe2000f8e18ff */
[----:B-1----:R-:W-:-:S04]  /*2e70*/  LOP3.LUT R3, R2, UR5, RZ, 0x3c, !PT ;  /* 0x0000000502037c12 */ /* 0x002fc8000f8e3cff */
[----:B------:R-:W-:Y:S01]  /*2e80*/  SHF.L.U32 R3, R3, 0x1f, RZ ;  /* 0x0000001f03037819 */ /* 0x000fe200000006ff */
[----:B------:R-:W-:-:S07]  /*2e90*/  IMAD.U32 R0, RZ, RZ, UR4 ;  /* 0x00000004ff007e24 */ /* 0x000fce000f8e00ff */
.L_x_50:
[----:B-1----:R1:W2:Y:S02]  /*2ea0*/  SYNCS.PHASECHK.TRANS64.TRYWAIT P0, [R0+URZ], R3 ;  /* 0x00000003000075a7 */ /* 0x0022a400080011ff */
[----:B--2---:R-:W-:Y:S05]  /*2eb0*/  @!P0 NANOSLEEP.SYNCS 0x989680 ;  /* 0x009896800000895d */ /* 0x004fea0003900000 */
[----:B------:R-:W2:Y:S02]  /*2ec0*/  @!P0 SYNCS.PHASECHK.TRANS64 P0, [R0+URZ], R3 ;  /* 0x00000003000085a7 */ /* 0x000ea400080010ff */
[----:B--2---:R-:W-:Y:S05]  /*2ed0*/  @P0 EXIT ;  /* 0x000000000000094d */ /* 0x004fea0003800000 */
[----:B------:R-:W-:Y:S05]  /*2ee0*/  BRA `(.L_x_50) ;  /* 0xfffffffc00ec7947 */ /* 0x000fea000383ffff */
.L_x_22:
[----:B------:R-:W2:Y:S02]  /*2ef0*/  S2UR UR4, SR_CgaCtaId ;  /* 0x00000000000479c3 */ /* 0x000ea40000008800 */
[----:B--2---:R-:W-:-:S04]  /*2f00*/  UISETP.NE.AND UP0, UPT, UR4, URZ, UPT ;  /* 0x000000ff0400728c */ /* 0x004fc8000bf05270 */
[----:B------:R-:W-:-:S09]  /*2f10*/  UISETP.NE.OR UP0, UPT, UR21, 0x1, UP0 ;  /* 0x000000011500788c */ /* 0x000fd20008705670 */
[----:B------:R-:W-:Y:S05]  /*2f20*/  BRA.U UP0, `(.L_x_51) ;  /* 0x00000005004c7547 */ /* 0x000fea000b800000 */
[----:B------:R-:W2:Y:S01]  /*2f30*/  S2UR UR5, SR_CgaCtaId ;  /* 0x00000000000579c3 */ /* 0x000ea20000008800 */
[----:B------:R-:W-:Y:S01]  /*2f40*/  UMOV UR4, 0x400 ;  /* 0x0000040000047882 */ /* 0x000fe20000000000 */
[----:B------:R-:W-:Y:S01]  /*2f50*/  ISETP.GE.U32.AND P2, PT, R3, 0x4, PT ;  /* 0x000000040300780c */ /* 0x000fe20003f46070 */
[----:B------:R-:W-:Y:S01]  /*2f60*/  IMAD.MOV.U32 R12, RZ, RZ, 0x1 ;  /* 0x00000001ff0c7424 */ /* 0x000fe200078e00ff */
[----:B------:R-:W-:Y:S02]  /*2f70*/  CS2R R10, SRZ ;  /* 0x00000000000a7805 */ /* 0x000fe4000001ff00 */
[----:B------:R-:W-:Y:S01]  /*2f80*/  CS2R R8, SRZ ;  /* 0x0000000000087805 */ /* 0x000fe2000001ff00 */
[----:B--2---:R-:W-:-:S03]  /*2f90*/  ULEA UR6, UR5, UR4, 0x18 ;  /* 0x0000000405067291 */ /* 0x004fc6000f8ec0ff */
[----:B------:R-:W-:-:S09]  /*2fa0*/  UMOV UR5, URZ ;  /* 0x000000ff00057c82 */ /* 0x000fd20008000000 */
.L_x_55:
[----:B------:R-:W-:Y:S02]  /*2fb0*/  LEA R0, R8, UR6, 0x3 ;  /* 0x0000000608007c11 */ /* 0x000fe4000f8e18ff */
[----:B------:R-:W-:-:S03]  /*2fc0*/  SHF.L.U32 R5, R9, 0x1f, RZ ;  /* 0x0000001f09057819 */ /* 0x000fc600000006ff */
[----:B------:R-:W-:Y:S01]  /*2fd0*/  VIADD R4, R0, 0xd0 ;  /* 0x000000d000047836 */ /* 0x000fe20000000000 */
[----:B------:R-:W2:Y:S02]  /*2fe0*/  SYNCS.PHASECHK.TRANS64.TRYWAIT P0, [R0+URZ+0xc0], R5 ;  /* 0x0000c005000075a7 */ /* 0x000ea400080011ff */
[----:B--2---:R-:W-:Y:S05]  /*2ff0*/  @!P0 BRA `(.L_x_52) ;  /* 0x0000009800148947 */ /* 0x004fea0003800000 */
.L_x_161:
[----:B------:R-:W-:Y:S01]  /*3000*/  ULEA UR4, UR5, UR6, 0x3 ;  /* 0x0000000605047291 */ /* 0x000fe2000f8e18ff */
[----:B------:R-:W-:Y:S01]  /*3010*/  PRMT R4, RZ, 0x654, R4 ;  /* 0x00000654ff047816 */ /* 0x000fe20000000004 */
[----:B--2---:R-:W-:Y:S01]  /*3020*/  @!P2 IMAD.MOV.U32 R5, RZ, RZ, 0x10 ;  /* 0x00000010ff05a424 */ /* 0x004fe200078e00ff */
[----:B------:R-:W-:Y:S01]  /*3030*/  SHF.L.U32 R7, R12, 0x1f, RZ ;  /* 0x0000001f0c077819 */ /* 0x000fe200000006ff */
[----:B------:R-:W-:Y:S01]  /*3040*/  UIADD3 UR7, UPT, UPT, UR4, 0x90, URZ ;  /* 0x0000009004077890 */ /* 0x000fe2000fffe0ff */
[----:B------:R2:W-:Y:S05]  /*3050*/  SYNCS.ARRIVE.TRANS64.RED.A1T0 RZ, [R4+URZ], RZ ;  /* 0x000000ff04ff79a7 */ /* 0x0005ea00081004ff */
[----:B------:R-:W-:Y:S01]  /*3060*/  IMAD.U32 R0, RZ, RZ, UR7 ;  /* 0x00000007ff007e24 */ /* 0x000fe2000f8e00ff */
[----:B------:R-:W3:Y:S04]  /*3070*/  SYNCS.PHASECHK.TRANS64.TRYWAIT P0, [UR4+0xa0], R7 ;  /* 0x0000a007ff0075a7 */ /* 0x000ee80008001104 */
[----:B------:R-:W-:Y:S01]  /*3080*/  PRMT R13, R3, 0x654, R0 ;  /* 0x00000654030d7816 */ /* 0x000fe20000000000 */
[----:B--23--:R-:W-:Y:S06]  /*3090*/  @!P0 BRA `(.L_x_53) ;  /* 0x0000009800008947 */ /* 0x00cfec0003800000 */
.L_x_163:
[----:B------:R-:W-:Y:S01]  /*30a0*/  ULEA UR8, UR5, UR6, 0x4 ;  /* 0x0000000605087291 */ /* 0x000fe2000f8e20ff */
[----:B------:R-:W-:Y:S01]  /*30b0*/  SEL R2, R13, R2, !P2 ;  /* 0x000000020d027207 */ /* 0x000fe20005000000 */
[----:B------:R-:W-:Y:S01]  /*30c0*/  UIADD3 UR9, UPT, UPT, UR4, 0x90, URZ ;  /* 0x0000009004097890 */ /* 0x000fe2000fffe0ff */
[----:B--2---:R-:W-:Y:S01]  /*30d0*/  LEA R0, R11, UR6, 0x3 ;  /* 0x000000060b007c11 */ /* 0x004fe2000f8e18ff */
[----:B------:R-:W-:Y:S01]  /*30e0*/  UIADD3 UR8, UPT, UPT, UR8, 0xf0, URZ ;  /* 0x000000f008087890 */ /* 0x000fe2000fffe0ff */
[----:B------:R2:W-:Y:S01]  /*30f0*/  @!P2 SYNCS.ARRIVE.TRANS64.RED RZ, [R2+URZ], R5 ;  /* 0x0000000502ffa9a7 */ /* 0x0005e200080004ff */
[----:B------:R-:W-:Y:S01]  /*3100*/  UIADD3 UR4, UPT, UPT, UR5, 0x1, URZ ;  /* 0x0000000105047890 */ /* 0x000fe2000fffe0ff */
[----:B------:R-:W-:-:S03]  /*3110*/  VIADD R8, R8, 0x1 ;  /* 0x0000000108087836 */ /* 0x000fc60000000000 */
[----:B------:R-:W-:Y:S02]  /*3120*/  UISETP.NE.AND UP0, UPT, UR4, 0x2, UPT ;  /* 0x000000020400788c */ /* 0x000fe4000bf05270 */
[----:B------:R-:W-:Y:S01]  /*3130*/  ISETP.NE.AND P0, PT, R8, 0x2, PT ;  /* 0x000000020800780c */ /* 0x000fe20003f05270 */
[----:B------:R-:W-:Y:S06]  /*3140*/  UGETNEXTWORKID.BROADCAST [UR8], [UR9] ;  /* 0x00000000080073ca */ /* 0x000fec0008000100 */
[----:B------:R-:W-:Y:S02]  /*3150*/  USEL UR7, URZ, 0x1, UP0 ;  /* 0x00000001ff077887 */ /* 0x000fe40008000000 */
[----:B------:R-:W-:-:S04]  /*3160*/  USEL UR5, UR4, URZ, UP0 ;  /* 0x000000ff04057287 */ /* 0x000fc80008000000 */
[----:B------:R-:W-:Y:S02]  /*3170*/  LOP3.LUT R12, R12, UR7, RZ, 0x3c, !PT ;  /* 0x000000070c0c7c12 */ /* 0x000fe4000f8e3cff */
[----:B--2---:R-:W-:-:S04]  /*3180*/  SHF.L.U32 R5, R10, 0x1f, RZ ;  /* 0x0000001f0a057819 */ /* 0x004fc800000006ff */
[----:B------:R-:W2:Y:S02]  /*3190*/  SYNCS.PHASECHK.TRANS64.TRYWAIT P1, [R0+URZ+0x90], R5 ;  /* 0x00009005000075a7 */ /* 0x000ea400080211ff */
[----:B--2---:R-:W-:Y:S05]  /*31a0*/  @!P1 BRA `(.L_x_54) ;  /* 0x0000009400d49947 */ /* 0x004fea0003800000 */
.L_x_164:
[C---:B------:R-:W-:Y:S01]  /*31b0*/  LEA R4, R11.reuse, UR6, 0x4 ;  /* 0x000000060b047c11 */ /* 0x040fe2000f8e20ff */
[----:B--2---:R-:W-:Y:S01]  /*31c0*/  VIADD R0, R0, 0xa0 ;  /* 0x000000a000007836 */ /* 0x004fe20000000000 */
[----:B------:R-:W-:Y:S01]  /*31d0*/  SEL R8, R8, RZ, P0 ;  /* 0x000000ff08087207 */ /* 0x000fe20000000000 */
[----:B------:R-:W-:-:S03]  /*31e0*/  VIADD R11, R11, 0x1 ;  /* 0x000000010b0b7836 */ /* 0x000fc60000000000 */
[----:B------:R-:W2:Y:S01]  /*31f0*/  LDS.128 R4, [R4+0xf0] ;  /* 0x0000f00004047984 */ /* 0x000ea20000000c00 */
[----:B------:R-:W-:Y:S02]  /*3200*/  PRMT R0, RZ, 0x654, R0 ;  /* 0x00000654ff007816 */ /* 0x000fe40000000000 */
[C---:B------:R-:W-:Y:S01]  /*3210*/  ISETP.NE.AND P1, PT, R11.reuse, 0x2, PT ;  /* 0x000000020b00780c */ /* 0x040fe20003f25270 */
[----:B------:R-:W-:Y:S01]  /*3220*/  @!PT LDS RZ, [RZ] ;  /* 0x00000000fffff984 */ /* 0x000fe20000000800 */
[----:B------:R-:W-:Y:S01]  /*3230*/  @!PT LDS RZ, [RZ] ;  /* 0x00000000fffff984 */ /* 0x000fe20000000800 */
[----:B------:R-:W-:Y:S01]  /*3240*/  @!PT LDS RZ, [RZ] ;  /* 0x00000000fffff984 */ /* 0x000fe20000000800 */
[----:B------:R-:W-:Y:S01]  /*3250*/  @!PT LDS RZ, [RZ] ;  /* 0x00000000fffff984 */ /* 0x000fe20000000800 */
[----:B------:R3:W-:Y:S06]  /*3260*/  MEMBAR.ALL.CTA ;  /* 0x0000000000007992 */ /* 0x0007ec0000008000 */
[----:B---3--:R-:W3:Y:S01]  /*3270*/  FENCE.VIEW.ASYNC.S ;  /* 0x00000000000073c6 */ /* 0x008ee20000000000 */
[----:B------:R-:W-:Y:S01]  /*3280*/  SEL R11, R11, RZ, P1 ;  /* 0x000000ff0b0b7207 */ /* 0x000fe20000800000 */
[----:B---3--:R3:W-:Y:S01]  /*3290*/  SYNCS.ARRIVE.TRANS64.RED.A1T0 RZ, [R0+URZ], RZ ;  /* 0x000000ff00ff79a7 */ /* 0x0087e200081004ff */
[----:B--2---:R-:W-:-:S02]  /*32a0*/  LOP3.LUT P3, RZ, R6, 0x1, RZ, 0xc0, !PT ;  /* 0x0000000106ff7812 */ /* 0x004fc4000786c0ff */
[----:B------:R-:W-:-:S04]  /*32b0*/  SEL R5, RZ, 0x1, P1 ;  /* 0x00000001ff057807 */ /* 0x000fc80000800000 */
[----:B------:R-:W-:Y:S02]  /*32c0*/  LOP3.LUT R10, R10, R5, RZ, 0x3c, !PT ;  /* 0x000000050a0a7212 */ /* 0x000fe400078e3cff */
[----:B---3--:R-:W-:-:S04]  /*32d0*/  SEL R0, RZ, 0x1, P0 ;  /* 0x00000001ff007807 */ /* 0x008fc80000000000 */
[----:B------:R-:W-:Y:S01]  /*32e0*/  LOP3.LUT R9, R9, R0, RZ, 0x3c, !PT ;  /* 0x0000000009097212 */ /* 0x000fe200078e3cff */
[----:B------:R-:W-:Y:S06]  /*32f0*/  @P3 BRA `(.L_x_55) ;  /* 0xfffffffc002c3947 */ /* 0x000fec000383ffff */
[----:B------:R-:W-:Y:S01]  /*3300*/  ULEA UR4, UR5, UR6, 0x3 ;  /* 0x0000000605047291 */ /* 0x000fe2000f8e18ff */
[----:B------:R-:W-:-:S08]  /*3310*/  SHF.L.U32 R3, R12, 0x1f, RZ ;  /* 0x0000001f0c037819 */ /* 0x000fd000000006ff */
[----:B------:R-:W2:Y:S02]  /*3320*/  SYNCS.PHASECHK.TRANS64 P0, [UR4+0xa0], R3 ;  /* 0x0000a003ff0075a7 */ /* 0x000ea40008001004 */
[----:B--2---:R-:W-:Y:S05]  /*3330*/  @P0 BRA `(.L_x_56) ;  /* 0x0000000000080947 */ /* 0x004fea0003800000 */
[----:B------:R-:W2:Y:S02]  /*3340*/  SYNCS.PHASECHK.TRANS64.TRYWAIT P0, [UR4+0xa0], R3 ;  /* 0x0000a003ff0075a7 */ /* 0x000ea40008001104 */
[----:B--2---:R-:W-:Y:S05]  /*3350*/  @!P0 BRA `(.L_x_57) ;  /* 0x00000094007c8947 */ /* 0x004fea0003800000 */
.L_x_56:
[----:B------:R-:W-:-:S04]  /*3360*/  UIADD3 UR7, UPT, UPT, UR5, 0x1, URZ ;  /* 0x0000000105077890 */ /* 0x000fc8000fffe0ff */
[----:B------:R-:W-:-:S04]  /*3370*/  UISETP.NE.AND UP0, UPT, UR7, 0x2, UPT ;  /* 0x000000020700788c */ /* 0x000fc8000bf05270 */
[----:B------:R-:W-:Y:S02]  /*3380*/  USEL UR8, URZ, 0x1, UP0 ;  /* 0x00000001ff087887 */ /* 0x000fe40008000000 */
[----:B------:R-:W-:-:S04]  /*3390*/  USEL UR7, UR7, URZ, UP0 ;  /* 0x000000ff07077287 */ /* 0x000fc80008000000 */
[----:B------:R-:W-:Y:S01]  /*33a0*/  ULEA UR7, UR7, UR6, 0x3 ;  /* 0x0000000607077291 */ /* 0x000fe2000f8e18ff */
[----:B--2---:R-:W-:-:S04]  /*33b0*/  LOP3.LUT R3, R12, UR8, RZ, 0x3c, !PT ;  /* 0x000000080c037c12 */ /* 0x004fc8000f8e3cff */
[----:B------:R-:W-:-:S04]  /*33c0*/  SHF.L.U32 R0, R3, 0x1f, RZ ;  /* 0x0000001f03007819 */ /* 0x000fc800000006ff */
[----:B------:R-:W2:Y:S02]  /*33d0*/  SYNCS.PHASECHK.TRANS64 P0, [UR7+0xa0], R0 ;  /* 0x0000a000ff0075a7 */ /* 0x000ea40008001007 */
[----:B-12---:R-:W-:Y:S05]  /*33e0*/  @P0 EXIT ;  /* 0x000000000000094d */ /* 0x006fea0003800000 */
[----:B------:R-:W-:Y:S02]  /*33f0*/  SHF.L.U32 R3, R3, 0x1f, RZ ;  /* 0x0000001f03037819 */ /* 0x000fe400000006ff */
[----:B------:R-:W-:-:S07]  /*3400*/  MOV R0, UR7 ;  /* 0x0000000700007c02 */ /* 0x000fce0008000f00 */
.L_x_58:
[----:B-1----:R1:W2:Y:S02]  /*3410*/  SYNCS.PHASECHK.TRANS64.TRYWAIT P0, [R0+URZ+0xa0], R3 ;  /* 0x0000a003000075a7 */ /* 0x0022a400080011ff */
[----:B--2---:R-:W-:Y:S05]  /*3420*/  @!P0 NANOSLEEP.SYNCS 0x989680 ;  /* 0x009896800000895d */ /* 0x004fea0003900000 */
[----:B------:R-:W2:Y:S02]  /*3430*/  @!P0 SYNCS.PHASECHK.TRANS64 P0, [R0+URZ+0xa0], R3 ;  /* 0x0000a003000085a7 */ /* 0x000ea400080010ff */
[----:B--2---:R-:W-:Y:S05]  /*3440*/  @P0 EXIT ;  /* 0x000000000000094d */ /* 0x004fea0003800000 */
[----:B------:R-:W-:Y:S05]  /*3450*/  BRA `(.L_x_58) ;  /* 0xfffffffc00ec7947 */ /* 0x000fea000383ffff */
.L_x_51:
[----:B------:R-:W-:Y:S05]  /*3460*/  BRA.U UP5, `(.L_x_59) ;  /* 0x0000001505c87547 */ /* 0x000fea000b800000 */
[----:B------:R-:W2:Y:S01]  /*3470*/  S2UR UR7, SR_CgaCtaId ;  /* 0x00000000000779c3 */ /* 0x000ea20000008800 */
[----:B------:R-:W-:Y:S01]  /*3480*/  UMOV UR4, 0x40 ;  /* 0x0000004000047882 */ /* 0x000fe20000000000 */
[----:B------:R-:W-:Y:S01]  /*3490*/  NOP ;  /* 0x0000000000007918 */ /* 0x000fe20000000000 */
[----:B------:R-:W-:Y:S01]  /*34a0*/  UMOV UR6, 0x400 ;  /* 0x0000040000067882 */ /* 0x000fe20000000000 */
[----:B--2---:R-:W-:Y:S02]  /*34b0*/  ULEA UR5, UR7, UR4, 0x18 ;  /* 0x0000000407057291 */ /* 0x004fe4000f8ec0ff */
[----:B------:R-:W-:-:S07]  /*34c0*/  ULEA UR6, UR7, UR6, 0x18 ;  /* 0x0000000607067291 */ /* 0x000fce000f8ec0ff */
[----:B------:R-:W2:Y:S02]  /*34d0*/  LDS.U8 R3, [UR5+0x1c] ;  /* 0x00001c05ff037984 */ /* 0x000ea40008000000 */
[----:B--2---:R-:W-:-:S13]  /*34e0*/  ISETP.NE.AND P0, PT, R3, RZ, PT ;  /* 0x000000ff0300720c */ /* 0x004fda0003f05270 */
[----:B------:R-:W-:Y:S05]  /*34f0*/  @P0 BRA `(.L_x_60) ;  /* 0x0000000400100947 */ /* 0x000fea0003800000 */
[----:B------:R-:W2:Y:S01]  /*3500*/  S2UR UR4, SR_CgaCtaId ;  /* 0x00000000000479c3 */ /* 0x000ea20000008800 */
[----:B------:R-:W-:Y:S02]  /*3510*/  UISETP.NE.U32.AND UP1, UPT, UR25, 0x1, UPT ;  /* 0x000000011900788c */ /* 0x000fe4000bf25070 */
[----:B------:R-:W-:Y:S02]  /*3520*/  UIADD3 UR7, UPT, UPT, UR5, 0x8, URZ ;  /* 0x0000000805077890 */ /* 0x000fe4000fffe0ff */
[----:B--2---:R-:W-:-:S05]  /*3530*/  ULOP3.LUT UR8, UR4, 0x1, URZ, 0x3c, !UPT ;  /* 0x0000000104087892 */ /* 0x004fca000f8e3cff */
[----:B------:R-:W-:Y:S07]  /*3540*/  BRA.U !UP1, `(.L_x_61) ;  /* 0x00000001099c7547 */ /* 0x000fee000b800000 */
[----:B------:R-:W-:Y:S01]  /*3550*/  ELECT P0, URZ, PT ;  /* 0x0000000000ff782f */ /* 0x000fe20003800000 */
[----:B------:R-:W-:-:S12]  /*3560*/  BSSY B0, `(.L_x_61) ;  /* 0x0000025000007945 */ /* 0x000fd80003800000 */
[----:B------:R-:W-:Y:S05]  /*3570*/  @!P0 BRA `(.L_x_62) ;  /* 0x00000000008c8947 */ /* 0x000fea0003800000 */
[----:B------:R-:W-:-:S05]  /*3580*/  UMOV UR4, 0x10 ;  /* 0x0000001000047882 */ /* 0x000fca0000000000 */
[----:B------:R-:W-:Y:S04]  /*3590*/  DEPBAR.LE SB2, 0x36 ;  /* 0x0000ad800000791a */ /* 0x000fe80000000000 */
[----:B------:R-:W2:Y:S02]  /*35a0*/  UTCATOMSWS.2CTA.FIND_AND_SET.ALIGN UP0, UR4, UR4 ;  /* 0x00000004000475e3 */ /* 0x000ea40008200800 */
[----:B--2---:R-:W-:Y:S01]  /*35b0*/  MOV R10, UR4 ;  /* 0x00000004000a7c02 */ /* 0x004fe20008000f00 */
[----:B------:R-:W-:Y:S06]  /*35c0*/  BRA.U UP0, `(.L_x_63) ;  /* 0x0000000100187547 */ /* 0x000fec000b800000 */
.L_x_64:
[----:B------:R-:W-:Y:S05]  /*35d0*/  NANOSLEEP 0x64 ;  /* 0x000000640000795d */ /* 0x000fea0003800000 */
[----:B------:R-:W-:-:S05]  /*35e0*/  UMOV UR4, 0x10 ;  /* 0x0000001000047882 */ /* 0x000fca0000000000 */
[----:B------:R-:W-:Y:S04]  /*35f0*/  DEPBAR.LE SB2, 0x36 ;  /* 0x0000ad800000791a */ /* 0x000fe80000000000 */
[----:B------:R-:W2:Y:S02]  /*3600*/  UTCATOMSWS.2CTA.FIND_AND_SET.ALIGN UP0, UR4, UR4 ;  /* 0x00000004000475e3 */ /* 0x000ea40008200800 */
[----:B--2---:R-:W-:Y:S01]  /*3610*/  MOV R10, UR4 ;  /* 0x00000004000a7c02 */ /* 0x004fe20008000f00 */
[----:B------:R-:W-:Y:S05]  /*3620*/  BRA.U !UP0, `(.L_x_64) ;  /* 0xfffffffd08e87547 */ /* 0x000fea000b83ffff */
.L_x_63:
[----:B------:R-:W2:Y:S01]  /*3630*/  LDS R6, [UR5+0x10] ;  /* 0x00001005ff067984 */ /* 0x000ea20008000800 */
[----:B------:R-:W-:Y:S01]  /*3640*/  IMAD.U32 R3, RZ, RZ, UR6 ;  /* 0x00000006ff037e24 */ /* 0x000fe2000f8e00ff */
[----:B------:R-:W-:-:S03]  /*3650*/  MOV R4, UR8 ;  /* 0x0000000800047c02 */ /* 0x000fc60008000f00 */
[----:B------:R-:W-:Y:S01]  /*3660*/  VIADD R3, R3, 0x110 ;  /* 0x0000011003037836 */ /* 0x000fe20000000000 */
[----:B--2---:R-:W-:-:S04]  /*3670*/  SHF.L.U32 R6, R6, 0x1f, RZ ;  /* 0x0000001f06067819 */ /* 0x004fc800000006ff */
[----:B------:R-:W2:Y:S02]  /*3680*/  SYNCS.PHASECHK.TRANS64.TRYWAIT P0, [UR5+0x8], R6 ;  /* 0x00000806ff0075a7 */ /* 0x000ea40008001105 */
[----:B--2---:R-:W-:Y:S05]  /*3690*/  @P0 BRA `(.L_x_65) ;  /* 0x0000000000080947 */ /* 0x004fea0003800000 */
[----:B------:R-:W2:Y:S02]  /*36a0*/  SYNCS.PHASECHK.TRANS64.TRYWAIT P0, [UR5+0x8], R6 ;  /* 0x00000806ff0075a7 */ /* 0x000ea40008001105 */
[----:B--2---:R-:W-:Y:S05]  /*36b0*/  @!P0 BRA `(.L_x_66) ;  /* 0x0000009000bc8947 */ /* 0x004fea0003800000 */
.L_x_65:
[----:B------:R-:W-:Y:S01]  /*36c0*/  PRMT R4, R4, 0x654, R3 ;  /* 0x0000065404047816 */ /* 0x000fe20000000003 */
[----:B------:R-:W-:Y:S01]  /*36d0*/  HFMA2 R3, -RZ, RZ, 0, 5.9604644775390625e-08 ;  /* 0x00000001ff037431 */ /* 0x000fe200000001ff */
[----:B------:R-:W-:Y:S01]  /*36e0*/  UPRMT UR4, UR8, 0x654, UR7 ;  /* 0x0000065408047896 */ /* 0x000fe20008000007 */
[----:B------:R-:W-:Y:S02]  /*36f0*/  IMAD.MOV.U32 R7, RZ, RZ, 0xffff ;  /* 0x0000ffffff077424 */ /* 0x000fe400078e00ff */
[----:B--2---:R-:W-:Y:S02]  /*3700*/  IMAD.MOV.U32 R6, RZ, RZ, 0x4 ;  /* 0x00000004ff067424 */ /* 0x004fe400078e00ff */
[----:B------:R-:W-:Y:S01]  /*3710*/  IMAD.SHL.U32 R9, R10, 0x20, RZ ;  /* 0x000000200a097824 */ /* 0x000fe200078e00ff */
[----:B------:R-:W-:Y:S02]  /*3720*/  MOV R5, UR4 ;  /* 0x0000000400057c02 */ /* 0x000fe40008000f00 */
[-C--:B------:R-:W-:Y:S01]  /*3730*/  SHF.L.U32 R8, R7, R10.reuse, RZ ;  /* 0x0000000a07087219 */ /* 0x080fe200000006ff */
[----:B------:R2:W-:Y:S01]  /*3740*/  SYNCS.ARRIVE.TRANS64.RED RZ, [UR4], R6 ;  /* 0x00000006ffff79a7 */ /* 0x0005e20008000404 */
[----:B------:R-:W-:Y:S01]  /*3750*/  SHF.L.U32 R7, R3, R10, RZ ;  /* 0x0000000a03077219 */ /* 0x000fe200000006ff */
[----:B------:R2:W-:Y:S04]  /*3760*/  STS [UR6+0x110], R9 ;  /* 0x00011009ff007988 */ /* 0x0005e80008000806 */
[----:B------:R2:W-:Y:S04]  /*3770*/  STAS [R4.64], R10 ;  /* 0x0000000a04007dbd */ /* 0x0005e8000c0008ff */
[----:B------:R2:W-:Y:S04]  /*3780*/  ATOMS.OR RZ, [UR5+0x14], R8 ;  /* 0x00001408ffff798c */ /* 0x0005e8000b000005 */
[----:B------:R2:W-:Y:S04]  /*3790*/  ATOMS.OR RZ, [UR5+0x18], R7 ;  /* 0x00001807ffff798c */ /* 0x0005e8000b000005 */
[----:B------:R2:W-:Y:S02]  /*37a0*/  ATOMS.XOR RZ, [UR5+0x10], R3 ;  /* 0x00001003ffff798c */ /* 0x0005e4000b800005 */
.L_x_62:
[----:B-1----:R-:W-:Y:S05]  /*37b0*/  BSYNC B0 ;  /* 0x0000000000007941 */ /* 0x002fea0003800000 */
.L_x_61:
[----:B------:R-:W-:Y:S05]  /*37c0*/  BRA.U UP1, `(.L_x_67) ;  /* 0x00000001016c7547 */ /* 0x000fea000b800000 */
[----:B------:R-:W-:-:S03]  /*37d0*/  UMOV UR4, 0xffffffff ;  /* 0xffffffff00047882 */ /* 0x000fc60000000000 */
[----:B------:R-:W-:Y:S05]  /*37e0*/  BRA.DIV UR4, `(.L_x_68) ;  /* 0x0000009204887947 */ /* 0x000fea000b800000 */
[----:B------:R-:W-:-:S13]  /*37f0*/  ELECT P6, URZ, PT ;  /* 0x0000000000ff782f */ /* 0x000fda00038c0000 */
.L_x_168:
[----:B------:R-:W-:Y:S05]  /*3800*/  @!P6 BRA `(.L_x_67) ;  /* 0x00000000005ce947 */ /* 0x000fea0003800000 */
[----:B--2---:R-:W2:Y:S02]  /*3810*/  LDS R4, [UR5+0x10] ;  /* 0x00001005ff047984 */ /* 0x004ea40008000800 */
[----:B--2---:R-:W-:-:S04]  /*3820*/  SHF.L.U32 R4, R4, 0x1f, RZ ;  /* 0x0000001f04047819 */ /* 0x004fc800000006ff */
[----:B------:R-:W2:Y:S02]  /*3830*/  SYNCS.PHASECHK.TRANS64.TRYWAIT P0, [UR5+0x8], R4 ;  /* 0x00000804ff0075a7 */ /* 0x000ea40008001105 */
[----:B--2---:R-:W-:Y:S05]  /*3840*/  @P0 BRA `(.L_x_69) ;  /* 0x0000000000080947 */ /* 0x004fea0003800000 */
[----:B------:R-:W2:Y:S02]  /*3850*/  SYNCS.PHASECHK.TRANS64.TRYWAIT P0, [UR5+0x8], R4 ;  /* 0x00000804ff0075a7 */ /* 0x000ea40008001105 */
[----:B--2---:R-:W-:Y:S05]  /*3860*/  @!P0 BRA `(.L_x_70) ;  /* 0x0000009000888947 */ /* 0x004fea0003800000 */
.L_x_69:
[----:B------:R-:W3:Y:S01]  /*3870*/  LDS R6, [UR6+0x110] ;  /* 0x00011006ff067984 */ /* 0x000ee20008000800 */
[----:B--2---:R-:W-:Y:S02]  /*3880*/  HFMA2 R3, -RZ, RZ, 0, 5.9604644775390625e-08 ;  /* 0x00000001ff037431 */ /* 0x004fe400000001ff */
[----:B------:R-:W-:Y:S01]  /*3890*/  IMAD.MOV.U32 R4, RZ, RZ, 0xffff ;  /* 0x0000ffffff047424 */ /* 0x000fe200078e00ff */
[----:B------:R-:W-:Y:S01]  /*38a0*/  UPRMT UR4, UR8, 0x654, UR7 ;  /* 0x0000065408047896 */ /* 0x000fe20008000007 */
[----:B---3--:R-:W-:-:S03]  /*38b0*/  IMAD.SHL.U32 R5, R6, 0x20, RZ ;  /* 0x0000002006057824 */ /* 0x008fc600078e00ff */
[-C--:B------:R-:W-:Y:S02]  /*38c0*/  SHF.L.U32 R4, R4, R6.reuse, RZ ;  /* 0x0000000604047219 */ /* 0x080fe400000006ff */
[----:B------:R-:W-:Y:S01]  /*38d0*/  SHF.L.U32 R6, R3, R6, RZ ;  /* 0x0000000603067219 */ /* 0x000fe200000006ff */
[----:B------:R3:W-:Y:S04]  /*38e0*/  STS [UR6+0x110], R5 ;  /* 0x00011005ff007988 */ /* 0x0007e80008000806 */
[----:B------:R3:W-:Y:S04]  /*38f0*/  ATOMS.OR RZ, [UR5+0x14], R4 ;  /* 0x00001404ffff798c */ /* 0x0007e8000b000005 */
[----:B------:R3:W-:Y:S01]  /*3900*/  ATOMS.OR RZ, [UR5+0x18], R6 ;  /* 0x00001806ffff798c */ /* 0x0007e2000b000005 */
[----:B------:R-:W-:Y:S03]  /*3910*/  SYNCS.ARRIVE.TRANS64.RED.A1T0 RZ, [UR4], RZ ;  /* 0x000000ffffff79a7 */ /* 0x000fe60008100404 */
[----:B------:R3:W-:Y:S01]  /*3920*/  ATOMS.XOR RZ, [UR5+0x10], R3 ;  /* 0x00001003ffff798c */ /* 0x0007e2000b800005 */
[----:B------:R-:W-:Y:S05]  /*3930*/  BRA `(.L_x_67) ;  /* 0x0000000000107947 */ /* 0x000fea0003800000 */
.L_x_60:
[----:B------:R-:W-:Y:S02]  /*3940*/  MOV R3, 0xffffffff ;  /* 0xffffffff00037802 */ /* 0x000fe40000000f00 */
[----:B------:R-:W-:-:S03]  /*3950*/  MOV R4, 0x3980 ;  /* 0x0000398000047802 */ /* 0x000fc60000000f00 */
[----:B------:R2:W-:Y:S04]  /*3960*/  STS [UR6+0x110], R3 ;  /* 0x00011003ff007988 */ /* 0x0005e80008000806 */
[----:B-12--5:R-:W-:Y:S05]  /*3970*/  CALL.REL.NOINC `($__internal_1_$__cuda_sm10x_tcgen05_guardrail_trap_phase_invalid_during_alloc) ;  /* 0x0000009800307944 */ /* 0x026fea0003c00000 */
.L_x_67:
[----:B------:R-:W-:Y:S05]  /*3980*/  WARPSYNC.ALL ;  /* 0x0000000000007948 */ /* 0x000fea0003800000 */
[----:B------:R-:W4:Y:S01]  /*3990*/  S2UR UR4, SR_CgaCtaId ;  /* 0x00000000000479c3 */ /* 0x000f220000008800 */
[----:B------:R-:W-:Y:S01]  /*39a0*/  UMOV UR33, 0x400 ;  /* 0x0000040000217882 */ /* 0x000fe20000000000 */
[----:B------:R-:W-:-:S06]  /*39b0*/  NOP ;  /* 0x0000000000007918 */ /* 0x000fcc0000000000 */
[----:B------:R-:W-:Y:S06]  /*39c0*/  BAR.ARV 0x6, 0xa0 ;  /* 0x0182800000007b1d */ /* 0x000fec0000002000 */
[----:B------:R-:W1:Y:S01]  /*39d0*/  LDCU UR12, c[0x0][0x38c] ;  /* 0x00007180ff0c77ac */ /* 0x000e620008000800 */
[----:B------:R-:W-:Y:S02]  /*39e0*/  LOP3.LUT R0, R0, 0xffff, RZ, 0xc0, !PT ;  /* 0x0000ffff00007812 */ /* 0x000fe400078ec0ff */
[----:B--2---:R-:W-:Y:S01]  /*39f0*/  CS2R R8, SRZ ;  /* 0x0000000000087805 */ /* 0x004fe2000001ff00 */
[----:B------:R-:W-:Y:S01]  /*3a00*/  UMOV UR54, 0x1 ;  /* 0x0000000100367882 */ /* 0x000fe20000000000 */
[----:B------:R-:W-:Y:S01]  /*3a10*/  R2UR UR64, R0 ;  /* 0x00000000004072ca */ /* 0x000fe200000e0000 */
[----:B------:R-:W-:Y:S01]  /*3a20*/  UISETP.NE.AND UP3, UPT, UR25, URZ, UPT ;  /* 0x000000ff1900728c */ /* 0x000fe2000bf65270 */
[----:B------:R-:W-:Y:S01]  /*3a30*/  UMOV UR60, URZ ;  /* 0x000000ff003c7c82 */ /* 0x000fe20008000000 */
[----:B------:R-:W-:Y:S01]  /*3a40*/  UMOV UR58, URZ ;  /* 0x000000ff003a7c82 */ /* 0x000fe20008000000 */
[----:B----4-:R-:W-:Y:S01]  /*3a50*/  ULEA UR33, UR4, UR33, 0x18 ;  /* 0x0000002104217291 */ /* 0x010fe2000f8ec0ff */
[----:B------:R-:W-:-:S02]  /*3a60*/  UMOV UR56, URZ ;  /* 0x000000ff00387c82 */ /* 0x000fc40008000000 */
[----:B------:R-:W-:Y:S01]  /*3a70*/  UMOV UR4, URZ ;  /* 0x000000ff00047c82 */ /* 0x000fe20008000000 */
[----:B------:R-:W-:Y:S02]  /*3a80*/  UIADD3 UR7, UPT, UPT, UR33, 0x10800, URZ ;  /* 0x0001080021077890 */ /* 0x000fe4000fffe0ff */
[----:B------:R-:W-:Y:S02]  /*3a90*/  UIADD3 UR6, UPT, UPT, UR33, 0x20800, URZ ;  /* 0x0002080021067890 */ /* 0x000fe4000fffe0ff */
[----:B------:R-:W-:Y:S01]  /*3aa0*/  UIADD3 UR5, UPT, UPT, UR33, 0x30800, URZ ;  /* 0x0003080021057890 */ /* 0x000fe2000fffe0ff */
[----:B---3--:R-:W2:Y:S01]  /*3ab0*/  LDS R3, [UR33+0x110] ;  /* 0x00011021ff037984 */ /* 0x008ea20008000800 */
[----:B------:R-:W-:Y:S02]  /*3ac0*/  UIADD3 UR8, UPT, UPT, UR33, 0x31000, URZ ;  /* 0x0003100021087890 */ /* 0x000fe4000fffe0ff */
[----:B-1----:R-:W-:Y:S02]  /*3ad0*/  UIADD3 UR12, UPT, UPT, UR12, 0x7f, URZ ;  /* 0x0000007f0c0c7890 */ /* 0x002fe4000fffe0ff */
[----:B------:R-:W-:-:S02]  /*3ae0*/  USHF.R.U32.HI UR11, URZ, 0x4, UR7 ;  /* 0x00000004ff0b7899 */ /* 0x000fc40008011607 */
[----:B------:R-:W-:Y:S02]  /*3af0*/  USHF.R.U32.HI UR9, URZ, 0x4, UR6 ;  /* 0x00000004ff097899 */ /* 0x000fe40008011606 */
[----:B------:R-:W-:Y:S02]  /*3b00*/  USHF.R.U32.HI UR7, URZ, 0x4, UR5 ;  /* 0x00000004ff077899 */ /* 0x000fe40008011605 */
[----:B------:R-:W-:Y:S02]  /*3b10*/  USHF.R.U32.HI UR6, URZ, 0x4, UR8 ;  /* 0x00000004ff067899 */ /* 0x000fe40008011608 */
[----:B------:R-:W-:Y:S02]  /*3b20*/  USHF.R.S32.HI UR10, URZ, 0x1f, UR12 ;  /* 0x0000001fff0a7899 */ /* 0x000fe4000801140c */
[----:B------:R-:W-:Y:S02]  /*3b30*/  ULOP3.LUT UR9, UR9, 0x3fff, URZ, 0xc0, !UPT ;  /* 0x00003fff09097892 */ /* 0x000fe4000f8ec0ff */
[----:B------:R-:W-:-:S02]  /*3b40*/  ULOP3.LUT UR7, UR7, 0x3fff, URZ, 0xc0, !UPT ;  /* 0x00003fff07077892 */ /* 0x000fc4000f8ec0ff */
[----:B------:R-:W-:Y:S02]  /*3b50*/  ULOP3.LUT UR6, UR6, 0x3fff, URZ, 0xc0, !UPT ;  /* 0x00003fff06067892 */ /* 0x000fe4000f8ec0ff */
[----:B------:R-:W-:Y:S02]  /*3b60*/  ULEA.HI UR5, UR10, UR12, URZ, 0x7 ;  /* 0x0000000c0a057291 */ /* 0x000fe4000f8f38ff */
[----:B------:R-:W-:Y:S02]  /*3b70*/  ULOP3.LUT UR51, UR9, 0x10000, URZ, 0xfc, !UPT ;  /* 0x0001000009337892 */ /* 0x000fe4000f8efcff */
[----:B------:R-:W-:Y:S02]  /*3b80*/  ULOP3.LUT UR11, UR11, 0x3fff, URZ, 0xc0, !UPT ;  /* 0x00003fff0b0b7892 */ /* 0x000fe4000f8ec0ff */
[----:B------:R-:W-:Y:S02]  /*3b90*/  ULOP3.LUT UR52, UR7, 0x10000, URZ, 0xfc, !UPT ;  /* 0x0001000007347892 */ /* 0x000fe4000f8efcff */
[----:B------:R-:W-:-:S02]  /*3ba0*/  ULOP3.LUT UR53, UR6, 0x10000, URZ, 0xfc, !UPT ;  /* 0x0001000006357892 */ /* 0x000fc4000f8efcff */
[----:B------:R-:W-:Y:S02]  /*3bb0*/  USHF.R.S32.HI UR55, URZ, 0x7, UR5 ;  /* 0x00000007ff377899 */ /* 0x000fe40008011405 */
[----:B------:R-:W-:Y:S02]  /*3bc0*/  ULOP3.LUT UR50, UR11, 0x10000, URZ, 0xfc, !UPT ;  /* 0x000100000b327892 */ /* 0x000fe4000f8efcff */
[----:B------:R-:W-:Y:S02]  /*3bd0*/  UIADD3 UR66, UPT, UPT, UR33, 0xb0, URZ ;  /* 0x000000b021427890 */ /* 0x000fe4000fffe0ff */
[----:B------:R-:W-:Y:S01]  /*3be0*/  UIADD3 UR65, UPT, UPT, UR55, -0x1, URZ ;  /* 0xffffffff37417890 */ /* 0x000fe2000fffe0ff */
[----:B------:R-:W-:Y:S01]  /*3bf0*/  UMOV UR40, URZ ;  /* 0x000000ff00287c82 */ /* 0x000fe20008000000 */
[----:B--2---:R-:W-:Y:S01]  /*3c00*/  R2UR UR31, R3 ;  /* 0x00000000031f72ca */ /* 0x004fe200000e0000 */
[----:B------:R-:W-:Y:S01]  /*3c10*/  IMAD.MOV.U32 R3, RZ, RZ, RZ ;  /* 0x000000ffff037224 */ /* 0x000fe200078e00ff */
[----:B------:R-:W-:Y:S01]  /*3c20*/  UMOV UR38, URZ ;  /* 0x000000ff00267c82 */ /* 0x000fe20008000000 */
[----:B------:R-:W-:Y:S01]  /*3c30*/  UMOV UR36, URZ ;  /* 0x000000ff00247c82 */ /* 0x000fe20008000000 */
[----:B------:R-:W-:-:S09]  /*3c40*/  UMOV UR34, URZ ;  /* 0x000000ff00227c82 */ /* 0x000fd20008000000 */
[----:B------:R-:W-:Y:S02]  /*3c50*/  UIADD3 UR48, UPT, UPT, UR31, 0x1c0, URZ ;  /* 0x000001c01f307890 */ /* 0x000fe4000fffe0ff */
[----:B------:R-:W-:Y:S02]  /*3c60*/  UIADD3 UR49, UPT, UPT, UR31, 0x1c4, URZ ;  /* 0x000001c41f317890 */ /* 0x000fe4000fffe0ff */
[----:B------:R-:W-:Y:S02]  /*3c70*/  UIADD3 UR46, UPT, UPT, UR31, 0x400001c0, URZ ;  /* 0x400001c01f2e7890 */ /* 0x000fe4000fffe0ff */
[----:B------:R-:W-:Y:S02]  /*3c80*/  UIADD3 UR47, UPT, UPT, UR31, 0x400001c4, URZ ;  /* 0x400001c41f2f7890 */ /* 0x000fe4000fffe0ff */
[----:B------:R-:W-:Y:S02]  /*3c90*/  UIADD3 UR44, UPT, UPT, UR31, -0x7ffffe40, URZ ;  /* 0x800001c01f2c7890 */ /* 0x000fe4000fffe0ff */
[----:B------:R-:W-:-:S02]  /*3ca0*/  UIADD3 UR45, UPT, UPT, UR31, -0x7ffffe3c, URZ ;  /* 0x800001c41f2d7890 */ /* 0x000fc4000fffe0ff */
[----:B------:R-:W-:Y:S02]  /*3cb0*/  UIADD3 UR42, UPT, UPT, UR31, -0x3ffffe40, URZ ;  /* 0xc00001c01f2a7890 */ /* 0x000fe4000fffe0ff */
[----:B------:R-:W-:Y:S02]  /*3cc0*/  UIADD3 UR43, UPT, UPT, UR31, -0x3ffffe3c, URZ ;  /* 0xc00001c41f2b7890 */ /* 0x000fe4000fffe0ff */
[----:B------:R-:W-:Y:S02]  /*3cd0*/  USHF.R.U32.HI UR9, URZ, 0x11, UR48 ;  /* 0x00000011ff097899 */ /* 0x000fe40008011630 */
[----:B------:R-:W-:Y:S02]  /*3ce0*/  USHF.R.U32.HI UR8, URZ, 0x1a, UR49 ;  /* 0x0000001aff087899 */ /* 0x000fe40008011631 */
[----:B------:R-:W-:Y:S02]  /*3cf0*/  USHF.R.U32.HI UR7, URZ, 0x11, UR46 ;  /* 0x00000011ff077899 */ /* 0x000fe4000801162e */
[----:B------:R-:W-:-:S02]  /*3d00*/  USHF.R.U32.HI UR6, URZ, 0x1a, UR47 ;  /* 0x0000001aff067899 */ /* 0x000fc4000801162f */
[----:B------:R-:W-:Y:S02]  /*3d10*/  USHF.R.U32.HI UR5, URZ, 0x11, UR44 ;  /* 0x00000011ff057899 */ /* 0x000fe4000801162c */
[----:B------:R-:W-:Y:S02]  /*3d20*/  USHF.R.U32.HI UR10, URZ, 0x1a, UR45 ;  /* 0x0000001aff0a7899 */ /* 0x000fe4000801162d */
[----:B------:R-:W-:Y:S02]  /*3d30*/  USHF.R.U32.HI UR12, URZ, 0x11, UR42 ;  /* 0x00000011ff0c7899 */ /* 0x000fe4000801162a */
[----:B------:R-:W-:Y:S02]  /*3d40*/  USHF.R.U32.HI UR13, URZ, 0x1a, UR43 ;  /* 0x0000001aff0d7899 */ /* 0x000fe4000801162b */
[----:B------:R-:W-:Y:S02]  /*3d50*/  ULOP3.LUT UR14, UR9, 0x6000, URZ, 0xc0, !UPT ;  /* 0x00006000090e7892 */ /* 0x000fe4000f8ec0ff */
[----:B------:R-:W-:-:S02]  /*3d60*/  ULOP3.LUT UR62, UR8, 0x30, URZ, 0xc0, !UPT ;  /* 0x00000030083e7892 */ /* 0x000fc4000f8ec0ff */
[----:B------:R-:W-:Y:S02]  /*3d70*/  ULOP3.LUT UR11, UR7, 0x6000, URZ, 0xc0, !UPT ;  /* 0x00006000070b7892 */ /* 0x000fe4000f8ec0ff */
[----:B------:R-:W-:Y:S02]  /*3d80*/  ULOP3.LUT UR9, UR6, 0x30, URZ, 0xc0, !UPT ;  /* 0x0000003006097892 */ /* 0x000fe4000f8ec0ff */
[----:B------:R-:W-:Y:S02]  /*3d90*/  ULOP3.LUT UR5, UR5, 0x6000, URZ, 0xc0, !UPT ;  /* 0x0000600005057892 */ /* 0x000fe4000f8ec0ff */
[----:B------:R-:W-:Y:S02]  /*3da0*/  ULOP3.LUT UR8, UR10, 0x30, URZ, 0xc0, !UPT ;  /* 0x000000300a087892 */ /* 0x000fe4000f8ec0ff */
        /* <DEDUP_REMOVED lines=10> */
[----:B------:R-:W-:Y:S02]  /*3e50*/  UPRMT UR63, UR62, 0x5410, UR14 ;  /* 0x000054103e3f7896 */ /* 0x000fe4000800000e */
[----:B------:R-:W-:Y:S02]  /*3e60*/  UPRMT UR61, UR9, 0x5410, UR11 ;  /* 0x00005410093d7896 */ /* 0x000fe4000800000b */
[----:B------:R-:W-:Y:S02]  /*3e70*/  UPRMT UR59, UR8, 0x5410, UR5 ;  /* 0x00005410083b7896 */ /* 0x000fe40008000005 */
[----:B------:R-:W-:Y:S01]  /*3e80*/  UPRMT UR57, UR6, 0x5410, UR7 ;  /* 0x0000541006397896 */ /* 0x000fe20008000007 */
[----:B------:R-:W-:Y:S01]  /*3e90*/  UMOV UR62, URZ ;  /* 0x000000ff003e7c82 */ /* 0x000fe20008000000 */
[----:B------:R-:W-:Y:S01]  /*3ea0*/  UMOV UR41, UR63 ;  /* 0x0000003f00297c82 */ /* 0x000fe20008000000 */
[----:B------:R-:W-:-:S02]  /*3eb0*/  UMOV UR39, UR61 ;  /* 0x0000003d00277c82 */ /* 0x000fc40008000000 */
[----:B------:R-:W-:Y:S02]  /*3ec0*/  UMOV UR37, UR59 ;  /* 0x0000003b00257c82 */ /* 0x000fe40008000000 */
[----:B------:R-:W-:-:S05]  /*3ed0*/  UMOV UR35, UR57 ;  /* 0x0000003900237c82 */ /* 0x000fca0008000000 */
.L_x_81:
[C---:B------:R-:W-:Y:S02]  /*3ee0*/  LEA R0, R9.reuse, UR33, 0x3 ;  /* 0x0000002109007c11 */ /* 0x040fe4000f8e18ff */
[----:B------:R-:W-:Y:S02]  /*3ef0*/  SHF.L.U32 R5, R8, 0x1f, RZ ;  /* 0x0000001f08057819 */ /* 0x000fe400000006ff */
[----:B------:R-:W-:Y:S02]  /*3f00*/  LEA R4, R9, UR33, 0x4 ;  /* 0x0000002109047c11 */ /* 0x000fe4000f8e20ff */
[----:B------:R-:W1:Y:S02]  /*3f10*/  SYNCS.PHASECHK.TRANS64.TRYWAIT P0, [R0+URZ+0x90], R5 ;  /* 0x00009005000075a7 */ /* 0x000e6400080011ff */
[----:B-12---:R-:W-:Y:S05]  /*3f20*/  @!P0 BRA `(.L_x_71) ;  /* 0x0000008800f08947 */ /* 0x006fea0003800000 */
.L_x_169:
[----:B-1----:R-:W1:Y:S01]  /*3f30*/  LDS.128 R4, [R4+0xf0] ;  /* 0x0000f00004047984 */ /* 0x002e620000000c00 */
[----:B------:R-:W-:Y:S02]  /*3f40*/  VIADD R0, R0, 0xa0 ;  /* 0x000000a000007836 */ /* 0x000fe40000000000 */
[----:B------:R-:W-:Y:S01]  /*3f50*/  VIADD R9, R9, 0x1 ;  /* 0x0000000109097836 */ /* 0x000fe20000000000 */
[----:B------:R-:W-:Y:S01]  /*3f60*/  @!PT LDS RZ, [RZ] ;  /* 0x00000000fffff984 */ /* 0x000fe20000000800 */
[----:B------:R-:W-:Y:S01]  /*3f70*/  @!PT LDS RZ, [RZ] ;  /* 0x00000000fffff984 */ /* 0x000fe20000000800 */
[----:B------:R-:W-:Y:S01]  /*3f80*/  @!PT LDS RZ, [RZ] ;  /* 0x00000000fffff984 */ /* 0x000fe20000000800 */
[----:B------:R-:W-:Y:S01]  /*3f90*/  @!PT LDS RZ, [RZ] ;  /* 0x00000000fffff984 */ /* 0x000fe20000000800 */
[----:B------:R2:W-:Y:S06]  /*3fa0*/  MEMBAR.ALL.CTA ;  /* 0x0000000000007992 */ /* 0x0005ec0000008000 */
[----:B--2---:R-:W2:Y:S01]  /*3fb0*/  FENCE.VIEW.ASYNC.S ;  /* 0x00000000000073c6 */ /* 0x004ea20000000000 */
[----:B------:R-:W-:-:S04]  /*3fc0*/  PRMT R0, RZ, 0x654, R0 ;  /* 0x00000654ff007816 */ /* 0x000fc80000000000 */
[----:B--2---:R2:W-:Y:S01]  /*3fd0*/  SYNCS.ARRIVE.TRANS64.RED.A1T0 RZ, [R0+URZ], RZ ;  /* 0x000000ff00ff79a7 */ /* 0x0045e200081004ff */
[----:B-1----:R-:W-:Y:S01]  /*3fe0*/  LOP3.LUT P2, RZ, R6, 0x1, RZ, 0xc0, !PT ;  /* 0x0000000106ff7812 */ /* 0x002fe2000784c0ff */
[----:B--2---:R-:W-:-:S12]  /*3ff0*/  BRA.U UP3, `(.L_x_72) ;  /* 0x0000000903107547 */ /* 0x004fd8000b800000 */
[----:B------:R-:W1:Y:S01]  /*4000*/  LDCU UR7, c[0x0][0x38c] ;  /* 0x00007180ff0777ac */ /* 0x000e620008000800 */
[----:B------:R-:W-:Y:S01]  /*4010*/  ULOP3.LUT UR29, UR54, 0x1, URZ, 0x3c, !UPT ;  /* 0x00000001361d7892 */ /* 0x000fe2000f8e3cff */
[----:B------:R-:W-:Y:S01]  /*4020*/  UMOV UR11, URZ ;  /* 0x000000ff000b7c82 */ /* 0x000fe20008000000 */
[----:B------:R-:W-:Y:S02]  /*4030*/  UMOV UR6, 0x1 ;  /* 0x0000000100067882 */ /* 0x000fe40000000000 */
[----:B------:R-:W-:Y:S01]  /*4040*/  UIMAD UR29, UR29, 0xc0, UR31 ;  /* 0x000000c01d1d78a4 */ /* 0x000fe2000f8e021f */
[----:B------:R-:W-:Y:S01]  /*4050*/  UMOV UR30, UR4 ;  /* 0x00000004001e7c82 */ /* 0x000fe20008000000 */
[----:B------:R-:W-:Y:S01]  /*4060*/  UMOV UR28, UR55 ;  /* 0x00000037001c7c82 */ /* 0x000fe20008000000 */
[----:B-1----:R-:W-:-:S09]  /*4070*/  UISETP.GE.AND UP0, UPT, UR7, 0x1, UPT ;  /* 0x000000010700788c */ /* 0x002fd2000bf06270 */
[----:B------:R-:W-:Y:S05]  /*4080*/  BRA.U !UP0, `(.L_x_73) ;  /* 0x0000000108ec7547 */ /* 0x000fea000b800000 */
[----:B------:R-:W-:Y:S01]  /*4090*/  ULEA UR5, UR4, UR33, 0x3 ;  /* 0x0000002104057291 */ /* 0x000fe2000f8e18ff */
[----:B------:R-:W-:-:S08]  /*40a0*/  SHF.L.U32 R5, R3, 0x1f, RZ ;  /* 0x0000001f03057819 */ /* 0x000fd000000006ff */
[----:B------:R-:W1:Y:S02]  /*40b0*/  SYNCS.PHASECHK.TRANS64.TRYWAIT P0, [UR5], R5 ;  /* 0x00000005ff0075a7 */ /* 0x000e640008001105 */
[----:B-1----:R-:W-:Y:S05]  /*40c0*/  @P0 BRA `(.L_x_74) ;  /* 0x0000000000080947 */ /* 0x002fea0003800000 */
[----:B------:R-:W1:Y:S02]  /*40d0*/  SYNCS.PHASECHK.TRANS64.TRYWAIT P0, [UR5], R5 ;  /* 0x00000005ff0075a7 */ /* 0x000e640008001105 */
[----:B-1----:R-:W-:Y:S05]  /*40e0*/  @!P0 BRA `(.L_x_75) ;  /* 0x0000008800948947 */ /* 0x002fea0003800000 */
.L_x_74:
[----:B------:R-:W-:Y:S01]  /*40f0*/  UISETP.GE.U32.AND UP1, UPT, UR7, 0x81, UPT ;  /* 0x000000810700788c */ /* 0x000fe2000bf26070 */
[----:B-1----:R-:W-:Y:S01]  /*4100*/  IMAD.U32 R0, RZ, RZ, UR54 ;  /* 0x00000036ff007e24 */ /* 0x002fe2000f8e00ff */
[----:B------:R-:W-:Y:S02]  /*4110*/  UIADD3 UR30, UPT, UPT, UR4, 0x1, URZ ;  /* 0x00000001041e7890 */ /* 0x000fe4000fffe0ff */
[----:B------:R-:W-:Y:S02]  /*4120*/  ULEA UR8, UR4, UR53, 0x6 ;  /* 0x0000003504087291 */ /* 0x000fe4000f8e30ff */
[----:B------:R-:W-:Y:S01]  /*4130*/  UISETP.NE.AND UP0, UPT, UR30, 0x4, UPT ;  /* 0x000000041e00788c */ /* 0x000fe2000bf05270 */
[----:B------:R-:W-:Y:S01]  /*4140*/  PLOP3.LUT P1, PT, PT, PT, UP1, 0x80, 0x8 ;  /* 0x000000000008781c */ /* 0x000fe20003f2f018 */
[----:B------:R-:W-:Y:S01]  /*4150*/  ULEA UR12, UR4, UR52, 0x5 ;  /* 0x00000034040c7291 */ /* 0x000fe2000f8e28ff */
[----:B------:R-:W-:Y:S01]  /*4160*/  SHF.L.U32 R5, R0, 0x1f, RZ ;  /* 0x0000001f00057819 */ /* 0x000fe200000006ff */
[----:B------:R-:W-:-:S02]  /*4170*/  USEL UR6, URZ, 0x1, UP0 ;  /* 0x00000001ff067887 */ /* 0x000fc40008000000 */
[----:B------:R-:W-:Y:S02]  /*4180*/  USEL UR30, UR30, URZ, UP0 ;  /* 0x000000ff1e1e7287 */ /* 0x000fe40008000000 */
[----:B------:R-:W-:Y:S02]  /*4190*/  UIADD3 UR10, UPT, UPT, UR8, 0x20, URZ ;  /* 0x00000020080a7890 */ /* 0x000fe4000fffe0ff */
[----:B------:R-:W-:Y:S01]  /*41a0*/  @UP1 ULEA UR7, UR30, UR33, 0x3 ;  /* 0x000000211e071291 */ /* 0x000fe2000f8e18ff */
[----:B------:R-:W-:Y:S01]  /*41b0*/  LOP3.LUT R3, R3, UR6, RZ, 0x3c, !PT ;  /* 0x0000000603037c12 */ /* 0x000fe2000f8e3cff */
[----:B------:R-:W-:Y:S01]  /*41c0*/  UMOV UR13, 0x4008 ;  /* 0x00004008000d7882 */ /* 0x000fe20000000000 */
[----:B------:R-:W-:Y:S01]  /*41d0*/  UMOV UR9, 0x4008 ;  /* 0x0000400800097882 */ /* 0x000fe20000000000 */
[----:B------:R-:W-:Y:S01]  /*41e0*/  UMOV UR11, 0x4008 ;  /* 0x00004008000b7882 */ /* 0x000fe20000000000 */
[----:B------:R-:W-:Y:S01]  /*41f0*/  @P1 SHF.L.U32 R4, R3, 0x1f, RZ ;  /* 0x0000001f03041819 */ /* 0x000fe200000006ff */
[----:B------:R-:W-:-:S03]  /*4200*/  UMOV UR6, 0x1 ;  /* 0x0000000100067882 */ /* 0x000fc60000000000 */
[----:B------:R-:W1:Y:S01]  /*4210*/  @P1 SYNCS.PHASECHK.TRANS64.TRYWAIT P0, [UR7], R4 ;  /* 0x00000004ff0015a7 */ /* 0x000e620008001107 */
[----:B------:R2:W-:Y:S01]  /*4220*/  UTCCP.T.S.2CTA.4x32dp128bit tmem[UR31+0x1c0], gdesc[UR12] ;  /* 0x0001c00c1f0079e7 */ /* 0x0005e20009300000 */
[----:B------:R2:W-:Y:S01]  /*4230*/  UTCCP.T.S.2CTA.4x32dp128bit tmem[UR31+0x1c4], gdesc[UR8] ;  /* 0x0001c4081f0079e7 */ /* 0x0005e20009300000 */
[----:B------:R2:W-:Y:S01]  /*4240*/  UTCCP.T.S.2CTA.4x32dp128bit tmem[UR31+0x1c8], gdesc[UR10] ;  /* 0x0001c80a1f0079e7 */ /* 0x0005e20009300000 */
[----:B------:R-:W3:Y:S01]  /*4250*/  SYNCS.PHASECHK.TRANS64.TRYWAIT P3, [UR33+0xb8], R5 ;  /* 0x0000b805ff0075a7 */ /* 0x000ee20008061121 */
[----:B-1----:R-:W-:Y:S01]  /*4260*/  @P1 VOTEU.ANY UP0, P0 ;  /* 0x0000000000ff1886 */ /* 0x002fe20000000100 */
[----:B------:R-:W-:Y:S01]  /*4270*/  @UP1 USEL UR6, URZ, 0x1, !UP0 ;  /* 0x00000001ff061887 */ /* 0x000fe2000c000000 */
[----:B--23--:R-:W-:Y:S11]  /*4280*/  @!P3 BRA `(.L_x_76) ;  /* 0x000000880044b947 */ /* 0x00cff60003800000 */
.L_x_172:
[----:B------:R-:W-:Y:S01]  /*4290*/  ELECT P0, URZ, PT ;  /* 0x0000000000ff782f */ /* 0x000fe20003800000 */
[----:B------:R-:W-:Y:S02]  /*42a0*/  ULEA UR8, UR4, UR51, 0xa ;  /* 0x0000003304087291 */ /* 0x000fe4000f8e50ff */
[----:B------:R-:W-:Y:S02]  /*42b0*/  ULEA UR4, UR4, UR50, 0xa ;  /* 0x0000003204047291 */ /* 0x000fe4000f8e50ff */
[----:B------:R-:W-:Y:S02]  /*42c0*/  UIADD3 UR22, UPT, UPT, UR8, 0x2, URZ ;  /* 0x0000000208167890 */ /* 0x000fe4000fffe0ff */
[----:B------:R-:W-:Y:S02]  /*42d0*/  UIADD3 UR20, UPT, UPT, UR4, 0x2, URZ ;  /* 0x0000000204147890 */ /* 0x000fe4000fffe0ff */
[----:B------:R-:W-:Y:S02]  /*42e0*/  UIADD3 UR18, UPT, UPT, UR8, 0x4, URZ ;  /* 0x0000000408127890 */ /* 0x000fe4000fffe0ff */
[----:B------:R-:W-:-:S02]  /*42f0*/  UIADD3 UR16, UPT, UPT, UR4, 0x4, URZ ;  /* 0x0000000404107890 */ /* 0x000fc4000fffe0ff */
[----:B-1----:R-:W-:Y:S01]  /*4300*/  @P0 LOP3.LUT R0, R2, 0xffff, RZ, 0xc0, !PT ;  /* 0x0000ffff02000812 */ /* 0x002fe200078ec0ff */
[----:B------:R-:W-:Y:S02]  /*4310*/  UIADD3 UR12, UPT, UPT, UR4, 0x6, URZ ;  /* 0x00000006040c7890 */ /* 0x000fe4000fffe0ff */
[----:B------:R-:W-:Y:S01]  /*4320*/  UIADD3 UR14, UPT, UPT, UR8, 0x6, URZ ;  /* 0x00000006080e7890 */ /* 0x000fe2000fffe0ff */
[----:B------:R-:W-:Y:S01]  /*4330*/  @P0 R2UR UR7, R0 ;  /* 0x00000000000702ca */ /* 0x000fe200000e0000 */
[----:B------:R-:W-:Y:S01]  /*4340*/  UIADD3 UR10, UPT, UPT, UR5, 0x20, URZ ;  /* 0x00000020050a7890 */ /* 0x000fe2000fffe0ff */
[----:B------:R-:W-:Y:S02]  /*4350*/  UMOV UR9, 0x40004040 ;  /* 0x4000404000097882 */ /* 0x000fe40000000000 */
[----:B------:R-:W-:Y:S01]  /*4360*/  UMOV UR5, 0x40004040 ;  /* 0x4000404000057882 */ /* 0x000fe20000000000 */
[----:B------:R-:W-:Y:S01]  /*4370*/  UMOV UR23, 0x40004040 ;  /* 0x4000404000177882 */ /* 0x000fe20000000000 */
[----:B------:R-:W-:Y:S01]  /*4380*/  UMOV UR21, 0x40004040 ;  /* 0x4000404000157882 */ /* 0x000fe20000000000 */
[----:B------:R1:W-:Y:S01]  /*4390*/  UTCQMMA.2CTA gdesc[UR4], gdesc[UR8], tmem[UR29], tmem[UR62], idesc[UR63], tmem[UR48], !UPT ;  /* 0x00303e0804007dea */ /* 0x0003e2000fa0031d */
[----:B------:R-:W-:Y:S01]  /*43a0*/  UMOV UR19, 0x40004040 ;  /* 0x4000404000137882 */ /* 0x000fe20000000000 */
[----:B------:R-:W-:Y:S01]  /*43b0*/  UMOV UR17, 0x40004040 ;  /* 0x4000404000117882 */ /* 0x000fe20000000000 */
[----:B------:R-:W-:Y:S01]  /*43c0*/  UMOV UR15, 0x40004040 ;  /* 0x40004040000f7882 */ /* 0x000fe20000000000 */
[----:B------:R-:W-:Y:S01]  /*43d0*/  UMOV UR13, 0x40004040 ;  /* 0x40004040000d7882 */ /* 0x000fe20000000000 */
[----:B------:R1:W-:Y:S01]  /*43e0*/  UTCQMMA.2CTA gdesc[UR20], gdesc[UR22], tmem[UR29], tmem[UR60], idesc[UR61], tmem[UR46], UPT ;  /* 0x002e3c1614007dea */ /* 0x0003e2000ba0031d */
[----:B------:R1:W-:Y:S01]  /*43f0*/  UTCQMMA.2CTA gdesc[UR16], gdesc[UR18], tmem[UR29], tmem[UR58], idesc[UR59], tmem[UR44], UPT ;  /* 0x002c3a1210007dea */ /* 0x0003e2000ba0031d */
[----:B------:R1:W-:Y:S01]  /*4400*/  UTCQMMA.2CTA gdesc[UR12], gdesc[UR14], tmem[UR29], tmem[UR56], idesc[UR57], tmem[UR42], UPT ;  /* 0x002a380e0c007dea */ /* 0x0003e2000ba0031d */
[----:B------:R1:W-:Y:S01]  /*4410*/  UTCBAR.2CTA.MULTICAST [UR10], URZ, UR7 ;  /* 0x000000ff0a0073e9 */ /* 0x0003e20008200807 */
[----:B------:R-:W-:Y:S01]  /*4420*/  UMOV UR11, 0x1 ;  /* 0x00000001000b7882 */ /* 0x000fe20000000000 */
[----:B------:R-:W-:-:S05]  /*4430*/  UMOV UR28, UR65 ;  /* 0x00000041001c7c82 */ /* 0x000fca0008000000 */
.L_x_73:
[----:B------:R-:W-:-:S09]  /*4440*/  UISETP.GE.AND UP0, UPT, UR28, 0x1, UPT ;  /* 0x000000011c00788c */ /* 0x000fd2000bf06270 */
[----:B------:R-:W-:Y:S05]  /*4450*/  BRA.U !UP0, `(.L_x_77) ;  /* 0x0000000108f07547 */ /* 0x000fea000b800000 */
[----:B-1----:R-:W-:-:S05]  /*4460*/  UMOV UR5, UR30 ;  /* 0x0000001e00057c82 */ /* 0x002fca0008000000 */
.L_x_80:
[----:B------:R-:W-:Y:S02]  /*4470*/  UISETP.NE.AND UP0, UPT, UR6, URZ, UPT ;  /* 0x000000ff0600728c */ /* 0x000fe4000bf05270 */
[----:B------:R-:W-:Y:S07]  /*4480*/  ULEA UR7, UR5, UR33, 0x3 ;  /* 0x0000002105077291 */ /* 0x000fee000f8e18ff */
[----:B------:R-:W-:Y:S05]  /*4490*/  BRA.U UP0, `(.L_x_78) ;  /* 0x00000001000c7547 */ /* 0x000fea000b800000 */
[----:B------:R-:W-:Y:S04]  /*44a0*/  SHF.L.U32 R5, R3, 0x1f, RZ ;  /* 0x0000001f03057819 */ /* 0x000fe800000006ff */
[----:B------:R-:W1:Y:S02]  /*44b0*/  SYNCS.PHASECHK.TRANS64.TRYWAIT P0, [UR7], R5 ;  /* 0x00000005ff0075a7 */ /* 0x000e640008001107 */
[----:B-1----:R-:W-:Y:S05]  /*44c0*/  @!P0 BRA `(.L_x_79) ;  /* 0x0000008400cc8947 */ /* 0x002fea0003800000 */
.L_x_78:
[----:B------:R-:W-:Y:S02]  /*44d0*/  UISETP.NE.AND UP1, UPT, UR28, 0x1, UPT ;  /* 0x000000011c00788c */ /* 0x000fe4000bf25270 */
[----:B------:R-:W-:Y:S01]  /*44e0*/  UIADD3 UR4, UPT, UPT, UR5, 0x1, URZ ;  /* 0x0000000105047890 */ /* 0x000fe2000fffe0ff */
[----:B------:R-:W-:Y:S03]  /*44f0*/  ELECT P3, URZ, PT ;  /* 0x0000000000ff782f */ /* 0x000fe60003860000 */
[----:B------:R-:W-:Y:S01]  /*4500*/  UISETP.NE.AND UP0, UPT, UR4, 0x4, UPT ;  /* 0x000000040400788c */ /* 0x000fe2000bf05270 */
[----:B------:R-:W-:Y:S01]  /*4510*/  PLOP3.LUT P1, PT, PT, PT, UP1, 0x80, 0x8 ;  /* 0x000000000008781c */ /* 0x000fe20003f2f018 */
[----:B------:R-:W-:Y:S02]  /*4520*/  ULEA UR10, UR5, UR53, 0x6 ;  /* 0x00000035050a7291 */ /* 0x000fe4000f8e30ff */
[----:B------:R-:W-:Y:S02]  /*4530*/  USEL UR6, URZ, 0x1, UP0 ;  /* 0x00000001ff067887 */ /* 0x000fe40008000000 */
[----:B------:R-:W-:Y:S02]  /*4540*/  USEL UR30, UR4, URZ, UP0 ;  /* 0x000000ff041e7287 */ /* 0x000fe40008000000 */
[----:B------:R-:W-:Y:S02]  /*4550*/  ULEA UR8, UR5, UR51, 0xa ;  /* 0x0000003305087291 */ /* 0x000fe4000f8e50ff */
[----:B------:R-:W-:Y:S01]  /*4560*/  @UP1 ULEA UR4, UR30, UR33, 0x3 ;  /* 0x000000211e041291 */ /* 0x000fe2000f8e18ff */
[----:B------:R-:W-:Y:S01]  /*4570*/  LOP3.LUT R3, R3, UR6, RZ, 0x3c, !PT ;  /* 0x0000000603037c12 */ /* 0x000fe2000f8e3cff */
[----:B------:R-:W-:Y:S01]  /*4580*/  ULEA UR26, UR5, UR52, 0x5 ;  /* 0x00000034051a7291 */ /* 0x000fe2000f8e28ff */
[----:B-1----:R-:W-:Y:S01]  /*4590*/  @P3 LOP3.LUT R0, R2, 0xffff, RZ, 0xc0, !PT ;  /* 0x0000ffff02003812 */ /* 0x002fe200078ec0ff */
[----:B------:R-:W-:Y:S01]  /*45a0*/  UISETP.NE.U32.AND UP0, UPT, UR11, URZ, UPT ;  /* 0x000000ff0b00728c */ /* 0x000fe2000bf05070 */
[----:B------:R-:W-:Y:S01]  /*45b0*/  @P1 SHF.L.U32 R4, R3, 0x1f, RZ ;  /* 0x0000001f03041819 */ /* 0x000fe200000006ff */
[----:B------:R-:W-:Y:S01]  /*45c0*/  UIADD3 UR32, UPT, UPT, UR7, 0x20, URZ ;  /* 0x0000002007207890 */ /* 0x000fe2000fffe0ff */
[----:B------:R-:W-:Y:S01]  /*45d0*/  @P3 R2UR UR7, R0 ;  /* 0x00000000000732ca */ /* 0x000fe200000e0000 */
[----:B------:R-:W-:Y:S01]  /*45e0*/  UIADD3 UR24, UPT, UPT, UR10, 0x20, URZ ;  /* 0x000000200a187890 */ /* 0x000fe2000fffe0ff */
[----:B------:R-:W1:Y:S01]  /*45f0*/  @P1 SYNCS.PHASECHK.TRANS64.TRYWAIT P0, [UR4], R4 ;  /* 0x00000004ff0015a7 */ /* 0x000e620008001104 */
[----:B------:R-:W-:Y:S02]  /*4600*/  ULEA UR4, UR5, UR50, 0xa ;  /* 0x0000003205047291 */ /* 0x000fe4000f8e50ff */
[----:B------:R-:W-:Y:S02]  /*4610*/  UIADD3 UR22, UPT, UPT, UR8, 0x2, URZ ;  /* 0x0000000208167890 */ /* 0x000fe4000fffe0ff */
[----:B------:R-:W-:Y:S02]  /*4620*/  UIADD3 UR20, UPT, UPT, UR4, 0x2, URZ ;  /* 0x0000000204147890 */ /* 0x000fe4000fffe0ff */
[----:B------:R-:W-:Y:S02]  /*4630*/  UIADD3 UR18, UPT, UPT, UR8, 0x4, URZ ;  /* 0x0000000408127890 */ /* 0x000fe4000fffe0ff */
[----:B------:R-:W-:Y:S02]  /*4640*/  UIADD3 UR16, UPT, UPT, UR4, 0x4, URZ ;  /* 0x0000000404107890 */ /* 0x000fe4000fffe0ff */
[----:B------:R-:W-:Y:S02]  /*4650*/  UIADD3 UR14, UPT, UPT, UR8, 0x6, URZ ;  /* 0x00000006080e7890 */ /* 0x000fe4000fffe0ff */
[----:B------:R-:W-:Y:S01]  /*4660*/  UIADD3 UR12, UPT, UPT, UR4, 0x6, URZ ;  /* 0x00000006040c7890 */ /* 0x000fe2000fffe0ff */
[----:B------:R-:W-:Y:S01]  /*4670*/  UMOV UR27, 0x4008 ;  /* 0x00004008001b7882 */ /* 0x000fe20000000000 */
[----:B------:R-:W-:Y:S01]  /*4680*/  UMOV UR11, 0x4008 ;  /* 0x00004008000b7882 */ /* 0x000fe20000000000 */
[----:B------:R-:W-:Y:S01]  /*4690*/  UTCCP.T.S.2CTA.4x32dp128bit tmem[UR31+0x1c0], gdesc[UR26] ;  /* 0x0001c01a1f0079e7 */ /* 0x000fe20009300000 */
[----:B------:R2:W-:Y:S01]  /*46a0*/  UTCCP.T.S.2CTA.4x32dp128bit tmem[UR31+0x1c4], gdesc[UR10] ;  /* 0x0001c40a1f0079e7 */ /* 0x0005e20009300000 */
[----:B------:R-:W-:Y:S01]  /*46b0*/  UMOV UR25, 0x4008 ;  /* 0x0000400800197882 */ /* 0x000fe20000000000 */
[----:B------:R-:W-:Y:S01]  /*46c0*/  UMOV UR9, 0x40004040 ;  /* 0x4000404000097882 */ /* 0x000fe20000000000 */
[----:B------:R-:W-:Y:S01]  /*46d0*/  UTCCP.T.S.2CTA.4x32dp128bit tmem[UR31+0x1c8], gdesc[UR24] ;  /* 0x0001c8181f0079e7 */ /* 0x000fe20009300000 */
[----:B------:R-:W-:Y:S01]  /*46e0*/  UMOV UR5, 0x40004040 ;  /* 0x4000404000057882 */ /* 0x000fe20000000000 */
[----:B------:R-:W-:Y:S01]  /*46f0*/  UMOV UR23, 0x40004040 ;  /* 0x4000404000177882 */ /* 0x000fe20000000000 */
[----:B------:R3:W-:Y:S01]  /*4700*/  UTCQMMA.2CTA gdesc[UR4], gdesc[UR8], tmem[UR29], tmem[UR40], idesc[UR41], tmem[UR48], UP0 ;  /* 0x0030280804007dea */ /* 0x0007e2000820031d */
[----:B------:R-:W-:Y:S02]  /*4710*/  UISETP.GT.U32.AND UP0, UPT, UR28, 0x1, UPT ;  /* 0x000000011c00788c */ /* 0x000fe4000bf04070 */
[----:B------:R-:W-:Y:S01]  /*4720*/  UIADD3 UR28, UPT, UPT, UR28, -0x1, URZ ;  /* 0xffffffff1c1c7890 */ /* 0x000fe2000fffe0ff */
[----:B------:R-:W-:Y:S01]  /*4730*/  UMOV UR21, 0x40004040 ;  /* 0x4000404000157882 */ /* 0x000fe20000000000 */
[----:B------:R-:W-:Y:S01]  /*4740*/  UMOV UR19, 0x40004040 ;  /* 0x4000404000137882 */ /* 0x000fe20000000000 */
[----:B------:R4:W-:Y:S01]  /*4750*/  UTCQMMA.2CTA gdesc[UR20], gdesc[UR22], tmem[UR29], tmem[UR38], idesc[UR39], tmem[UR46], UPT ;  /* 0x002e261614007dea */ /* 0x0009e2000ba0031d */
[----:B------:R-:W-:Y:S01]  /*4760*/  UMOV UR17, 0x40004040 ;  /* 0x4000404000117882 */ /* 0x000fe20000000000 */
[----:B------:R-:W-:Y:S01]  /*4770*/  UMOV UR15, 0x40004040 ;  /* 0x40004040000f7882 */ /* 0x000fe20000000000 */
[----:B------:R4:W-:Y:S01]  /*4780*/  UTCQMMA.2CTA gdesc[UR16], gdesc[UR18], tmem[UR29], tmem[UR36], idesc[UR37], tmem[UR44], UPT ;  /* 0x002c241210007dea */ /* 0x0009e2000ba0031d */
[----:B------:R-:W-:Y:S01]  /*4790*/  UMOV UR13, 0x40004040 ;  /* 0x40004040000d7882 */ /* 0x000fe20000000000 */
[----:B------:R-:W-:Y:S01]  /*47a0*/  UMOV UR6, 0x1 ;  /* 0x0000000100067882 */ /* 0x000fe20000000000 */
[----:B------:R4:W-:Y:S01]  /*47b0*/  UTCQMMA.2CTA gdesc[UR12], gdesc[UR14], tmem[UR29], tmem[UR34], idesc[UR35], tmem[UR42], UPT ;  /* 0x002a220e0c007dea */ /* 0x0009e2000ba0031d */
[----:B------:R4:W-:Y:S01]  /*47c0*/  UTCBAR.2CTA.MULTICAST [UR32], URZ, UR7 ;  /* 0x000000ff200073e9 */ /* 0x0009e20008200807 */
[----:B--2---:R-:W-:Y:S01]  /*47d0*/  UMOV UR11, 0x1 ;  /* 0x00000001000b7882 */ /* 0x004fe20000000000 */
[----:B---3--:R-:W-:Y:S01]  /*47e0*/  UMOV UR5, UR30 ;  /* 0x0000001e00057c82 */ /* 0x008fe20008000000 */
[----:B-1----:R-:W-:Y:S01]  /*47f0*/  @P1 VOTEU.ANY UP2, P0 ;  /* 0x0000000000ff1886 */ /* 0x002fe20000040100 */
[----:B------:R-:W-:Y:S01]  /*4800*/  @UP1 USEL UR6, URZ, 0x1, !UP2 ;  /* 0x00000001ff061887 */ /* 0x000fe2000d000000 */
[----:B----4-:R-:W-:Y:S11]  /*4810*/  BRA.U UP0, `(.L_x_80) ;  /* 0xfffffffd00147547 */ /* 0x010ff6000b83ffff */
.L_x_77:
[----:B------:R2:W-:Y:S01]  /*4820*/  UTCBAR.2CTA.MULTICAST [UR66], URZ, UR64 ;  /* 0x000000ff420073e9 */ /* 0x0005e20008200840 */
[----:B-1----:R-:W-:-:S04]  /*4830*/  UMOV UR4, UR30 ;  /* 0x0000001e00047c82 */ /* 0x002fc80008000000 */
.L_x_72:
[----:B------:R-:W-:Y:S01]  /*4840*/  ISETP.NE.AND P0, PT, R9, 0x2, PT ;  /* 0x000000020900780c */ /* 0x000fe20003f05270 */
[----:B------:R-:W-:-:S03]  /*4850*/  ULOP3.LUT UR54, UR54, 0x1, URZ, 0x3c, !UPT ;  /* 0x0000000136367892 */ /* 0x000fc6000f8e3cff */
[----:B------:R-:W-:Y:S02]  /*4860*/  SEL R5, RZ, 0x1, P0 ;  /* 0x00000001ff057807 */ /* 0x000fe40000000000 */
[----:B------:R-:W-:Y:S02]  /*4870*/  SEL R9, R9, RZ, P0 ;  /* 0x000000ff09097207 */ /* 0x000fe40000000000 */
[----:B------:R-:W-:Y:S01]  /*4880*/  LOP3.LUT R8, R8, R5, RZ, 0x3c, !PT ;  /* 0x0000000508087212 */ /* 0x000fe200078e3cff */
[----:B------:R-:W-:Y:S06]  /*4890*/  @P2 BRA `(.L_x_81) ;  /* 0xfffffff400902947 */ /* 0x000fec000383ffff */
[----:B------:R-:W1:Y:S01]  /*48a0*/  S2UR UR6, SR_CgaCtaId ;  /* 0x00000000000679c3 */ /* 0x000e620000008800 */
[----:B------:R-:W-:Y:S01]  /*48b0*/  ELECT P0, URZ, PT ;  /* 0x0000000000ff782f */ /* 0x000fe20003800000 */
[----:B------:R-:W-:Y:S01]  /*48c0*/  IMAD.MOV.U32 R0, RZ, RZ, 0x1 ;  /* 0x00000001ff007424 */ /* 0x000fe200078e00ff */
[----:B------:R-:W-:Y:S01]  /*48d0*/  UMOV UR4, 0x40 ;  /* 0x0000004000047882 */ /* 0x000fe20000000000 */
[----:B------:R-:W-:-:S04]  /*48e0*/  SHF.L.U32 R3, RZ, 0x1f, RZ ;  /* 0x0000001fff037819 */ /* 0x000fc800000006ff */
[----:B------:R-:W-:Y:S01]  /*48f0*/  UVIRTCOUNT.DEALLOC.SMPOOL 0x80 ;  /* 0x000000800000784c */ /* 0x000fe20000000000 */
[----:B-1----:R-:W-:-:S09]  /*4900*/  ULEA UR6, UR6, UR4, 0x18 ;  /* 0x0000000406067291 */ /* 0x002fd2000f8ec0ff */
[----:B------:R1:W-:Y:S01]  /*4910*/  @P0 STS.U8 [UR6+0x1c], R0 ;  /* 0x00001c00ff000988 */ /* 0x0003e20008000006 */
[----:B------:R-:W3:Y:S02]  /*4920*/  SYNCS.PHASECHK.TRANS64.TRYWAIT P0, [UR33+0xe0], R3 ;  /* 0x0000e003ff0075a7 */ /* 0x000ee40008001121 */
[----:B-1-3--:R-:W-:Y:S05]  /*4930*/  @!P0 BRA `(.L_x_82) ;  /* 0x0000008000c88947 */ /* 0x00afea0003800000 */
.L_x_175:
[----:B------:R-:W-:Y:S01]  /*4940*/  NOP ;  /* 0x0000000000007918 */ /* 0x000fe20000000000 */
[----:B-1----:R-:W1:Y:S01]  /*4950*/  LDS R0, [UR6+0x14] ;  /* 0x00001406ff007984 */ /* 0x002e620008000800 */
[----:B------:R-:W-:Y:S01]  /*4960*/  ULOP3.LUT UR4, UR31, 0xffff, URZ, 0xc0, !UPT ;  /* 0x0000ffff1f047892 */ /* 0x000fe2000f8ec0ff */
[----:B------:R-:W-:Y:S01]  /*4970*/  UMOV UR5, 0xffff ;  /* 0x0000ffff00057882 */ /* 0x000fe20000000000 */
[----:B------:R-:W-:Y:S02]  /*4980*/  UMOV UR7, 0x1 ;  /* 0x0000000100077882 */ /* 0x000fe40000000000 */
[----:B------:R-:W-:-:S04]  /*4990*/  USHF.R.U32.HI UR4, URZ, 0x5, UR4 ;  /* 0x00000005ff047899 */ /* 0x000fc80008011604 */
[----:B------:R-:W-:Y:S02]  /*49a0*/  USHF.L.U32 UR5, UR5, UR4, URZ ;  /* 0x0000000405057299 */ /* 0x000fe400080006ff */
[----:B------:R-:W-:-:S04]  /*49b0*/  USHF.L.U32 UR4, UR7, UR4, URZ ;  /* 0x0000000407047299 */ /* 0x000fc800080006ff */
[----:B-1----:R-:W-:-:S04]  /*49c0*/  LOP3.LUT R0, R0, UR5, RZ, 0xc0, !PT ;  /* 0x0000000500007c12 */ /* 0x002fc8000f8ec0ff */
[----:B------:R-:W-:-:S13]  /*49d0*/  ISETP.NE.AND P0, PT, R0, UR5, PT ;  /* 0x0000000500007c0c */ /* 0x000fda000bf05270 */
[----:B------:R-:W-:Y:S05]  /*49e0*/  @P0 BRA `(.L_x_83) ;  /* 0x0000000000580947 */ /* 0x000fea0003800000 */
[----:B------:R-:W1:Y:S02]  /*49f0*/  LDS R0, [UR6+0x18] ;  /* 0x00001806ff007984 */ /* 0x000e640008000800 */
[----:B-1----:R-:W-:-:S04]  /*4a00*/  LOP3.LUT R0, R0, UR4, RZ, 0xc0, !PT ;  /* 0x0000000400007c12 */ /* 0x002fc8000f8ec0ff */
[----:B------:R-:W-:-:S13]  /*4a10*/  ISETP.NE.AND P0, PT, R0, UR4, PT ;  /* 0x0000000400007c0c */ /* 0x000fda000bf05270 */
[----:B------:R-:W-:Y:S05]  /*4a20*/  @P0 BRA `(.L_x_84) ;  /* 0x00000000003c0947 */ /* 0x000fea0003800000 */
[----:B------:R-:W1:Y:S01]  /*4a30*/  S2R R2, SR_LANEID ;  /* 0x0000000000027919 */ /* 0x000e620000000000 */
[----:B------:R-:W-:Y:S01]  /*4a40*/  ULOP3.LUT UR5, URZ, UR5, URZ, 0x33, !UPT ;  /* 0x00000005ff057292 */ /* 0x000fe2000f8e33ff */
[----:B------:R-:W-:Y:S01]  /*4a50*/  LOP3.LUT R4, RZ, UR4, RZ, 0x33, !PT ;  /* 0x00000004ff047c12 */ /* 0x000fe2000f8e33ff */
[----:B------:R-:W-:Y:S02]  /*4a60*/  VOTEU.ANY UR4, UPT, PT ;  /* 0x0000000000047886 */ /* 0x000fe400038e0100 */
[----:B------:R-:W-:Y:S01]  /*4a70*/  UFLO.U32 UR4, UR4 ;  /* 0x00000004000472bd */ /* 0x000fe200080e0000 */
[----:B------:R-:W3:Y:S01]  /*4a80*/  REDUX UR7, R4 ;  /* 0x00000000040773c4 */ /* 0x000ee20000000000 */
[----:B------:R-:W-:-:S06]  /*4a90*/  IMAD.U32 R0, RZ, RZ, UR5 ;  /* 0x00000005ff007e24 */ /* 0x000fcc000f8e00ff */
[----:B------:R4:W-:Y:S01]  /*4aa0*/  UTCATOMSWS.AND URZ, UR5 ;  /* 0x0000000500ff79e3 */ /* 0x0009e20008000000 */
[----:B------:R-:W2:Y:S01]  /*4ab0*/  REDUX UR8, R0 ;  /* 0x00000000000873c4 */ /* 0x000ea20000000000 */
[----:B-1----:R-:W-:Y:S01]  /*4ac0*/  ISETP.EQ.U32.AND P0, PT, R2, UR4, PT ;  /* 0x0000000402007c0c */ /* 0x002fe2000bf02070 */
[----:B---3--:R-:W-:Y:S01]  /*4ad0*/  IMAD.U32 R2, RZ, RZ, UR7 ;  /* 0x00000007ff027e24 */ /* 0x008fe2000f8e00ff */
[----:B--2---:R-:W-:-:S11]  /*4ae0*/  MOV R3, UR8 ;  /* 0x0000000800037c02 */ /* 0x004fd60008000f00 */
[----:B------:R4:W-:Y:S04]  /*4af0*/  @P0 ATOMS.AND RZ, [UR6+0x14], R3 ;  /* 0x00001403ffff098c */ /* 0x0009e8000a800006 */
[----:B------:R4:W-:Y:S01]  /*4b00*/  @P0 ATOMS.AND RZ, [UR6+0x18], R2 ;  /* 0x00001802ffff098c */ /* 0x0009e2000a800006 */
[----:B------:R-:W-:Y:S05]  /*4b10*/  BRA `(.L_x_85) ;  /* 0x0000000000147947 */ /* 0x000fea0003800000 */
.L_x_84:
[----:B------:R-:W-:Y:S02]  /*4b20*/  MOV R2, 0x4b40 ;  /* 0x00004b4000027802 */ /* 0x000fe40000000f00 */
[----:B--2--5:R-:W-:Y:S05]  /*4b30*/  CALL.REL.NOINC `($__internal_0_$__cuda_sm10x_tcgen05_guardrail_trap_col_being_dealloced_not_returned_by_alloc) ;  /* 0x0000008400b47944 */ /* 0x024fea0003c00000 */
[----:B------:R-:W-:Y:S05]  /*4b40*/  BRA `(.L_x_85) ;  /* 0x0000000000087947 */ /* 0x000fea0003800000 */
.L_x_83:
[----:B------:R-:W-:Y:S02]  /*4b50*/  MOV R2, 0x4b70 ;  /* 0x00004b7000027802 */ /* 0x000fe40000000f00 */
[----:B--2--5:R-:W-:Y:S05]  /*4b60*/  CALL.REL.NOINC `($__internal_2_$__cuda_sm10x_tcgen05_guardrail_trap_unallocated_columns_being_dealloced) ;  /* 0x0000008400c07944 */ /* 0x024fea0003c00000 */
.L_x_85:
[----:B------:R-:W-:Y:S01]  /*4b70*/  NOP ;  /* 0x0000000000007918 */ /* 0x000fe20000000000 */
[----:B----4-:R-:W-:Y:S05]  /*4b80*/  EXIT ;  /* 0x000000000000794d */ /* 0x010fea0003800000 */
.L_x_59:
[----:B------:R-:W-:-:S09]  /*4b90*/  UISETP.NE.OR UP0, UPT, UR21, 0x3, !UP4 ;  /* 0x000000031500788c */ /* 0x000fd2000e705670 */
[----:B------:R-:W-:Y:S05]  /*4ba0*/  BRA.U UP0, `(.L_x_86) ;  /* 0x0000001100c87547 */ /* 0x000fea000b800000 */
[----:B------:R-:W2:Y:S01]  /*4bb0*/  LDCU.64 UR4, c[0x0][0xc88] ;  /* 0x00019100ff0477ac */ /* 0x000ea20008000a00 */
[----:B------:R-:W3:Y:S01]  /*4bc0*/  S2UR UR10, SR_CgaCtaId ;  /* 0x00000000000a79c3 */ /* 0x000ee20000008800 */
[----:B------:R-:W-:Y:S02]  /*4bd0*/  HFMA2 R9, -RZ, RZ, 0, 0 ;  /* 0x00000000ff097431 */ /* 0x000fe400000001ff */
[----:B------:R-:W-:Y:S01]  /*4be0*/  IMAD.MOV.U32 R11, RZ, RZ, 0x1 ;  /* 0x00000001ff0b7424 */ /* 0x000fe200078e00ff */
[----:B------:R-:W4:Y:S01]  /*4bf0*/  LDCU UR37, c[0x0][0x370] ;  /* 0x00006e00ff2577ac */ /* 0x000f220008000800 */
[----:B------:R-:W-:Y:S01]  /*4c00*/  IMAD.MOV.U32 R10, RZ, RZ, RZ ;  /* 0x000000ffff0a7224 */ /* 0x000fe200078e00ff */
[----:B------:R-:W-:Y:S01]  /*4c10*/  MOV R3, 0x4000 ;  /* 0x0000400000037802 */ /* 0x000fe20000000f00 */
[----:B------:R-:W4:Y:S01]  /*4c20*/  LDCU.128 UR40, c[0x0][0xf10] ;  /* 0x0001e200ff2877ac */ /* 0x000f220008000c00 */
[----:B------:R-:W1:Y:S01]  /*4c30*/  LDC.64 R12, c[0x0][0x348] ;  /* 0x0000d200ff0c7b82 */ /* 0x000e620000000a00 */
[----:B------:R-:W3:Y:S01]  /*4c40*/  LDCU UR31, c[0x0][0x374] ;  /* 0x00006e80ff1f77ac */ /* 0x000ee20008000800 */
[----:B------:R-:W3:Y:S01]  /*4c50*/  LDCU.64 UR38, c[0x0][0xc90] ;  /* 0x00019200ff2677ac */ /* 0x000ee20008000a00 */
[----:B------:R-:W3:Y:S01]  /*4c60*/  LDCU UR15, c[0x0][0xf0c] ;  /* 0x0001e180ff0f77ac */ /* 0x000ee20008000800 */
[----:B--2---:R-:W-:Y:S01]  /*4c70*/  UISETP.NE.U32.AND UP0, UPT, UR4, URZ, UPT ;  /* 0x000000ff0400728c */ /* 0x004fe2000bf05070 */
[----:B------:R-:W2:Y:S01]  /*4c80*/  LDCU UR53, c[0x0][0xf20] ;  /* 0x0001e400ff3577ac */ /* 0x000ea20008000800 */
[----:B------:R-:W2:Y:S01]  /*4c90*/  LDCU UR4, c[0x0][0xf30] ;  /* 0x0001e600ff0477ac */ /* 0x000ea20008000800 */
[----:B------:R-:W-:Y:S01]  /*4ca0*/  UMOV UR21, 0x400 ;  /* 0x0000040000157882 */ /* 0x000fe20000000000 */
[----:B----4-:R-:W-:-:S02]  /*4cb0*/  UIMAD.WIDE.U32 UR6, UR37, UR40, URZ ;  /* 0x00000028250672a5 */ /* 0x010fc4000f8e00ff */
[----:B---3--:R-:W-:Y:S02]  /*4cc0*/  UIMAD.WIDE.U32 UR8, UR31, UR43, URZ ;  /* 0x0000002b1f0872a5 */ /* 0x008fe4000f8e00ff */
[----:B------:R-:W-:Y:S02]  /*4cd0*/  ULEA UR21, UR10, UR21, 0x18 ;  /* 0x000000150a157291 */ /* 0x000fe4000f8ec0ff */
[----:B------:R-:W-:Y:S02]  /*4ce0*/  UISETP.NE.U32.AND UP6, UPT, UR38, URZ, UPT ;  /* 0x000000ff2600728c */ /* 0x000fe4000bfc5070 */
[----:B------:R-:W-:Y:S02]  /*4cf0*/  UIADD3 UR46, UPT, UPT, UR21, 0x58, URZ ;  /* 0x00000058152e7890 */ /* 0x000fe4000fffe0ff */
[----:B------:R-:W-:Y:S02]  /*4d00*/  UIADD3 UR33, UPT, UPT, UR21, 0x40, URZ ;  /* 0x0000004015217890 */ /* 0x000fe4000fffe0ff */
[----:B------:R-:W-:-:S02]  /*4d10*/  UIADD3 UR25, UPT, UPT, UR21, 0x48, URZ ;  /* 0x0000004815197890 */ /* 0x000fc4000fffe0ff */
[----:B------:R-:W-:Y:S02]  /*4d20*/  UIADD3 UR17, UPT, UPT, UR21, 0x50, URZ ;  /* 0x0000005015117890 */ /* 0x000fe4000fffe0ff */
[----:B------:R-:W-:Y:S02]  /*4d30*/  UISETP.NE.AND.EX UP5, UPT, UR5, URZ, UPT, UP0 ;  /* 0x000000ff0500728c */ /* 0x000fe4000bfa5300 */
[----:B------:R-:W-:Y:S01]  /*4d40*/  UISETP.NE.AND UP0, UPT, UR45, 0x1, UPT ;  /* 0x000000012d00788c */ /* 0x000fe2000bf05270 */
[----:B------:R-:W-:Y:S01]  /*4d50*/  UMOV UR51, UR7 ;  /* 0x0000000700337c82 */ /* 0x000fe20008000000 */
[----:B------:R-:W-:Y:S01]  /*4d60*/  UMOV UR50, UR9 ;  /* 0x0000000900327c82 */ /* 0x000fe20008000000 */
[----:B------:R-:W-:Y:S01]  /*4d70*/  UISETP.NE.AND UP0, UPT, UR15, 0x1, UPT ;  /* 0x000000010f00788c */ /* 0x000fe2000bf05270 */
[----:B------:R-:W-:Y:S01]  /*4d80*/  UMOV UR29, URZ ;  /* 0x000000ff001d7c82 */ /* 0x000fe20008000000 */
[----:B------:R-:W-:Y:S02]  /*4d90*/  UPLOP3.LUT UP4, UPT, UPT, UPT, UPT, 0x40, 0x4 ;  /* 0x000000000004789c */ /* 0x000fe40003f8e870 */
[----:B------:R-:W-:Y:S01]  /*4da0*/  UISETP.GE.AND UP2, UPT, UR45, 0x1, UPT ;  /* 0x000000012d00788c */ /* 0x000fe2000bf46270 */
[----:B------:R-:W3:Y:S01]  /*4db0*/  LDCU.64 UR22, c[0x0][0xf28] ;  /* 0x0001e500ff1677ac */ /* 0x000ee20008000a00 */
[----:B------:R-:W-:-:S02]  /*4dc0*/  UISETP.NE.AND.EX UP6, UPT, UR39, URZ, UPT, UP6 ;  /* 0x000000ff2700728c */ /* 0x000fc4000bfc5360 */
[----:B------:R-:W-:Y:S02]  /*4dd0*/  UPRMT UR46, UR10, 0x654, UR46 ;  /* 0x000006540a2e7896 */ /* 0x000fe4000800002e */
[----:B------:R-:W-:Y:S02]  /*4de0*/  UPRMT UR49, UR10, 0x654, UR33 ;  /* 0x000006540a317896 */ /* 0x000fe40008000021 */
[----:B------:R-:W-:Y:S02]  /*4df0*/  UPRMT UR48, UR10, 0x654, UR25 ;  /* 0x000006540a307896 */ /* 0x000fe40008000019 */
[----:B------:R-:W-:Y:S02]  /*4e00*/  UPRMT UR47, UR10, 0x654, UR17 ;  /* 0x000006540a2f7896 */ /* 0x000fe40008000011 */
[----:B------:R-:W-:Y:S02]  /*4e10*/  USHF.R.U32.HI UR51, URZ, UR41, UR51 ;  /* 0x00000029ff337299 */ /* 0x000fe40008011633 */
[----:B--2---:R-:W-:-:S02]  /*4e20*/  USHF.R.U32.HI UR50, URZ, UR53, UR50 ;  /* 0x00000035ff327299 */ /* 0x004fc40008011632 */
[----:B------:R-:W-:Y:S02]  /*4e30*/  UISETP.NE.AND UP0, UPT, UR42, 0x1, UPT ;  /* 0x000000012a00788c */ /* 0x000fe4000bf05270 */
[----:B-1----:R-:W-:-:S11]  /*4e40*/  UISETP.NE.AND UP3, UPT, UR4, 0x1, UPT ;  /* 0x000000010400788c */ /* 0x002fd6000bf65270 */
.L_x_97:
[C---:B------:R-:W-:Y:S02]  /*4e50*/  LEA R8, R10.reuse, UR21, 0x3 ;  /* 0x000000150a087c11 */ /* 0x040fe4000f8e18ff */
[----:B------:R-:W-:Y:S02]  /*4e60*/  SHF.L.U32 R5, R9, 0x1f, RZ ;  /* 0x0000001f09057819 */ /* 0x000fe400000006ff */
[----:B------:R-:W-:Y:S02]  /*4e70*/  LEA R6, R10, UR21, 0x4 ;  /* 0x000000150a067c11 */ /* 0x000fe4000f8e20ff */
[----:B-1----:R-:W1:Y:S02]  /*4e80*/  SYNCS.PHASECHK.TRANS64.TRYWAIT P0, [R8+URZ+0x90], R5 ;  /* 0x00009005080075a7 */ /* 0x002e6400080011ff */
[----:B-1----:R-:W-:Y:S05]  /*4e90*/  @!P0 BRA `(.L_x_87) ;  /* 0x0000007c00888947 */ /* 0x002fea0003800000 */
.L_x_176:
[----:B-1----:R-:W1:Y:S01]  /*4ea0*/  LDS.128 R4, [R6+0xf0] ;  /* 0x0000f00006047984 */ /* 0x002e620000000c00 */
[----:B------:R-:W-:Y:S01]  /*4eb0*/  UISETP.GE.AND UP0, UPT, UR45, 0x1, UPT ;  /* 0x000000012d00788c */ /* 0x000fe2000bf06270 */
[----:B------:R-:W-:Y:S01]  /*4ec0*/  @!PT LDS RZ, [RZ] ;  /* 0x00000000fffff984 */ /* 0x000fe20000000800 */
[----:B------:R-:W-:Y:S01]  /*4ed0*/  @!PT LDS RZ, [RZ] ;  /* 0x00000000fffff984 */ /* 0x000fe20000000800 */
[----:B------:R-:W-:Y:S01]  /*4ee0*/  @!PT LDS RZ, [RZ] ;  /* 0x00000000fffff984 */ /* 0x000fe20000000800 */
[----:B------:R-:W-:Y:S01]  /*4ef0*/  @!PT LDS RZ, [RZ] ;  /* 0x00000000fffff984 */ /* 0x000fe20000000800 */
[----:B------:R2:W-:Y:S06]  /*4f00*/  MEMBAR.ALL.CTA ;  /* 0x0000000000007992 */ /* 0x0005ec0000008000 */
[----:B--2---:R-:W2:Y:S01]  /*4f10*/  FENCE.VIEW.ASYNC.S ;  /* 0x00000000000073c6 */ /* 0x004ea20000000000 */
[----:B-1----:R-:W-:Y:S11]  /*4f20*/  LOP3.LUT P0, RZ, R6, 0x1, RZ, 0xc0, !PT ;  /* 0x0000000106ff7812 */ /* 0x002ff6000780c0ff */
[----:B------:R-:W-:Y:S02]  /*4f30*/  @!UPT UIADD3 URZ, UPT, UPT, URZ, URZ, URZ ;  /* 0x000000fffffff290 */ /* 0x000fe4000fffe0ff */
[----:B--2---:R-:W-:Y:S01]  /*4f40*/  VOTEU.ANY UP2, P0 ;  /* 0x0000000000ff7886 */ /* 0x004fe20000040100 */
[----:B------:R-:W-:Y:S11]  /*4f50*/  PLOP3.LUT P0, PT, PT, PT, UP2, 0x80, 0x8 ;  /* 0x000000000008781c */ /* 0x000ff60003f0f028 */
[----:B------:R-:W-:Y:S02]  /*4f60*/  @!UPT UIADD3 URZ, UPT, UPT, URZ, URZ, URZ ;  /* 0x000000fffffff290 */ /* 0x000fe4000fffe0ff */
[----:B------:R-:W-:Y:S02]  /*4f70*/  @P0 SHF.R.U32.HI R0, RZ, 0x10, R5 ;  /* 0x00000010ff000819 */ /* 0x000fe40000011605 */
[----:B------:R-:W-:Y:S02]  /*4f80*/  @P0 MOV R2, R4 ;  /* 0x0000000400020202 */ /* 0x000fe40000000f00 */
[----:B------:R-:W-:Y:S01]  /*4f90*/  @P0 R2UR UR4, R0 ;  /* 0x00000000000402ca */ /* 0x000fe200000e0000 */
[----:B------:R-:W-:Y:S01]  /*4fa0*/  VIADD R0, R8, 0xa0 ;  /* 0x000000a008007836 */ /* 0x000fe20000000000 */
[----:B------:R-:W-:Y:S02]  /*4fb0*/  @P0 LOP3.LUT R4, R5, 0xffff, RZ, 0xc0, !PT ;  /* 0x0000ffff05040812 */ /* 0x000fe400078ec0ff */
[----:B------:R-:W-:Y:S02]  /*4fc0*/  @P0 R2UR UR6, R2 ;  /* 0x00000000020602ca */ /* 0x000fe400000e0000 */
[----:B------:R-:W-:Y:S02]  /*4fd0*/  PRMT R0, RZ, 0x654, R0 ;  /* 0x00000654ff007816 */ /* 0x000fe40000000000 */
[----:B------:R-:W-:Y:S02]  /*4fe0*/  @P0 R2UR UR5, R4 ;  /* 0x00000000040502ca */ /* 0x000fe400000e0000 */
[----:B------:R1:W-:Y:S03]  /*4ff0*/  SYNCS.ARRIVE.TRANS64.RED.A1T0 RZ, [R0+URZ], RZ ;  /* 0x000000ff00ff79a7 */ /* 0x0003e600081004ff */
[----:B------:R-:W-:Y:S04]  /*5000*/  @UP2 UMOV UR30, UR4 ;  /* 0x00000004001e2c82 */ /* 0x000fe80008000000 */
[----:B------:R-:W-:Y:S04]  /*5010*/  @UP2 UMOV UR14, UR6 ;  /* 0x00000006000e2c82 */ /* 0x000fe80008000000 */
[----:B------:R-:W-:Y:S01]  /*5020*/  @UP2 UMOV UR13, UR5 ;  /* 0x00000005000d2c82 */ /* 0x000fe20008000000 */
[----:B------:R-:W-:Y:S05]  /*5030*/  BRA.U !UP0, `(.L_x_88) ;  /* 0x0000000108c07547 */ /* 0x000fea000b800000 */
[----:B------:R-:W-:Y:S02]  /*5040*/  UIMAD.WIDE.U32 UR18, UR13, UR43, URZ ;  /* 0x0000002b0d1272a5 */ /* 0x000fe4000f8e00ff */
[----:B------:R-:W-:Y:S02]  /*5050*/  UP2UR UR16, UPR, URZ, 0x4 ;  /* 0x00000004ff107883 */ /* 0x000fe40008000000 */
[----:B------:R-:W-:Y:S02]  /*5060*/  UISETP.NE.AND UP2, UPT, UR42, 0x1, UPT ;  /* 0x000000012a00788c */ /* 0x000fe4000bf45270 */
[----:B------:R-:W-:Y:S02]  /*5070*/  UIMAD.WIDE.U32 UR26, UR14, UR40, URZ ;  /* 0x000000280e1a72a5 */ /* 0x000fe4000f8e00ff */
[----:B------:R-:W-:Y:S02]  /*5080*/  USEL UR4, UR31, UR50, !UP2 ;  /* 0x000000321f047287 */ /* 0x000fe4000d000000 */
[----:B------:R-:W-:Y:S02]  /*5090*/  UISETP.NE.AND UP0, UPT, UR15, 0x1, UPT ;  /* 0x000000010f00788c */ /* 0x000fe4000bf05270 */
[----:B------:R-:W-:Y:S02]  /*50a0*/  UP2UR UR24, UPR, URZ, 0x2 ;  /* 0x00000002ff187883 */ /* 0x000fe40008000000 */
[----:B------:R-:W-:Y:S02]  /*50b0*/  UISETP.NE.AND UP1, UPT, UR45, 0x1, UPT ;  /* 0x000000012d00788c */ /* 0x000fe4000bf25270 */
[----:B---3--:R-:W-:Y:S02]  /*50c0*/  UIMAD.WIDE.U32 UR8, UR4, UR22, URZ ;  /* 0x00000016040872a5 */ /* 0x008fe4000f8e00ff */
[----:B------:R-:W-:Y:S01]  /*50d0*/  USEL UR7, UR37, UR51, !UP0 ;  /* 0x0000003325077287 */ /* 0x000fe2000c000000 */
[----:B------:R-:W-:Y:S02]  /*50e0*/  UMOV UR5, UR19 ;  /* 0x0000001300057c82 */ /* 0x000fe40008000000 */
[----:B------:R-:W-:Y:S02]  /*50f0*/  USHF.R.U32.HI UR6, URZ, UR53, UR5 ;  /* 0x00000035ff067299 */ /* 0x000fe40008011605 */
[----:B------:R-:W-:Y:S02]  /*5100*/  UIMAD.WIDE.U32 UR10, UR7, UR22, URZ ;  /* 0x00000016070a72a5 */ /* 0x000fe4000f8e00ff */
[----:B------:R-:W-:Y:S02]  /*5110*/  USEL UR6, UR13, UR6, !UP2 ;  /* 0x000000060d067287 */ /* 0x000fe4000d000000 */
[----:B------:R-:W-:Y:S01]  /*5120*/  UISETP.NE.AND UP2, UPT, UR16, URZ, UPT ;  /* 0x000000ff1000728c */ /* 0x000fe2000bf45270 */
[----:B------:R-:W-:Y:S02]  /*5130*/  UMOV UR5, UR27 ;  /* 0x0000001b00057c82 */ /* 0x000fe40008000000 */
[----:B------:R-:W-:Y:S03]  /*5140*/  USHF.R.U32.HI UR12, URZ, UR41, UR5 ;  /* 0x00000029ff0c7299 */ /* 0x000fe60008011605 */
[----:B------:R-:W-:Y:S02]  /*5150*/  UMOV UR5, UR9 ;  /* 0x0000000900057c82 */ /* 0x000fe40008000000 */
[----:B------:R-:W-:Y:S03]  /*5160*/  @UP1 USHF.R.U32.HI UR4, URZ, UR23, UR5 ;  /* 0x00000017ff041299 */ /* 0x000fe60008011605 */
[----:B------:R-:W-:Y:S01]  /*5170*/  UMOV UR5, UR11 ;  /* 0x0000000b00057c82 */ /* 0x000fe20008000000 */
[----:B------:R-:W-:Y:S02]  /*5180*/  UIMAD UR4, UR45, UR4, URZ ;  /* 0x000000042d0472a4 */ /* 0x000fe4000f8e02ff */
[----:B------:R-:W-:Y:S02]  /*5190*/  @UP1 USHF.R.U32.HI UR7, URZ, UR23, UR5 ;  /* 0x00000017ff071299 */ /* 0x000fe40008011605 */
[----:B------:R-:W-:Y:S02]  /*51a0*/  USEL UR5, UR14, UR12, !UP0 ;  /* 0x0000000c0e057287 */ /* 0x000fe4000c000000 */
[----:B------:R-:W-:Y:S02]  /*51b0*/  UIMAD.WIDE.U32 UR10, UR6, UR22, URZ ;  /* 0x00000016060a72a5 */ /* 0x000fe4000f8e00ff */
[----:B------:R-:W-:Y:S02]  /*51c0*/  UIMAD UR8, UR45, UR7, URZ ;  /* 0x000000072d0872a4 */ /* 0x000fe4000f8e02ff */
[----:B------:R-:W-:Y:S03]  /*51d0*/  UISETP.GE.AND UP0, UPT, UR6, UR4, UPT ;  /* 0x000000040600728c */ /* 0x000fe6000bf06270 */
[----:B------:R-:W-:Y:S01]  /*51e0*/  UMOV UR4, UR11 ;  /* 0x0000000b00047c82 */ /* 0x000fe20008000000 */
[----:B------:R-:W-:Y:S02]  /*51f0*/  UISETP.GE.OR UP0, UPT, UR5, UR8, UP0 ;  /* 0x000000080500728c */ /* 0x000fe40008706670 */
[----:B------:R-:W-:Y:S02]  /*5200*/  USHF.R.U32.HI UR4, URZ, UR23, UR4 ;  /* 0x00000017ff047299 */ /* 0x000fe40008011604 */
[----:B------:R-:W-:Y:S02]  /*5210*/  UIMAD.WIDE.U32 UR8, UR5, UR22, URZ ;  /* 0x00000016050872a5 */ /* 0x000fe4000f8e00ff */
[----:B------:R-:W-:Y:S04]  /*5220*/  USEL UR10, UR6, UR4, !UP1 ;  /* 0x00000004060a7287 */ /* 0x000fe8000c800000 */
[----:B------:R-:W-:Y:S01]  /*5230*/  UIADD3 UR11, UPT, UPT, -UR10, URZ, URZ ;  /* 0x000000ff0a0b7290 */ /* 0x000fe2000fffe1ff */
[----:B------:R-:W-:Y:S02]  /*5240*/  @!UP0 UMOV UR4, UR9 ;  /* 0x0000000900048c82 */ /* 0x000fe40008000000 */
[----:B------:R-:W-:Y:S02]  /*5250*/  @!UP0 USHF.R.U32.HI UR4, URZ, UR23, UR4 ;  /* 0x00000017ff048299 */ /* 0x000fe40008011604 */
[----:B------:R-:W-:Y:S02]  /*5260*/  UIMAD UR8, UR45, UR11, UR6 ;  /* 0x0000000b2d0872a4 */ /* 0x000fe4000f8e0206 */
[----:B------:R-:W-:Y:S02]  /*5270*/  @!UP0 USEL UR4, UR5, UR4, !UP1 ;  /* 0x0000000405048287 */ /* 0x000fe4000c800000 */
[----:B------:R-:W-:Y:S02]  /*5280*/  UISETP.NE.AND UP1, UPT, UR24, URZ, UPT ;  /* 0x000000ff1800728c */ /* 0x000fe4000bf25270 */
[----:B------:R-:W-:Y:S02]  /*5290*/  @!UP0 UIMAD UR8, UR7, UR8, UR4 ;  /* 0x00000008070882a4 */ /* 0x000fe4000f8e0204 */
[----:B------:R-:W-:Y:S02]  /*52a0*/  @!UP0 UIADD3 UR9, UPT, UPT, UR10, -UR4, URZ ;  /* 0x800000040a098290 */ /* 0x000fe4000fffe0ff */
[----:B------:R-:W-:Y:S02]  /*52b0*/  UIADD3 UR4, UPT, UPT, -UR5, URZ, URZ ;  /* 0x000000ff05047290 */ /* 0x000fe4000fffe1ff */
[----:B------:R-:W-:Y:S02]  /*52c0*/  UIADD3 UR7, UPT, UPT, -UR6, URZ, URZ ;  /* 0x000000ff06077290 */ /* 0x000fe4000fffe1ff */
[----:B------:R-:W-:Y:S02]  /*52d0*/  @!UP0 UIMAD UR6, UR9, UR45, UR5 ;  /* 0x0000002d090682a4 */ /* 0x000fe4000f8e0205 */
[----:B------:R-:W-:Y:S02]  /*52e0*/  UIMAD UR14, UR15, UR4, UR14 ;  /* 0x000000040f0e72a4 */ /* 0x000fe4000f8e020e */
[----:B------:R-:W-:Y:S01]  /*52f0*/  UIMAD UR13, UR42, UR7, UR13 ;  /* 0x000000072a0d72a4 */ /* 0x000fe2000f8e020d */
[----:B------:R-:W-:Y:S02]  /*5300*/  @!UP0 UMOV UR5, UR8 ;  /* 0x0000000800058c82 */ /* 0x000fe40008000000 */
[----:B------:R-:W-:Y:S02]  /*5310*/  UIMAD UR14, UR5, UR15, UR14 ;  /* 0x0000000f050e72a4 */ /* 0x000fe4000f8e020e */
[----:B------:R-:W-:Y:S11]  /*5320*/  UIMAD UR13, UR6, UR42, UR13 ;  /* 0x0000002a060d72a4 */ /* 0x000ff6000f8e020d */
[----:B------:R-:W-:Y:S01]  /*5330*/  @!UPT UIADD3 URZ, UPT, UPT, URZ, URZ, URZ ;  /* 0x000000fffffff290 */ /* 0x000fe2000fffe0ff */
.L_x_88:
[----:B------:R-:W2:Y:S01]  /*5340*/  @!UP3 LDCU.128 UR8, c[0x0][0xf10] ;  /* 0x0001e200ff08b7ac */ /* 0x000ea20008000c00 */
[----:B------:R-:W-:Y:S02]  /*5350*/  ISETP.NE.U32.AND P0, PT, RZ, UR38, PT ;  /* 0x00000026ff007c0c */ /* 0x000fe4000bf05070 */
[----:B------:R-:W-:Y:S02]  /*5360*/  SHF.L.U32 R4, R11, 0x1f, RZ ;  /* 0x0000001f0b047819 */ /* 0x000fe400000006ff */
[----:B------:R-:W-:Y:S01]  /*5370*/  ISETP.NE.AND.EX P0, PT, RZ, UR39, PT, P0 ;  /* 0x00000027ff007c0c */ /* 0x000fe2000bf05300 */
[----:B------:R-:W4:Y:S01]  /*5380*/  @!UP3 LDCU UR5, c[0x0][0xf0c] ;  /* 0x0001e180ff05b7ac */ /* 0x000f220008000800 */
[----:B------:R-:W-:Y:S02]  /*5390*/  USHF.L.U32 UR35, UR28, 0x7, URZ ;  /* 0x000000071c237899 */ /* 0x000fe400080006ff */
[----:B--2---:R-:W-:Y:S07]  /*53a0*/  UIMAD.WIDE.U32 UR6, UR14, UR8, URZ ;  /* 0x000000080e0672a5 */ /* 0x004fee000f8e00ff */
[----:B------:R-:W-:Y:S01]  /*53b0*/  @!UP3 UMOV UR4, UR7 ;  /* 0x000000070004bc82 */ /* 0x000fe20008000000 */
[----:B----4-:R-:W-:Y:S02]  /*53c0*/  @!UP3 UISETP.NE.AND UP0, UPT, UR5, 0x1, UPT ;  /* 0x000000010500b88c */ /* 0x010fe4000bf05270 */
[----:B------:R-:W-:Y:S02]  /*53d0*/  @!UP3 USHF.R.U32.HI UR4, URZ, UR9, UR4 ;  /* 0x00000009ff04b299 */ /* 0x000fe40008011604 */
[----:B------:R-:W-:Y:S02]  /*53e0*/  UIMAD.WIDE.U32 UR6, UR13, UR11, URZ ;  /* 0x0000000b0d0672a5 */ /* 0x000fe4000f8e00ff */
[----:B------:R-:W-:Y:S02]  /*53f0*/  @!UP3 USEL UR8, UR14, UR4, !UP0 ;  /* 0x000000040e08b287 */ /* 0x000fe4000c000000 */
[----:B------:R-:W-:Y:S03]  /*5400*/  @!UP3 UISETP.NE.AND UP0, UPT, UR10, 0x1, UPT ;  /* 0x000000010a00b88c */ /* 0x000fe6000bf05270 */
[----:B------:R-:W-:Y:S01]  /*5410*/  @!UP3 UMOV UR6, UR7 ;  /* 0x000000070006bc82 */ /* 0x000fe20008000000 */
[----:B------:R-:W-:Y:S01]  /*5420*/  USHF.L.U32 UR7, UR20, 0x8, URZ ;  /* 0x0000000814077899 */ /* 0x000fe200080006ff */
[----:B------:R-:W2:Y:S02]  /*5430*/  @!UP3 LDCU UR4, c[0x0][0xf20] ;  /* 0x0001e400ff04b7ac */ /* 0x000ea40008000800 */
[----:B--2---:R-:W-:Y:S04]  /*5440*/  @!UP3 USHF.R.U32.HI UR6, URZ, UR4, UR6 ;  /* 0x00000004ff06b299 */ /* 0x004fe80008011606 */
[----:B------:R-:W-:Y:S04]  /*5450*/  @!UP3 USEL UR6, UR13, UR6, !UP0 ;  /* 0x000000060d06b287 */ /* 0x000fe8000c000000 */
[----:B------:R-:W-:Y:S02]  /*5460*/  @!UP3 UIADD3 UR4, UPT, UPT, -UR8, UR6, URZ ;  /* 0x000000060804b290 */ /* 0x000fe4000fffe1ff */
[----:B------:R-:W-:Y:S02]  /*5470*/  @!UP3 UIADD3 UR6, UPT, UPT, UR8, -UR6, URZ ;  /* 0x800000060806b290 */ /* 0x000fe4000fffe0ff */
[----:B------:R-:W-:Y:S02]  /*5480*/  @!UP3 UIMAD UR14, UR4, UR5, UR14 ;  /* 0x00000005040eb2a4 */ /* 0x000fe4000f8e020e */
[----:B------:R-:W-:Y:S01]  /*5490*/  @!UP3 UIMAD UR13, UR6, UR10, UR13 ;  /* 0x0000000a060db2a4 */ /* 0x000fe2000f8e020d */
[----:B------:R-:W-:Y:S11]  /*54a0*/  BRA.U UP4, `(.L_x_89) ;  /* 0x0000000104107547 */ /* 0x000ff6000b800000 */
[----:B-1----:R-:W-:Y:S04]  /*54b0*/  MOV R0, UR52 ;  /* 0x0000003400007c02 */ /* 0x002fe80008000f00 */
[----:B------:R-:W-:Y:S04]  /*54c0*/  SHF.L.U32 R5, R0, 0x1f, RZ ;  /* 0x0000001f00057819 */ /* 0x000fe800000006ff */
[----:B------:R-:W1:Y:S02]  /*54d0*/  SYNCS.PHASECHK.TRANS64.TRYWAIT P1, [UR21+0x88], R5 ;  /* 0x00008805ff0075a7 */ /* 0x000e640008021115 */
[----:B-1----:R-:W-:Y:S05]  /*54e0*/  @!P1 BRA `(.L_x_90) ;  /* 0x0000007800089947 */ /* 0x002fea0003800000 */
.L_x_89:
[----:B------:R-:W-:Y:S05]  /*54f0*/  BRA.U !UP6, `(.L_x_91) ;  /* 0x000000010e387547 */ /* 0x000fea000b800000 */
[----:B------:R-:W-:Y:S01]  /*5500*/  UPLOP3.LUT UP1, UPT, UPT, UPT, UP5, 0x80, 0x8 ;  /* 0x000000000008789c */ /* 0x000fe20003f2f050 */
[----:B-1----:R-:W-:Y:S01]  /*5510*/  HFMA2 R0, -RZ, RZ, 0, 5.9604644775390625e-08 ;  /* 0x00000001ff007431 */ /* 0x002fe200000001ff */
[----:B------:R-:W1:Y:S01]  /*5520*/  LDCU.64 UR8, c[0x0][0x358] ;  /* 0x00006b00ff0877ac */ /* 0x000e620008000a00 */
[----:B------:R-:W-:Y:S03]  /*5530*/  IMAD.MOV.U32 R139, RZ, RZ, 0x1 ;  /* 0x00000001ff8b7424 */ /* 0x000fe600078e00ff */
[----:B------:R-:W-:Y:S05]  /*5540*/  PLOP3.LUT P1, PT, PT, PT, UP1, 0x80, 0x8 ;  /* 0x000000000008781c */ /* 0x000fea0003f2f018 */
[----:B------:R-:W2:Y:S01]  /*5550*/  @UP1 LDCU.64 UR4, c[0x0][0xc88] ;  /* 0x00019100ff0417ac */ /* 0x000ea20008000a00 */
[----:B------:R-:W-:Y:S07]  /*5560*/  @UP1 UIMAD UR6, UR44, UR38, URZ ;  /* 0x000000262c0612a4 */ /* 0x000fee000f8e02ff */
[----:B------:R-:W-:Y:S01]  /*5570*/  @!P1 PRMT R139, R0, 0x7610, R139 ;  /* 0x00007610008b9816 */ /* 0x000fe2000000008b */
[----:B--2---:R-:W-:Y:S06]  /*5580*/  @UP1 UIMAD.WIDE UR4, UR6, 0x4, UR4 ;  /* 0x00000004060418a5 */ /* 0x004fec000f8e0204 */
[----:B------:R-:W-:Y:S01]  /*5590*/  IMAD.U32 R6, RZ, RZ, UR4 ;  /* 0x00000004ff067e24 */ /* 0x000fe2000f8e00ff */
[----:B------:R-:W-:Y:S04]  /*55a0*/  MOV R7, UR5 ;  /* 0x0000000500077c02 */ /* 0x000fe80008000f00 */
[----:B------:R-:W2:Y:S01]  /*55b0*/  @!UP1 LDCU UR4, c[0x0][0xc80] ;  /* 0x00019000ff0497ac */ /* 0x000ea20008000800 */
[----:B-1---5:R4:W5:Y:S02]  /*55c0*/  @P1 LDG.E R71, desc[UR8][R6.64] ;  /* 0x0000000806471981 */ /* 0x022964000c1e1900 */
[----:B--2-4-:R-:W-:Y:S07]  /*55d0*/  @!P1 IMAD.U32 R71, RZ, RZ, UR4 ;  /* 0x00000004ff479e24 */ /* 0x014fee000f8e00ff */
.L_x_91:
[----:B-----5:R-:W-:Y:S01]  /*55e0*/  @!P0 FSETP.EQ.AND P2, PT, R71, RZ, PT ;  /* 0x000000ff4700820b */ /* 0x020fe20003f42000 */
[----:B------:R-:W-:Y:S01]  /*55f0*/  @!UPT UIADD3 URZ, UPT, UPT, URZ, URZ, URZ ;  /* 0x000000fffffff290 */ /* 0x000fe2000fffe0ff */
[----:B------:R-:W-:Y:S11]  /*5600*/  @!P0 BRA `(.L_x_92) ;  /* 0x0000000000148947 */ /* 0x000ff60003800000 */
[----:B------:R-:W-:Y:S02]  /*5610*/  LOP3.LUT P0, RZ, R139, 0xff, RZ, 0xc0, !PT ;  /* 0x000000ff8bff7812 */ /* 0x000fe4000780c0ff */
[----:B------:R-:W-:Y:S04]  /*5620*/  PLOP3.LUT P2, PT, PT, PT, UP1, 0x80, 0x8 ;  /* 0x000000000008781c */ /* 0x000fe80003f4f018 */
[----:B------:R-:W-:Y:S07]  /*5630*/  PLOP3.LUT P2, PT, P2, PT, PT, 0x8, 0x80 ;  /* 0x000000000080781c */ /* 0x000fee000174e170 */
[----:B------:R-:W-:Y:S11]  /*5640*/  @P0 FSETP.EQ.AND P2, PT, R71, RZ, PT ;  /* 0x000000ff4700020b */ /* 0x000ff60003f42000 */
[----:B------:R-:W-:Y:S02]  /*5650*/  @!UPT UIADD3 URZ, UPT, UPT, URZ, URZ, URZ ;  /* 0x000000fffffff290 */ /* 0x000fe4000fffe0ff */
.L_x_92:
[----:B------:R-:W2:Y:S01]  /*5660*/  SYNCS.PHASECHK.TRANS64.TRYWAIT P0, [UR21+0x60], R4 ;  /* 0x00006004ff0075a7 */ /* 0x000ea20008001115 */
[----:B------:R-:W-:Y:S04]  /*5670*/  ELECT P1, URZ, PT ;  /* 0x0000000000ff782f */ /* 0x000fe80003820000 */
[----:B------:R-:W-:Y:S01]  /*5680*/  PLOP3.LUT P1, PT, P2, P1, PT, 0xf2, 0x2f ;  /* 0x00000000002f781c */ /* 0x000fe20001723e72 */
[----:B------:R-:W-:Y:S01]  /*5690*/  @!UPT UIADD3 URZ, UPT, UPT, URZ, URZ, URZ ;  /* 0x000000fffffff290 */ /* 0x000fe2000fffe0ff */
[----:B--2---:R-:W-:Y:S11]  /*56a0*/  @!P0 BRA `(.L_x_93) ;  /* 0x0000007400b08947 */ /* 0x004ff60003800000 */
.L_x_179:
[----:B------:R-:W-:Y:S01]  /*56b0*/  @!P1 IADD3 R2, P0, PT, R12, 0x980, RZ ;  /* 0x000009800c029810 */ /* 0x000fe20007f1e0ff */
[----:B------:R-:W-:Y:S01]  /*56c0*/  ULOP3.LUT UR4, UR29, 0x1, URZ, 0xc0, !UPT ;  /* 0x000000011d047892 */ /* 0x000fe2000f8ec0ff */
[----:B------:R-:W-:Y:S02]  /*56d0*/  VOTEU.ALL UP0, P1 ;  /* 0x0000000000ff7886 */ /* 0x000fe40000800000 */
[----:B------:R-:W-:Y:S01]  /*56e0*/  @!P1 R2UR UR6, R2 ;  /* 0x00000000020692ca */ /* 0x000fe200000e0000 */
[----:B-1----:R-:W-:Y:S01]  /*56f0*/  @!P1 IMAD.X R0, RZ, RZ, R13, P0 ;  /* 0x000000ffff009224 */ /* 0x002fe200000e060d */
[----:B------:R-:W-:Y:S01]  /*5700*/  UMOV UR10, 0x0 ;  /* 0x00000000000a7882 */ /* 0x000fe20000000000 */
[----:B------:R-:W-:Y:S01]  /*5710*/  ISETP.NE.AND P0, PT, RZ, UR4, !P1 ;  /* 0x00000004ff007c0c */ /* 0x000fe2000cf05270 */
[----:B------:R-:W-:Y:S02]  /*5720*/  @!UP0 UIADD3 UR8, UPT, UPT, UR7, 0xc0, URZ ;  /* 0x000000c007088890 */ /* 0x000fe4000fffe0ff */
[----:B------:R-:W-:Y:S01]  /*5730*/  @!P1 R2UR UR5, R0 ;  /* 0x00000000000592ca */ /* 0x000fe200000e0000 */
[----:B------:R-:W-:Y:S01]  /*5740*/  @!UP0 UIADD3 UR32, UPT, UPT, UR21, 0x400, URZ ;  /* 0x0000040015208890 */ /* 0x000fe2000fffe0ff */
[----:B------:R-:W-:Y:S02]  /*5750*/  VOTEU.ALL UP0, P1 ;  /* 0x0000000000ff7886 */ /* 0x000fe40000800000 */
[----:B------:R-:W-:Y:S01]  /*5760*/  @!P1 IMAD.U32 R0, RZ, RZ, UR8 ;  /* 0x00000008ff009e24 */ /* 0x000fe2000f8e00ff */
[----:B------:R-:W-:Y:S01]  /*5770*/  UMOV UR11, 0x10000000 ;  /* 0x10000000000b7882 */ /* 0x000fe20000000000 */
[----:B------:R-:W-:Y:S01]  /*5780*/  UMOV UR36, UR44 ;  /* 0x0000002c00247c82 */ /* 0x000fe20008000000 */
[----:B------:R-:W-:Y:S03]  /*5790*/  IMAD.U32 R6, RZ, RZ, UR6 ;  /* 0x00000006ff067e24 */ /* 0x000fe6000f8e00ff */
[----:B------:R-:W-:Y:S01]  /*57a0*/  @P0 IMAD R0, RZ, RZ, UR7 ;  /* 0x00000007ff000e24 */ /* 0x000fe2000f8e02ff */
[----:B------:R-:W-:Y:S02]  /*57b0*/  PLOP3.LUT P0, PT, P1, PT, PT, 0x8, 0x80 ;  /* 0x000000000080781c */ /* 0x000fe40000f0e170 */
[----:B------:R-:W-:Y:S01]  /*57c0*/  IMAD.U32 R7, RZ, RZ, UR5 ;  /* 0x00000005ff077e24 */ /* 0x000fe2000f8e00ff */
[----:B------:R-:W-:Y:S10]  /*57d0*/  @!P1 R2UR UR8, R6 ;  /* 0x00000000060892ca */ /* 0x000ff400000e0000 */
[----:B------:R-:W-:Y:S01]  /*57e0*/  @P0 R2UR.BROADCAST UR34, R0 ;  /* 0x00000000002202ca */ /* 0x000fe200008e0000 */
[----:B------:R-:W-:Y:S01]  /*57f0*/  @!P1 IMAD.MOV.U32 R0, RZ, RZ, 0x4000 ;  /* 0x00004000ff009424 */ /* 0x000fe200078e00ff */
[----:B------:R-:W-:Y:S11]  /*5800*/  @!P1 R2UR UR9, R7 ;  /* 0x00000000070992ca */ /* 0x000ff600000e0000 */
[----:B------:R-:W-:Y:S02]  /*5810*/  @!UPT UIADD3 URZ, UPT, UPT, URZ, URZ, URZ ;  /* 0x000000fffffff290 */ /* 0x000fe4000fffe0ff */
[----:B------:R1:W-:Y:S01]  /*5820*/  @!UP0 UTMALDG.3D [UR32], [UR8], desc[UR10] ;  /* 0x00000a20080085b4 */ /* 0x0003e20008011000 */
[----:B------:R1:W-:Y:S01]  /*5830*/  @!P1 SYNCS.ARRIVE.TRANS64.RED.A0TR RZ, [UR21+0x40], R0 ;  /* 0x00004000ffff99a7 */ /* 0x0003e20008300415 */
[----:B------:R-:W-:Y:S01]  /*5840*/  SYNCS.ARRIVE.TRANS64.RED.A1T0 RZ, [UR49], RZ ;  /* 0x000000ffffff79a7 */ /* 0x000fe20008100431 */
[----:B------:R-:W2:Y:S02]  /*5850*/  SYNCS.PHASECHK.TRANS64.TRYWAIT P0, [UR21+0x68], R4 ;  /* 0x00006804ff0075a7 */ /* 0x000ea40008001115 */
[----:B-12---:R-:W-:Y:S05]  /*5860*/  @!P0 BRA `(.L_x_94) ;  /* 0x0000007400588947 */ /* 0x006fea0003800000 */
.L_x_181:
[----:B------:R-:W-:Y:S01]  /*5870*/  VOTEU.ALL UP0, P1 ;  /* 0x0000000000ff7886 */ /* 0x000fe20000800000 */
[----:B------:R-:W-:Y:S01]  /*5880*/  @!P1 IADD3 R2, P0, PT, R12, 0x980, RZ ;  /* 0x000009800c029810 */ /* 0x000fe20007f1e0ff */
[----:B------:R-:W-:Y:S01]  /*5890*/  UMOV UR10, 0x0 ;  /* 0x00000000000a7882 */ /* 0x000fe20000000000 */
[----:B------:R-:W-:Y:S01]  /*58a0*/  UMOV UR11, 0x10000000 ;  /* 0x10000000000b7882 */ /* 0x000fe20000000000 */
[----:B------:R-:W-:Y:S01]  /*58b0*/  UMOV UR27, UR35 ;  /* 0x00000023001b7c82 */ /* 0x000fe20008000000 */
[----:B------:R-:W-:Y:S01]  /*58c0*/  @!UP0 UIMAD UR5, UR4, -0x40, UR7 ;  /* 0xffffffc0040588a4 */ /* 0x000fe2000f8e0207 */
[----:B------:R-:W-:Y:S01]  /*58d0*/  @!P1 IMAD.X R0, RZ, RZ, R13, P0 ;  /* 0x000000ffff009224 */ /* 0x000fe200000e060d */
[----:B------:R-:W-:Y:S01]  /*58e0*/  @!P1 R2UR UR6, R2 ;  /* 0x00000000020692ca */ /* 0x000fe200000e0000 */
[----:B------:R-:W-:Y:S02]  /*58f0*/  @!UP0 UIADD3 UR24, UPT, UPT, UR21, 0x4400, URZ ;  /* 0x0000440015188890 */ /* 0x000fe4000fffe0ff */
[----:B------:R-:W-:Y:S02]  /*5900*/  @!UP0 UIADD3 UR26, UPT, UPT, UR5, 0x80, URZ ;  /* 0x00000080051a8890 */ /* 0x000fe4000fffe0ff */
[----:B------:R-:W-:Y:S01]  /*5910*/  @!P1 R2UR UR5, R0 ;  /* 0x00000000000592ca */ /* 0x000fe200000e0000 */
[----:B------:R-:W-:Y:S01]  /*5920*/  VOTEU.ALL UP0, P1 ;  /* 0x0000000000ff7886 */ /* 0x000fe20000800000 */
[----:B------:R-:W-:Y:S01]  /*5930*/  @!P1 IMAD.MOV.U32 R0, RZ, RZ, 0x4000 ;  /* 0x00004000ff009424 */ /* 0x000fe200078e00ff */
[----:B------:R-:W-:Y:S05]  /*5940*/  UMOV UR28, UR44 ;  /* 0x0000002c001c7c82 */ /* 0x000fea0008000000 */
[----:B------:R-:W-:Y:S05]  /*5950*/  IMAD.U32 R6, RZ, RZ, UR6 ;  /* 0x00000006ff067e24 */ /* 0x000fea000f8e00ff */
[----:B------:R-:W-:Y:S01]  /*5960*/  IMAD.U32 R7, RZ, RZ, UR5 ;  /* 0x00000005ff077e24 */ /* 0x000fe2000f8e00ff */
[----:B------:R-:W-:Y:S04]  /*5970*/  @!P1 R2UR UR8, R6 ;  /* 0x00000000060892ca */ /* 0x000fe800000e0000 */
[----:B------:R-:W-:Y:S11]  /*5980*/  @!P1 R2UR UR9, R7 ;  /* 0x00000000070992ca */ /* 0x000ff600000e0000 */
[----:B------:R-:W-:Y:S02]  /*5990*/  @!UPT UIADD3 URZ, UPT, UPT, URZ, URZ, URZ ;  /* 0x000000fffffff290 */ /* 0x000fe4000fffe0ff */
[----:B------:R2:W-:Y:S01]  /*59a0*/  @!UP0 UTMALDG.3D [UR24], [UR8], desc[UR10] ;  /* 0x00000a18080085b4 */ /* 0x0005e20008011000 */
[----:B------:R2:W-:Y:S01]  /*59b0*/  @!P1 SYNCS.ARRIVE.TRANS64.RED.A0TR RZ, [UR21+0x48], R0 ;  /* 0x00004800ffff99a7 */ /* 0x0005e20008300415 */
[----:B------:R-:W-:Y:S01]  /*59c0*/  SYNCS.ARRIVE.TRANS64.RED.A1T0 RZ, [UR48], RZ ;  /* 0x000000ffffff79a7 */ /* 0x000fe20008100430 */
[----:B------:R-:W4:Y:S02]  /*59d0*/  SYNCS.PHASECHK.TRANS64.TRYWAIT P0, [UR21+0x70], R4 ;  /* 0x00007004ff0075a7 */ /* 0x000f240008001115 */
[----:B--2-4-:R-:W-:Y:S05]  /*59e0*/  @!P0 BRA `(.L_x_95) ;  /* 0x0000007400108947 */ /* 0x014fea0003800000 */
.L_x_183:
[----:B------:R-:W-:Y:S01]  /*59f0*/  VOTEU.ALL UP0, P1 ;  /* 0x0000000000ff7886 */ /* 0x000fe20000800000 */
[----:B------:R-:W-:Y:S01]  /*5a00*/  @!P1 IADD3 R2, P0, PT, R12, 0x980, RZ ;  /* 0x000009800c029810 */ /* 0x000fe20007f1e0ff */
[----:B------:R-:W-:Y:S01]  /*5a10*/  UMOV UR10, 0x0 ;  /* 0x00000000000a7882 */ /* 0x000fe20000000000 */
[----:B------:R-:W-:Y:S01]  /*5a20*/  UMOV UR11, 0x10000000 ;  /* 0x10000000000b7882 */ /* 0x000fe20000000000 */
[----:B------:R-:W-:Y:S01]  /*5a30*/  UMOV UR19, UR35 ;  /* 0x0000002300137c82 */ /* 0x000fe20008000000 */
[----:B------:R-:W-:Y:S01]  /*5a40*/  @!UP0 ULEA UR5, UR4, UR7, 0x6 ;  /* 0x0000000704058291 */ /* 0x000fe2000f8e30ff */
        /* <DEDUP_REMOVED lines=18> */
.L_x_185:
[----:B------:R-:W-:Y:S01]  /*5b70*/  @!P1 IADD3 R2, P0, PT, R12, 0x980, RZ ;  /* 0x000009800c029810 */ /* 0x000fe20007f1e0ff */
[----:B------:R-:W-:Y:S01]  /*5b80*/  UMOV UR11, UR35 ;  /* 0x00000023000b7c82 */ /* 0x000fe20008000000 */
[----:B------:R-:W-:Y:S01]  /*5b90*/  R2UR UR18, R141 ;  /* 0x000000008d1272ca */ /* 0x000fe200000e0000 */
[----:B------:R-:W-:Y:S01]  /*5ba0*/  UMOV UR12, UR44 ;  /* 0x0000002c000c7c82 */ /* 0x000fe20008000000 */
[----:B------:R-:W-:Y:S01]  /*5bb0*/  @!P1 R2UR UR6, R2 ;  /* 0x00000000020692ca */ /* 0x000fe200000e0000 */
[----:B------:R-:W-:Y:S01]  /*5bc0*/  @!P1 IMAD.X R0, RZ, RZ, R13, P0 ;  /* 0x000000ffff009224 */ /* 0x000fe200000e060d */
[----:B------:R-:W-:Y:S01]  /*5bd0*/  ISETP.NE.OR P0, PT, RZ, UR4, P1 ;  /* 0x00000004ff007c0c */ /* 0x000fe20008f05670 */
[----:B------:R-:W-:Y:S01]  /*5be0*/  VOTEU.ALL UP0, P1 ;  /* 0x0000000000ff7886 */ /* 0x000fe20000800000 */
[----:B------:R-:W-:Y:S01]  /*5bf0*/  VIADD R10, R10, 0x1 ;  /* 0x000000010a0a7836 */ /* 0x000fe20000000000 */
[----:B------:R-:W-:Y:S01]  /*5c00*/  R2UR UR16, R142 ;  /* 0x000000008e1072ca */ /* 0x000fe200000e0000 */
[----:B------:R-:W-:Y:S01]  /*5c10*/  UIADD3 UR29, UPT, UPT, UR29, 0x1, URZ ;  /* 0x000000011d1d7890 */ /* 0x000fe2000fffe0ff */
[----:B------:R-:W-:Y:S01]  /*5c20*/  @!P1 R2UR UR5, R0 ;  /* 0x00000000000592ca */ /* 0x000fe200000e0000 */
[----:B------:R-:W-:Y:S01]  /*5c30*/  @!UP0 UIADD3 UR10, UPT, UPT, UR7, 0xc0, URZ ;  /* 0x000000c0070a8890 */ /* 0x000fe2000fffe0ff */
[----:B------:R-:W-:Y:S01]  /*5c40*/  LOP3.LUT R11, R11, 0x1, RZ, 0x3c, !PT ;  /* 0x000000010b0b7812 */ /* 0x000fe200078e3cff */
[----:B------:R-:W-:Y:S02]  /*5c50*/  @!UP0 UIADD3 UR8, UPT, UPT, UR21, 0xc400, URZ ;  /* 0x0000c40015088890 */ /* 0x000fe4000fffe0ff */
[----:B------:R-:W-:Y:S01]  /*5c60*/  @!UP0 UIADD3 UR9, UPT, UPT, UR21, 0x58, URZ ;  /* 0x0000005815098890 */ /* 0x000fe2000fffe0ff */
[----:B-1----:R-:W-:Y:S01]  /*5c70*/  IMAD.U32 R4, RZ, RZ, UR6 ;  /* 0x00000006ff047e24 */ /* 0x002fe2000f8e00ff */
[----:B------:R-:W-:Y:S01]  /*5c80*/  VOTEU.ALL UP0, P1 ;  /* 0x0000000000ff7886 */ /* 0x000fe20000800000 */
[----:B------:R-:W-:Y:S01]  /*5c90*/  @!P1 IMAD.U32 R0, RZ, RZ, UR10 ;  /* 0x0000000aff009e24 */ /* 0x000fe2000f8e00ff */
[----:B------:R-:W-:Y:S01]  /*5ca0*/  UMOV UR6, 0x0 ;  /* 0x0000000000067882 */ /* 0x000fe20000000000 */
[----:B------:R-:W-:Y:S01]  /*5cb0*/  @!P0 IMAD R0, RZ, RZ, UR7 ;  /* 0x00000007ff008e24 */ /* 0x000fe2000f8e02ff */
[----:B------:R-:W-:Y:S01]  /*5cc0*/  @!P1 R2UR UR4, R4 ;  /* 0x00000000040492ca */ /* 0x000fe200000e0000 */
[----:B------:R-:W-:Y:S01]  /*5cd0*/  UMOV UR7, 0x10000000 ;  /* 0x1000000000077882 */ /* 0x000fe20000000000 */
[----:B------:R-:W-:Y:S01]  /*5ce0*/  IMAD.U32 R5, RZ, RZ, UR5 ;  /* 0x00000005ff057e24 */ /* 0x000fe2000f8e00ff */
[----:B------:R-:W-:Y:S01]  /*5cf0*/  PLOP3.LUT P0, PT, P1, PT, PT, 0x8, 0x80 ;  /* 0x000000000080781c */ /* 0x000fe20000f0e170 */
[----:B------:R-:W-:Y:S11]  /*5d00*/  UIADD3 UR20, UPT, UPT, UR13, UR18, URZ ;  /* 0x000000120d147290 */ /* 0x000ff6000fffe0ff */
[----:B------:R-:W-:Y:S01]  /*5d10*/  @!UPT UIADD3 URZ, UPT, UPT, URZ, URZ, URZ ;  /* 0x000000fffffff290 */ /* 0x000fe2000fffe0ff */
[----:B------:R-:W-:Y:S01]  /*5d20*/  @P0 R2UR.BROADCAST UR10, R0 ;  /* 0x00000000000a02ca */ /* 0x000fe200008e0000 */
[----:B------:R-:W-:Y:S01]  /*5d30*/  UIADD3 UR28, UPT, UPT, UR14, UR16, URZ ;  /* 0x000000100e1c7290 */ /* 0x000fe2000fffe0ff */
[----:B------:R-:W-:Y:S01]  /*5d40*/  @!P1 R2UR UR5, R5 ;  /* 0x00000000050592ca */ /* 0x000fe200000e0000 */
[----:B------:R-:W-:Y:S01]  /*5d50*/  UMOV UR44, UR30 ;  /* 0x0000001e002c7c82 */ /* 0x000fe20008000000 */
[C---:B------:R-:W-:Y:S01]  /*5d60*/  ISETP.NE.AND P0, PT, R10.reuse, 0x2, PT ;  /* 0x000000020a00780c */ /* 0x040fe20003f05270 */
[----:B------:R-:W-:Y:S03]  /*5d70*/  UPLOP3.LUT UP4, UPT, UPT, UPT, UPT, 0x80, 0x8 ;  /* 0x000000000008789c */ /* 0x000fe60003f8f070 */
[----:B------:R-:W-:Y:S02]  /*5d80*/  SEL R0, RZ, 0x1, P0 ;  /* 0x00000001ff007807 */ /* 0x000fe40000000000 */
[----:B------:R-:W-:Y:S02]  /*5d90*/  SEL R10, R10, RZ, P0 ;  /* 0x000000ff0a0a7207 */ /* 0x000fe40000000000 */
[----:B------:R-:W-:Y:S03]  /*5da0*/  LOP3.LUT R9, R9, R0, RZ, 0x3c, !PT ;  /* 0x0000000009097212 */ /* 0x000fe600078e3cff */
[----:B------:R1:W-:Y:S01]  /*5db0*/  @!UP0 UTMALDG.3D [UR8], [UR4], desc[UR6] ;  /* 0x00000608040085b4 */ /* 0x0003e20008011000 */
[----:B------:R1:W-:Y:S01]  /*5dc0*/  @!P1 SYNCS.ARRIVE.TRANS64.RED.A0TR RZ, [UR21+0x58], R3 ;  /* 0x00005803ffff99a7 */ /* 0x0003e20008300415 */
[----:B------:R-:W-:Y:S01]  /*5dd0*/  SYNCS.ARRIVE.TRANS64.RED.A1T0 RZ, [UR46], RZ ;  /* 0x000000ffffff79a7 */ /* 0x000fe2000810042e */
[----:B------:R-:W-:Y:S05]  /*5de0*/  BRA.U UP2, `(.L_x_97) ;  /* 0xfffffff102187547 */ /* 0x000fea000b83ffff */
[----:B-1----:R-:W-:-:S04]  /*5df0*/  SHF.L.U32 R3, R11, 0x1f, RZ ;  /* 0x0000001f0b037819 */ /* 0x002fc800000006ff */
[----:B------:R-:W1:Y:S02]  /*5e00*/  SYNCS.PHASECHK.TRANS64.TRYWAIT P0, [UR21+0x60], R3 ;  /* 0x00006003ff0075a7 */ /* 0x000e640008001115 */
[----:B-1----:R-:W-:Y:S05]  /*5e10*/  @!P0 BRA `(.L_x_98) ;  /* 0x0000007000348947 */ /* 0x002fea0003800000 */
.L_x_187:
[----:B------:R-:W2:Y:S02]  /*5e20*/  SYNCS.PHASECHK.TRANS64.TRYWAIT P0, [UR21+0x68], R3 ;  /* 0x00006803ff0075a7 */ /* 0x000ea40008001115 */
[----:B--2---:R-:W-:Y:S05]  /*5e30*/  @!P0 BRA `(.L_x_99) ;  /* 0x0000007000448947 */ /* 0x004fea0003800000 */
.L_x_189:
[----:B------:R-:W2:Y:S02]  /*5e40*/  SYNCS.PHASECHK.TRANS64.TRYWAIT P0, [UR21+0x70], R3 ;  /* 0x00007003ff0075a7 */ /* 0x000ea40008001115 */
[----:B--2---:R-:W-:Y:S05]  /*5e50*/  @!P0 BRA `(.L_x_100) ;  /* 0x0000007000548947 */ /* 0x004fea0003800000 */
.L_x_191:
[----:B-1----:R-:W-:-:S07]  /*5e60*/  MOV R0, UR21 ;  /* 0x0000001500007c02 */ /* 0x002fce0008000f00 */
.L_x_101:
[----:B-1----:R-:W-:-:S04]  /*5e70*/  SHF.L.U32 R3, R11, 0x1f, RZ ;  /* 0x0000001f0b037819 */ /* 0x002fc800000006ff */
[----:B------:R1:W2:Y:S03]  /*5e80*/  SYNCS.PHASECHK.TRANS64.TRYWAIT P0, [R0+URZ+0x78], R3 ;  /* 0x00007803000075a7 */ /* 0x0002a600080011ff */
[----:B--2---:R-:W-:Y:S05]  /*5e90*/  @!P0 NANOSLEEP.SYNCS 0x989680 ;  /* 0x009896800000895d */ /* 0x004fea0003900000 */
[----:B------:R-:W2:Y:S02]  /*5ea0*/  @!P0 SYNCS.PHASECHK.TRANS64 P0, [R0+URZ+0x78], R3 ;  /* 0x00007803000085a7 */ /* 0x000ea400080010ff */
[----:B--23--:R-:W-:Y:S05]  /*5eb0*/  @P0 EXIT ;  /* 0x000000000000094d */ /* 0x00cfea0003800000 */
[----:B------:R-:W-:Y:S05]  /*5ec0*/  BRA `(.L_x_101) ;  /* 0xfffffffc00e87947 */ /* 0x000fea000383ffff */
.L_x_86:
[----:B------:R-:W-:-:S06]  /*5ed0*/  UISETP.GE.AND UP0, UPT, UR21, 0x4, UPT ;  /* 0x000000041500788c */ /* 0x000fcc000bf06270 */
[----:B------:R-:W-:-:S13]  /*5ee0*/  PLOP3.LUT P0, PT, PT, PT, UP0, 0x80, 0x8 ;  /* 0x000000000008781c */ /* 0x000fda0003f0f008 */
[----:B-1----:R-:W-:Y:S05]  /*5ef0*/  @!P0 EXIT ;  /* 0x000000000000894d */ /* 0x002fea0003800000 */
[----:B------:R-:W1:Y:S08]  /*5f00*/  S2UR UR4, SR_CgaCtaId ;  /* 0x00000000000479c3 */ /* 0x000e700000008800 */
[----:B------:R-:W-:Y:S01]  /*5f10*/  BAR.SYNC.DEFER_BLOCKING 0x6, 0xa0 ;  /* 0x0182800000007b1d */ /* 0x000fe20000010000 */
[C---:B------:R-:W-:Y:S01]  /*5f20*/  IMAD.SHL.U32 R0, R152.reuse, 0x40, RZ ;  /* 0x0000004098007824 */ /* 0x040fe200078e00ff */
[C---:B------:R-:W-:Y:S01]  /*5f30*/  LOP3.LUT R138, R152.reuse, 0x1, RZ, 0xc0, !PT ;  /* 0x00000001988a7812 */ /* 0x040fe200078ec0ff */
[----:B------:R-:W-:-:S02]  /*5f40*/  IMAD.SHL.U32 R133, R152, 0x8, RZ ;  /* 0x0000000898857824 */ /* 0x000fc400078e00ff */
[----:B------:R-:W-:Y:S02]  /*5f50*/  HFMA2 R151, -RZ, RZ, 0, 1.1920928955078125e-07 ;  /* 0x00000002ff977431 */ /* 0x000fe400000001ff */
[----:B------:R-:W-:Y:S01]  /*5f60*/  IMAD.U32 R2, R152, 0x10000, RZ ;  /* 0x0001000098027824 */ /* 0x000fe200078e00ff */
[----:B------:R-:W-:Y:S01]  /*5f70*/  UMOV UR46, 0x400 ;  /* 0x00000400002e7882 */ /* 0x000fe20000000000 */
[----:B------:R-:W2:Y:S01]  /*5f80*/  LDC.64 R136, c[0x0][0xcb0] ;  /* 0x00032c00ff887b82 */ /* 0x000ea20000000a00 */
[----:B------:R-:W-:Y:S01]  /*5f90*/  LOP3.LUT R4, R0, 0x1c0, RZ, 0xc0, !PT ;  /* 0x000001c000047812 */ /* 0x000fe200078ec0ff */
[----:B------:R-:W-:Y:S01]  /*5fa0*/  IMAD.MOV.U32 R150, RZ, RZ, 0x4 ;  /* 0x00000004ff967424 */ /* 0x000fe200078e00ff */
[----:B------:R-:W-:Y:S01]  /*5fb0*/  ISETP.NE.U32.AND P0, PT, R138, 0x1, PT ;  /* 0x000000018a00780c */ /* 0x000fe20003f05070 */
[----:B------:R-:W-:Y:S01]  /*5fc0*/  IMAD.MOV.U32 R149, RZ, RZ, 0x1 ;  /* 0x00000001ff957424 */ /* 0x000fe200078e00ff */
[----:B------:R-:W-:Y:S01]  /*5fd0*/  LOP3.LUT R133, R4, 0x38, R133, 0xf8, !PT ;  /* 0x0000003804857812 */ /* 0x000fe200078ef885 */
[----:B------:R-:W-:Y:S01]  /*5fe0*/  IMAD.MOV.U32 R146, RZ, RZ, RZ ;  /* 0x000000ffff927224 */ /* 0x000fe200078e00ff */
[----:B------:R-:W-:Y:S01]  /*5ff0*/  LOP3.LUT R2, R2, 0x600000, RZ, 0xc0, !PT ;  /* 0x0060000002027812 */ /* 0x000fe200078ec0ff */
[----:B------:R-:W3:Y:S01]  /*6000*/  LDC.64 R134, c[0x0][0xca8] ;  /* 0x00032a00ff867b82 */ /* 0x000ee20000000a00 */
[----:B------:R-:W-:Y:S01]  /*6010*/  R2P PR, R152, 0x6 ;  /* 0x0000000698007804 */ /* 0x000fe20000000000 */
[----:B------:R-:W4:Y:S01]  /*6020*/  LDCU UR62, c[0x0][0x370] ;  /* 0x00006e00ff3e77ac */ /* 0x000f220008000800 */
[----:B------:R-:W-:-:S02]  /*6030*/  LOP3.LUT R133, R133, 0x1e00, R0, 0xf8, !PT ;  /* 0x00001e0085857812 */ /* 0x000fc400078ef800 */
[----:B------:R-:W-:Y:S01]  /*6040*/  P2R R0, PR, RZ, 0x1 ;  /* 0x00000001ff007803 */ /* 0x000fe20000000000 */
[----:B------:R-:W-:Y:S01]  /*6050*/  UMOV UR38, URZ ;  /* 0x000000ff00267c82 */ /* 0x000fe20008000000 */
[----:B------:R-:W-:Y:S01]  /*6060*/  LOP3.LUT R152, R152, 0x60, RZ, 0xc0, !PT ;  /* 0x0000006098987812 */ /* 0x000fe200078ec0ff */
[----:B-1----:R-:W-:Y:S01]  /*6070*/  ULEA UR46, UR4, UR46, 0x18 ;  /* 0x0000002e042e7291 */ /* 0x002fe2000f8ec0ff */
[----:B------:R-:W-:Y:S01]  /*6080*/  MOV R148, RZ ;  /* 0x000000ff00947202 */ /* 0x000fe20000000f00 */
[----:B------:R-:W1:Y:S01]  /*6090*/  LDCU.64 UR4, c[0x0][0xc90] ;  /* 0x00019200ff0477ac */ /* 0x000e620008000a00 */
[----:B------:R-:W-:Y:S02]  /*60a0*/  SEL R151, R151, 0xfffffffe, !P1 ;  /* 0xfffffffe97977807 */ /* 0x000fe40004800000 */
[----:B------:R-:W-:Y:S01]  /*60b0*/  SEL R150, R150, 0xfffffffc, !P2 ;  /* 0xfffffffc96967807 */ /* 0x000fe20005000000 */
[----:B------:R-:W2:Y:S03]  /*60c0*/  LDCU UR41, c[0x0][0xf0c] ;  /* 0x0001e180ff2977ac */ /* 0x000ea60008000800 */
[----:B------:R-:W4:Y:S01]  /*60d0*/  LDS R3, [UR46+0x110] ;  /* 0x0001102eff037984 */ /* 0x000f220008000800 */
[----:B------:R-:W2:Y:S01]  /*60e0*/  LDCU UR40, c[0x0][0xf30] ;  /* 0x0001e600ff2877ac */ /* 0x000ea20008000800 */
[----:B------:R-:W2:Y:S01]  /*60f0*/  LDCU.64 UR60, c[0x0][0xc88] ;  /* 0x00019100ff3c77ac */ /* 0x000ea20008000a00 */
[----:B------:R-:W2:Y:S01]  /*6100*/  LDCU.64 UR42, c[0x0][0xf28] ;  /* 0x0001e500ff2a77ac */ /* 0x000ea20008000a00 */
[----:B-1----:R-:W-:Y:S01]  /*6110*/  IMAD.U32 R153, RZ, RZ, UR5 ;  /* 0x00000005ff997e24 */ /* 0x002fe2000f8e00ff */
[----:B------:R-:W-:Y:S01]  /*6120*/  UIADD3 UR5, UPT, UPT, UR46, 0xb8, URZ ;  /* 0x000000b82e057890 */ /* 0x000fe2000fffe0ff */
[----:B------:R-:W-:Y:S01]  /*6130*/  IMAD.U32 R154, RZ, RZ, UR4 ;  /* 0x00000004ff9a7e24 */ /* 0x000fe2000f8e00ff */
[----:B------:R-:W-:-:S02]  /*6140*/  UIADD3 UR4, UPT, UPT, UR46, 0x400, URZ ;  /* 0x000004002e047890 */ /* 0x000fc4000fffe0ff */
[----:B------:R-:W-:Y:S01]  /*6150*/  ULOP3.LUT UR5, UR5, 0xfefffff8, URZ, 0xc0, !UPT ;  /* 0xfefffff805057892 */ /* 0x000fe2000f8ec0ff */
[----:B------:R-:W1:Y:S03]  /*6160*/  LDCU.128 UR56, c[0x0][0xf10] ;  /* 0x0001e200ff3877ac */ /* 0x000e660008000c00 */
[----:B------:R-:W-:Y:S02]  /*6170*/  IMAD.U32 R144, RZ, RZ, UR4 ;  /* 0x00000004ff907e24 */ /* 0x000fe4000f8e00ff */
[----:B------:R-:W-:Y:S01]  /*6180*/  IMAD.U32 R155, RZ, RZ, UR5 ;  /* 0x00000005ff9b7e24 */ /* 0x000fe2000f8e00ff */
[----:B------:R-:W1:Y:S01]  /*6190*/  LDCU UR55, c[0x0][0x374] ;  /* 0x00006e80ff3777ac */ /* 0x000e620008000800 */
[----:B------:R-:W-:Y:S01]  /*61a0*/  UMOV UR54, URZ ;  /* 0x000000ff00367c82 */ /* 0x000fe20008000000 */
[----:B------:R-:W-:Y:S01]  /*61b0*/  UMOV UR52, URZ ;  /* 0x000000ff00347c82 */ /* 0x000fe20008000000 */
[----:B--234-:R-:W-:-:S07]  /*61c0*/  IMAD.IADD R2, R3, 0x1, R2 ;  /* 0x0000000103027824 */ /* 0x01cfce00078e0202 */
.L_x_146:
[----:B-1----:R-:W-:Y:S02]  /*61d0*/  LEA R8, R146, UR46, 0x3 ;  /* 0x0000002e92087c11 */ /* 0x002fe4000f8e18ff */
[----:B------:R-:W-:Y:S02]  /*61e0*/  SHF.L.U32 R3, R148, 0x1f, RZ ;  /* 0x0000001f94037819 */ /* 0x000fe400000006ff */
[----:B------:R-:W-:Y:S02]  /*61f0*/  LEA R5, R146, UR46, 0x4 ;  /* 0x0000002e92057c11 */ /* 0x000fe4000f8e20ff */
[----:B--2---:R-:W2:Y:S02]  /*6200*/  SYNCS.PHASECHK.TRANS64.TRYWAIT P0, [R8+URZ+0x90], R3 ;  /* 0x00009003080075a7 */ /* 0x004ea400080011ff */
[----:B--2---:R-:W-:Y:S05]  /*6210*/  @!P0 BRA `(.L_x_102) ;  /* 0x0000006c007c8947 */ /* 0x004fea0003800000 */
.L_x_192:
[----:B------:R-:W3:Y:S01]  /*6220*/  LDS.128 R4, [R5+0xf0] ;  /* 0x0000f00005047984 */ /* 0x000ee20000000c00 */
[----:B------:R-:W-:Y:S01]  /*6230*/  UISETP.GE.AND UP0, UPT, UR45, 0x1, UPT ;  /* 0x000000012d00788c */ /* 0x000fe2000bf06270 */
[----:B------:R-:W-:Y:S01]  /*6240*/  @!PT LDS RZ, [RZ] ;  /* 0x00000000fffff984 */ /* 0x000fe20000000800 */
[----:B------:R-:W-:Y:S01]  /*6250*/  @!PT LDS RZ, [RZ] ;  /* 0x00000000fffff984 */ /* 0x000fe20000000800 */
[----:B------:R-:W-:Y:S01]  /*6260*/  @!PT LDS RZ, [RZ] ;  /* 0x00000000fffff984 */ /* 0x000fe20000000800 */
[----:B------:R-:W-:Y:S01]  /*6270*/  @!PT LDS RZ, [RZ] ;  /* 0x00000000fffff984 */ /* 0x000fe20000000800 */
[----:B------:R4:W-:Y:S06]  /*6280*/  MEMBAR.ALL.CTA ;  /* 0x0000000000007992 */ /* 0x0009ec0000008000 */
[----:B----4-:R-:W4:Y:S01]  /*6290*/  FENCE.VIEW.ASYNC.S ;  /* 0x00000000000073c6 */ /* 0x010f220000000000 */
[----:B---3--:R-:W-:Y:S11]  /*62a0*/  LOP3.LUT P0, RZ, R6, 0x1, RZ, 0xc0, !PT ;  /* 0x0000000106ff7812 */ /* 0x008ff6000780c0ff */
[----:B------:R-:W-:Y:S02]  /*62b0*/  @!UPT UIADD3 URZ, UPT, UPT, URZ, URZ, URZ ;  /* 0x000000fffffff290 */ /* 0x000fe4000fffe0ff */
[----:B----4-:R-:W-:Y:S01]  /*62c0*/  VOTEU.ANY UP1, P0 ;  /* 0x0000000000ff7886 */ /* 0x010fe20000020100 */
[----:B------:R-:W-:Y:S01]  /*62d0*/  PLOP3.LUT P0, PT, PT, PT, UP1, 0x80, 0x8 ;  /* 0x000000000008781c */ /* 0x000fe20003f0f018 */
[----:B------:R-:W-:Y:S06]  /*62e0*/  UP2UR UR4, UPR, URZ, 0x2 ;  /* 0x00000002ff047883 */ /* 0x000fec0008000000 */
[----:B------:R-:W-:Y:S06]  /*62f0*/  IMAD.U32 R156, RZ, RZ, UR4 ;  /* 0x00000004ff9c7e24 */ /* 0x000fec000f8e00ff */
[----:B------:R-:W-:Y:S02]  /*6300*/  @P0 SHF.R.U32.HI R0, RZ, 0x10, R5 ;  /* 0x00000010ff000819 */ /* 0x000fe40000011605 */
[----:B--2---:R-:W-:Y:S02]  /*6310*/  @P0 MOV R3, R4 ;  /* 0x0000000400030202 */ /* 0x004fe40000000f00 */
        /* <DEDUP_REMOVED lines=11> */
[----:B------:R-:W3:Y:S01]  /*63d0*/  LDCU UR12, c[0x0][0xf20] ;  /* 0x0001e400ff0c77ac */ /* 0x000ee20008000800 */
[----:B-1----:R-:W-:Y:S02]  /*63e0*/  UIMAD.WIDE.U32 UR4, UR55, UR59, URZ ;  /* 0x0000003b370472a5 */ /* 0x002fe4000f8e00ff */
[----:B------:R-:W-:Y:S02]  /*63f0*/  UIMAD.WIDE.U32 UR6, UR62, UR56, URZ ;  /* 0x000000383e0672a5 */ /* 0x000fe4000f8e00ff */
[----:B------:R-:W-:Y:S02]  /*6400*/  UISETP.NE.AND UP0, UPT, UR58, 0x1, UPT ;  /* 0x000000013a00788c */ /* 0x000fe4000bf05270 */
[----:B------:R-:W-:Y:S02]  /*6410*/  UIMAD.WIDE.U32 UR8, UR36, UR59, URZ ;  /* 0x0000003b240872a5 */ /* 0x000fe4000f8e00ff */
[----:B------:R-:W-:Y:S02]  /*6420*/  UISETP.NE.AND UP1, UPT, UR41, 0x1, UPT ;  /* 0x000000012900788c */ /* 0x000fe4000bf25270 */
[----:B------:R-:W-:Y:S02]  /*6430*/  UIMAD.WIDE.U32 UR10, UR37, UR56, URZ ;  /* 0x00000038250a72a5 */ /* 0x000fe4000f8e00ff */
[----:B------:R-:W-:Y:S01]  /*6440*/  UISETP.NE.AND UP2, UPT, UR45, 0x1, UPT ;  /* 0x000000012d00788c */ /* 0x000fe2000bf45270 */
[----:B------:R-:W-:Y:S02]  /*6450*/  UMOV UR4, UR5 ;  /* 0x0000000500047c82 */ /* 0x000fe40008000000 */
[----:B---3--:R-:W-:Y:S03]  /*6460*/  USHF.R.U32.HI UR5, URZ, UR12, UR4 ;  /* 0x0000000cff057299 */ /* 0x008fe60008011604 */
[----:B------:R-:W-:Y:S02]  /*6470*/  UMOV UR4, UR7 ;  /* 0x0000000700047c82 */ /* 0x000fe40008000000 */
[----:B------:R-:W-:Y:S02]  /*6480*/  USHF.R.U32.HI UR7, URZ, UR57, UR4 ;  /* 0x00000039ff077299 */ /* 0x000fe40008011604 */
[----:B------:R-:W-:Y:S02]  /*6490*/  USEL UR4, UR55, UR5, !UP0 ;  /* 0x0000000537047287 */ /* 0x000fe4000c000000 */
[----:B------:R-:W-:Y:S01]  /*64a0*/  USEL UR7, UR62, UR7, !UP1 ;  /* 0x000000073e077287 */ /* 0x000fe2000c800000 */
[----:B------:R-:W-:Y:S01]  /*64b0*/  UMOV UR5, UR9 ;  /* 0x0000000900057c82 */ /* 0x000fe20008000000 */
[----:B------:R-:W-:Y:S02]  /*64c0*/  UIMAD.WIDE.U32 UR8, UR4, UR42, URZ ;  /* 0x0000002a040872a5 */ /* 0x000fe4000f8e00ff */
[----:B------:R-:W-:Y:S03]  /*64d0*/  USHF.R.U32.HI UR6, URZ, UR12, UR5 ;  /* 0x0000000cff067299 */ /* 0x000fe60008011605 */
[----:B------:R-:W-:Y:S01]  /*64e0*/  UMOV UR5, UR11 ;  /* 0x0000000b00057c82 */ /* 0x000fe20008000000 */
[----:B------:R-:W-:Y:S02]  /*64f0*/  UIMAD.WIDE.U32 UR10, UR7, UR42, URZ ;  /* 0x0000002a070a72a5 */ /* 0x000fe4000f8e00ff */
[----:B------:R-:W-:Y:S02]  /*6500*/  USEL UR6, UR36, UR6, !UP0 ;  /* 0x0000000624067287 */ /* 0x000fe4000c000000 */
[----:B------:R-:W-:Y:S01]  /*6510*/  USHF.R.U32.HI UR5, URZ, UR57, UR5 ;  /* 0x00000039ff057299 */ /* 0x000fe20008011605 */
[----:B------:R-:W-:Y:S02]  /*6520*/  UMOV UR8, UR9 ;  /* 0x0000000900087c82 */ /* 0x000fe40008000000 */
[----:B------:R-:W-:Y:S01]  /*6530*/  UMOV UR10, UR11 ;  /* 0x0000000b000a7c82 */ /* 0x000fe20008000000 */
[----:B------:R-:W-:Y:S02]  /*6540*/  @UP2 USHF.R.U32.HI UR4, URZ, UR43, UR8 ;  /* 0x0000002bff042299 */ /* 0x000fe40008011608 */
[----:B------:R-:W-:Y:S02]  /*6550*/  @UP2 USHF.R.U32.HI UR7, URZ, UR43, UR10 ;  /* 0x0000002bff072299 */ /* 0x000fe4000801160a */
[----:B------:R-:W-:Y:S02]  /*6560*/  UIMAD UR4, UR45, UR4, URZ ;  /* 0x000000042d0472a4 */ /* 0x000fe4000f8e02ff */
[----:B------:R-:W-:Y:S02]  /*6570*/  UIMAD.WIDE.U32 UR10, UR6, UR42, URZ ;  /* 0x0000002a060a72a5 */ /* 0x000fe4000f8e00ff */
[----:B------:R-:W-:Y:S02]  /*6580*/  USEL UR5, UR37, UR5, !UP1 ;  /* 0x0000000525057287 */ /* 0x000fe4000c800000 */
[----:B------:R-:W-:Y:S02]  /*6590*/  UIMAD UR8, UR45, UR7, URZ ;  /* 0x000000072d0872a4 */ /* 0x000fe4000f8e02ff */
[----:B------:R-:W-:Y:S03]  /*65a0*/  UISETP.GE.AND UP0, UPT, UR6, UR4, UPT ;  /* 0x000000040600728c */ /* 0x000fe6000bf06270 */
[----:B------:R-:W-:Y:S01]  /*65b0*/  UMOV UR4, UR11 ;  /* 0x0000000b00047c82 */ /* 0x000fe20008000000 */
[----:B------:R-:W-:Y:S02]  /*65c0*/  UISETP.GE.OR UP0, UPT, UR5, UR8, UP0 ;  /* 0x000000080500728c */ /* 0x000fe40008706670 */
[----:B------:R-:W-:Y:S02]  /*65d0*/  USHF.R.U32.HI UR4, URZ, UR43, UR4 ;  /* 0x0000002bff047299 */ /* 0x000fe40008011604 */
[----:B------:R-:W-:Y:S02]  /*65e0*/  UIMAD.WIDE.U32 UR8, UR5, UR42, URZ ;  /* 0x0000002a050872a5 */ /* 0x000fe4000f8e00ff */
[----:B------:R-:W-:Y:S02]  /*65f0*/  USEL UR11, UR6, UR4, !UP2 ;  /* 0x00000004060b7287 */ /* 0x000fe4000d000000 */
[----:B------:R-:W-:Y:S02]  /*6600*/  UIADD3 UR8, UPT, UPT, -UR5, URZ, URZ ;  /* 0x000000ff05087290 */ /* 0x000fe4000fffe1ff */
[----:B------:R-:W-:Y:S01]  /*6610*/  UIADD3 UR10, UPT, UPT, -UR11, URZ, URZ ;  /* 0x000000ff0b0a7290 */ /* 0x000fe2000fffe1ff */
[----:B------:R-:W-:Y:S01]  /*6620*/  @!UP0 UMOV UR4, UR9 ;  /* 0x0000000900048c82 */ /* 0x000fe20008000000 */
[----:B------:R-:W-:Y:S02]  /*6630*/  UIADD3 UR9, UPT, UPT, -UR6, URZ, URZ ;  /* 0x000000ff06097290 */ /* 0x000fe4000fffe1ff */
[----:B------:R-:W-:Y:S02]  /*6640*/  @!UP0 USHF.R.U32.HI UR4, URZ, UR43, UR4 ;  /* 0x0000002bff048299 */ /* 0x000fe40008011604 */
[----:B------:R-:W-:Y:S02]  /*6650*/  UIMAD UR10, UR45, UR10, UR6 ;  /* 0x0000000a2d0a72a4 */ /* 0x000fe4000f8e0206 */
[----:B------:R-:W-:Y:S04]  /*6660*/  @!UP0 USEL UR4, UR5, UR4, !UP2 ;  /* 0x0000000405048287 */ /* 0x000fe8000d000000 */
[----:B------:R-:W-:Y:S02]  /*6670*/  @!UP0 UIMAD UR10, UR7, UR10, UR4 ;  /* 0x0000000a070a82a4 */ /* 0x000fe4000f8e0204 */
[----:B------:R-:W-:Y:S02]  /*6680*/  @!UP0 UIADD3 UR11, UPT, UPT, UR11, -UR4, URZ ;  /* 0x800000040b0b8290 */ /* 0x000fe4000fffe0ff */
[----:B------:R-:W-:Y:S02]  /*6690*/  UIMAD UR7, UR41, UR8, UR37 ;  /* 0x00000008290772a4 */ /* 0x000fe4000f8e0225 */
[----:B------:R-:W-:Y:S02]  /*66a0*/  @!UP0 UIMAD UR6, UR11, UR45, UR5 ;  /* 0x0000002d0b0682a4 */ /* 0x000fe4000f8e0205 */
[----:B------:R-:W-:Y:S01]  /*66b0*/  UIMAD UR4, UR58, UR9, UR36 ;  /* 0x000000093a0472a4 */ /* 0x000fe2000f8e0224 */
[----:B------:R-:W-:Y:S02]  /*66c0*/  @!UP0 UMOV UR5, UR10 ;  /* 0x0000000a00058c82 */ /* 0x000fe40008000000 */
[----:B------:R-:W-:Y:S02]  /*66d0*/  UIMAD UR37, UR5, UR41, UR7 ;  /* 0x00000029052572a4 */ /* 0x000fe4000f8e0207 */
[----:B------:R-:W-:Y:S11]  /*66e0*/  UIMAD UR36, UR6, UR58, UR4 ;  /* 0x0000003a062472a4 */ /* 0x000ff6000f8e0204 */
[----:B------:R-:W-:Y:S01]  /*66f0*/  @!UPT UIADD3 URZ, UPT, UPT, URZ, URZ, URZ ;  /* 0x000000fffffff290 */ /* 0x000fe2000fffe0ff */
.L_x_103:
[----:B------:R-:W-:Y:S01]  /*6700*/  UISETP.NE.AND UP0, UPT, UR40, 0x1, UPT ;  /* 0x000000012800788c */ /* 0x000fe2000bf05270 */
[----:B------:R-:W-:Y:S01]  /*6710*/  LOP3.LUT P0, RZ, R144, 0x3f0, RZ, 0xc0, !PT ;  /* 0x000003f090ff7812 */ /* 0x000fe2000780c0ff */
[----:B------:R-:W-:Y:S01]  /*6720*/  USHF.L.U32 UR53, UR20, 0x8, URZ ;  /* 0x0000000814357899 */ /* 0x000fe200080006ff */
[----:B------:R-:W-:Y:S01]  /*6730*/  BSSY.RECONVERGENT B6, `(.L_x_104) ;  /* 0x0000034000067945 */ /* 0x000fe20003800200 */
[----:B------:R-:W-:Y:S01]  /*6740*/  USHF.L.U32 UR50, UR28, 0x7, URZ ;  /* 0x000000071c327899 */ /* 0x000fe200080006ff */
[----:B------:R-:W-:Y:S06]  /*6750*/  IADD3 R146, PT, PT, R146, 0x1, RZ ;  /* 0x0000000192927810 */ /* 0x000fec0007ffe0ff */
[----:B------:R-:W3:Y:S01]  /*6760*/  @!UP0 LDCU.128 UR12, c[0x0][0xf10] ;  /* 0x0001e200ff0c87ac */ /* 0x000ee20008000c00 */
[----:B------:R-:W4:Y:S01]  /*6770*/  @!UP0 LDCU UR5, c[0x0][0xf0c] ;  /* 0x0001e180ff0587ac */ /* 0x000f220008000800 */
[----:B------:R-:W1:Y:S01]  /*6780*/  @!UP0 LDCU UR10, c[0x0][0xf20] ;  /* 0x0001e400ff0a87ac */ /* 0x000e620008000800 */
[----:B---3--:R-:W-:Y:S02]  /*6790*/  UIMAD.WIDE.U32 UR8, UR37, UR12, URZ ;  /* 0x0000000c250872a5 */ /* 0x008fe4000f8e00ff */
[----:B------:R-:W-:Y:S02]  /*67a0*/  UIMAD.WIDE.U32 UR6, UR36, UR15, URZ ;  /* 0x0000000f240672a5 */ /* 0x000fe4000f8e00ff */
[----:B------:R-:W-:Y:S03]  /*67b0*/  @!UP0 UISETP.NE.AND UP1, UPT, UR14, 0x1, UPT ;  /* 0x000000010e00888c */ /* 0x000fe6000bf25270 */
[----:B------:R-:W-:Y:S01]  /*67c0*/  @!UP0 UMOV UR4, UR9 ;  /* 0x0000000900048c82 */ /* 0x000fe20008000000 */
[----:B----4-:R-:W-:Y:S02]  /*67d0*/  @!UP0 UISETP.NE.AND UP2, UPT, UR5, 0x1, UPT ;  /* 0x000000010500888c */ /* 0x010fe4000bf45270 */
[----:B------:R-:W-:Y:S01]  /*67e0*/  @!UP0 USHF.R.U32.HI UR4, URZ, UR13, UR4 ;  /* 0x0000000dff048299 */ /* 0x000fe20008011604 */
[----:B------:R-:W-:Y:S02]  /*67f0*/  @!UP0 UMOV UR6, UR7 ;  /* 0x0000000700068c82 */ /* 0x000fe40008000000 */
[----:B-1----:R-:W-:Y:S02]  /*6800*/  @!UP0 USHF.R.U32.HI UR6, URZ, UR10, UR6 ;  /* 0x0000000aff068299 */ /* 0x002fe40008011606 */
[----:B------:R-:W-:Y:S02]  /*6810*/  @!UP0 USEL UR7, UR37, UR4, !UP2 ;  /* 0x0000000425078287 */ /* 0x000fe4000d000000 */
[----:B------:R-:W-:Y:S04]  /*6820*/  @!UP0 USEL UR6, UR36, UR6, !UP1 ;  /* 0x0000000624068287 */ /* 0x000fe8000c800000 */
[----:B------:R-:W-:Y:S02]  /*6830*/  @!UP0 UIADD3 UR4, UPT, UPT, -UR7, UR6, URZ ;  /* 0x0000000607048290 */ /* 0x000fe4000fffe1ff */
[----:B------:R-:W-:Y:S02]  /*6840*/  @!UP0 UIADD3 UR6, UPT, UPT, UR7, -UR6, URZ ;  /* 0x8000000607068290 */ /* 0x000fe4000fffe0ff */
[----:B------:R-:W-:Y:S02]  /*6850*/  @!UP0 UIMAD UR37, UR4, UR5, UR37 ;  /* 0x00000005042582a4 */ /* 0x000fe4000f8e0225 */
[----:B------:R-:W-:Y:S01]  /*6860*/  @!UP0 UIMAD UR36, UR6, UR14, UR36 ;  /* 0x0000000e062482a4 */ /* 0x000fe2000f8e0224 */
[----:B------:R-:W-:Y:S11]  /*6870*/  @!P0 BRA `(.L_x_105) ;  /* 0x00000000007c8947 */ /* 0x000ff60003800000 */
[----:B------:R-:W1:Y:S01]  /*6880*/  LDCU.64 UR8, c[0x4][0x80] ;  /* 0x01001000ff0877ac */ /* 0x000e620008000a00 */
[----:B------:R-:W-:Y:S01]  /*6890*/  MOV R16, 0x0 ;  /* 0x0000000000107802 */ /* 0x000fe20000000f00 */
[----:B------:R-:W-:Y:S02]  /*68a0*/  HFMA2 R12, -RZ, RZ, 0, 5.9604644775390625e-08 ;  /* 0x00000001ff0c7431 */ /* 0x000fe400000001ff */
[----:B------:R-:W-:Y:S01]  /*68b0*/  IMAD.MOV.U32 R8, RZ, RZ, 0x70 ;  /* 0x00000070ff087424 */ /* 0x000fe200078e00ff */
[----:B------:R3:W4:Y:S01]  /*68c0*/  LDC.64 R14, c[0x4][R16] ;  /* 0x01000000100e7b82 */ /* 0x0007220000000a00 */
[----:B------:R-:W2:Y:S01]  /*68d0*/  LDCU.64 UR6, c[0x4][0x88] ;  /* 0x01001100ff0677ac */ /* 0x000ea20008000a00 */
[----:B------:R-:W-:Y:S01]  /*68e0*/  IMAD.MOV.U32 R13, RZ, RZ, RZ ;  /* 0x000000ffff0d7224 */ /* 0x000fe200078e00ff */
[----:B------:R-:W2:Y:S01]  /*68f0*/  LDCU.64 UR4, c[0x4][0x8] ;  /* 0x01000100ff0477ac */ /* 0x000ea20008000a00 */
[----:B-1----:R-:W-:Y:S01]  /*6900*/  MOV R5, UR9 ;  /* 0x0000000900057c02 */ /* 0x002fe20008000f00 */
[----:B------:R-:W-:Y:S01]  /*6910*/  IMAD.U32 R4, RZ, RZ, UR8 ;  /* 0x00000008ff047e24 */ /* 0x000fe2000f8e00ff */
[----:B--2---:R-:W-:Y:S01]  /*6920*/  MOV R7, UR7 ;  /* 0x0000000700077c02 */ /* 0x004fe20008000f00 */
[----:B------:R-:W-:Y:S01]  /*6930*/  IMAD.U32 R6, RZ, RZ, UR6 ;  /* 0x00000006ff067e24 */ /* 0x000fe2000f8e00ff */
[----:B------:R-:W-:Y:S01]  /*6940*/  MOV R11, UR5 ;  /* 0x00000005000b7c02 */ /* 0x000fe20008000f00 */
[----:B------:R-:W-:Y:S02]  /*6950*/  IMAD.U32 R10, RZ, RZ, UR4 ;  /* 0x00000004ff0a7e24 */ /* 0x000fe4000f8e00ff */
[----:B------:R-:W-:Y:S07]  /*6960*/  LEPC R20, `(.L_x_106) ;  /* 0x000000001014794e */ /* 0x000fee0000000000 */
[----:B---345:R-:W-:Y:S05]  /*6970*/  CALL.ABS.NOINC R14 ;  /* 0x000000000e007343 */ /* 0x038fea0003c00000 */
.L_x_106:
[----:B------:R-:W1:Y:S01]  /*6980*/  LDCU.64 UR8, c[0x4][0x80] ;  /* 0x01001000ff0877ac */ /* 0x000e620008000a00 */
[----:B------:R-:W2:Y:S01]  /*6990*/  LDC.64 R16, c[0x4][R16] ;  /* 0x0100000010107b82 */ /* 0x000ea20000000a00 */
[----:B------:R-:W-:Y:S02]  /*69a0*/  HFMA2 R12, -RZ, RZ, 0, 5.9604644775390625e-08 ;  /* 0x00000001ff0c7431 */ /* 0x000fe400000001ff */
[----:B------:R-:W-:Y:S02]  /*69b0*/  IMAD.MOV.U32 R8, RZ, RZ, 0x70 ;  /* 0x00000070ff087424 */ /* 0x000fe400078e00ff */
[----:B------:R-:W-:Y:S01]  /*69c0*/  IMAD.MOV.U32 R13, RZ, RZ, RZ ;  /* 0x000000ffff0d7224 */ /* 0x000fe200078e00ff */
[----:B------:R-:W3:Y:S01]  /*69d0*/  LDCU.64 UR6, c[0x4][0x88] ;  /* 0x01001100ff0677ac */ /* 0x000ee20008000a00 */
[----:B------:R-:W4:Y:S01]  /*69e0*/  LDCU.64 UR4, c[0x4][0x8] ;  /* 0x01000100ff0477ac */ /* 0x000f220008000a00 */
[----:B-1----:R-:W-:Y:S02]  /*69f0*/  MOV R4, UR8 ;  /* 0x0000000800047c02 */ /* 0x002fe40008000f00 */
[----:B------:R-:W-:Y:S02]  /*6a00*/  MOV R5, UR9 ;  /* 0x0000000900057c02 */ /* 0x000fe40008000f00 */
[----:B---3--:R-:W-:Y:S01]  /*6a10*/  MOV R7, UR7 ;  /* 0x0000000700077c02 */ /* 0x008fe20008000f00 */
[----:B------:R-:W-:Y:S01]  /*6a20*/  IMAD.U32 R6, RZ, RZ, UR6 ;  /* 0x00000006ff067e24 */ /* 0x000fe2000f8e00ff */
[----:B----4-:R-:W-:Y:S01]  /*6a30*/  MOV R11, UR5 ;  /* 0x00000005000b7c02 */ /* 0x010fe20008000f00 */
[----:B------:R-:W-:Y:S02]  /*6a40*/  IMAD.U32 R10, RZ, RZ, UR4 ;  /* 0x00000004ff0a7e24 */ /* 0x000fe4000f8e00ff */
[----:B------:R-:W-:Y:S07]  /*6a50*/  LEPC R20, `(.L_x_105) ;  /* 0x000000001014794e */ /* 0x000fee0000000000 */
[----:B--2---:R-:W-:Y:S05]  /*6a60*/  CALL.ABS.NOINC R16 ;  /* 0x0000000010007343 */ /* 0x004fea0003c00000 */
.L_x_105:
[----:B------:R-:W-:Y:S05]  /*6a70*/  BSYNC.RECONVERGENT B6 ;  /* 0x0000000000067941 */ /* 0x000fea0003800200 */
.L_x_104:
[----:B------:R-:W-:Y:S02]  /*6a80*/  R2UR UR6, R143 ;  /* 0x000000008f0672ca */ /* 0x000fe400000e0000 */
[----:B------:R-:W-:Y:S02]  /*6a90*/  R2UR UR5, R154 ;  /* 0x000000009a0572ca */ /* 0x000fe400000e0000 */
[----:B------:R-:W-:Y:S02]  /*6aa0*/  R2UR UR4, R153 ;  /* 0x00000000990472ca */ /* 0x000fe400000e0000 */
[----:B------:R-:W-:Y:S02]  /*6ab0*/  ISETP.NE.U32.AND P4, PT, R136, RZ, PT ;  /* 0x000000ff8800720c */ /* 0x000fe40003f85070 */
[----:B------:R-:W-:Y:S02]  /*6ac0*/  ISETP.NE.U32.AND P2, PT, RZ, UR60, PT ;  /* 0x0000003cff007c0c */ /* 0x000fe4000bf45070 */
[----:B------:R-:W-:Y:S02]  /*6ad0*/  ISETP.NE.AND.EX P4, PT, R137, RZ, PT, P4 ;  /* 0x000000ff8900720c */ /* 0x000fe40003f85340 */
[----:B------:R-:W-:Y:S01]  /*6ae0*/  ISETP.NE.AND.EX P2, PT, RZ, UR61, PT, P2 ;  /* 0x0000003dff007c0c */ /* 0x000fe2000bf45320 */
[----:B------:R-:W-:Y:S02]  /*6af0*/  UISETP.NE.AND UP2, UPT, UR6, URZ, UPT ;  /* 0x000000ff0600728c */ /* 0x000fe4000bf45270 */
[----:B------:R-:W-:Y:S04]  /*6b00*/  UISETP.NE.U32.AND UP0, UPT, UR5, URZ, UPT ;  /* 0x000000ff0500728c */ /* 0x000fe8000bf05070 */
[----:B------:R-:W-:Y:S01]  /*6b10*/  UISETP.NE.AND.EX UP1, UPT, UR4, URZ, UPT, UP0 ;  /* 0x000000ff0400728c */ /* 0x000fe2000bf25300 */
[----:B------:R-:W-:Y:S01]  /*6b20*/  PLOP3.LUT P1, PT, PT, PT, UP2, 0x80, 0x8 ;  /* 0x000000000008781c */ /* 0x000fe20003f2f028 */
[----:B------:R-:W-:Y:S03]  /*6b30*/  UPLOP3.LUT UP0, UPT, UPT, UPT, UPT, 0x40, 0x4 ;  /* 0x000000000004789c */ /* 0x000fe60003f0e870 */
[----:B------:R-:W-:Y:S06]  /*6b40*/  @UP2 UPLOP3.LUT UP0, UPT, UPT, UPT, UP1, 0x80, 0x8 ;  /* 0x000000000008289c */ /* 0x000fec0003f0f010 */
[----:B------:R-:W-:Y:S01]  /*6b50*/  PLOP3.LUT P0, PT, PT, PT, UP0, 0x80, 0x8 ;  /* 0x000000000008781c */ /* 0x000fe20003f0f008 */
[----:B------:R-:W-:Y:S01]  /*6b60*/  @!UPT UIADD3 URZ, UPT, UPT, URZ, URZ, URZ ;  /* 0x000000fffffff290 */ /* 0x000fe2000fffe0ff */
[----:B------:R-:W-:Y:S11]  /*6b70*/  BRA.U !UP1, `(.L_x_107) ;  /* 0x0000000109407547 */ /* 0x000ff6000b800000 */
[----:B------:R-:W-:Y:S01]  /*6b80*/  UISETP.NE.U32.AND UP0, UPT, UR60, URZ, UPT ;  /* 0x000000ff3c00728c */ /* 0x000fe2000bf05070 */
[----:B------:R-:W-:Y:S01]  /*6b90*/  R2UR UR6, R154 ;  /* 0x000000009a0672ca */ /* 0x000fe200000e0000 */
[----:B------:R-:W1:Y:S01]  /*6ba0*/  LDCU.64 UR8, c[0x0][0x358] ;  /* 0x00006b00ff0877ac */ /* 0x000e620008000a00 */
[----:B------:R-:W-:Y:S02]  /*6bb0*/  HFMA2 R139, -RZ, RZ, 0, 5.9604644775390625e-08 ;  /* 0x00000001ff8b7431 */ /* 0x000fe400000001ff */
[----:B--2---:R-:W-:Y:S01]  /*6bc0*/  IMAD.MOV.U32 R0, RZ, RZ, 0x1 ;  /* 0x00000001ff007424 */ /* 0x004fe200078e00ff */
[----:B------:R-:W-:Y:S06]  /*6bd0*/  UISETP.NE.AND.EX UP0, UPT, UR61, URZ, UPT, UP0 ;  /* 0x000000ff3d00728c */ /* 0x000fec000bf05300 */
[----:B------:R-:W-:Y:S05]  /*6be0*/  PLOP3.LUT P3, PT, PT, PT, UP0, 0x80, 0x8 ;  /* 0x000000000008781c */ /* 0x000fea0003f6f008 */
[----:B------:R-:W2:Y:S01]  /*6bf0*/  @UP0 LDCU.64 UR4, c[0x0][0xc88] ;  /* 0x00019100ff0407ac */ /* 0x000ea20008000a00 */
[----:B------:R-:W-:Y:S07]  /*6c00*/  @UP0 UIMAD UR6, UR44, UR6, URZ ;  /* 0x000000062c0602a4 */ /* 0x000fee000f8e02ff */
[----:B------:R-:W-:Y:S01]  /*6c10*/  @!P3 PRMT R139, R0, 0x7610, R139 ;  /* 0x00007610008bb816 */ /* 0x000fe2000000008b */
[----:B--2---:R-:W-:Y:S06]  /*6c20*/  @UP0 UIMAD.WIDE UR4, UR6, 0x4, UR4 ;  /* 0x00000004060408a5 */ /* 0x004fec000f8e0204 */
[----:B------:R-:W-:Y:S02]  /*6c30*/  IMAD.U32 R4, RZ, RZ, UR4 ;  /* 0x00000004ff047e24 */ /* 0x000fe4000f8e00ff */
[----:B------:R-:W-:Y:S03]  /*6c40*/  IMAD.U32 R5, RZ, RZ, UR5 ;  /* 0x00000005ff057e24 */ /* 0x000fe6000f8e00ff */
[----:B------:R-:W2:Y:S02]  /*6c50*/  @!UP0 LDCU UR4, c[0x0][0xc80] ;  /* 0x00019000ff0487ac */ /* 0x000ea40008000800 */
[----:B-1---5:R1:W5:Y:S02]  /*6c60*/  @P3 LDG.E R71, desc[UR8][R4.64] ;  /* 0x0000000804473981 */ /* 0x022364000c1e1900 */
[----:B-12---:R-:W-:Y:S02]  /*6c70*/  @!P3 MOV R71, UR4 ;  /* 0x000000040047bc02 */ /* 0x006fe40008000f00 */
.L_x_107:
[----:B------:R-:W-:Y:S05]  /*6c80*/  @!P4 BRA `(.L_x_108) ;  /* 0x000000000024c947 */ /* 0x000fea0003800000 */
[----:B------:R-:W-:Y:S01]  /*6c90*/  ISETP.NE.U32.AND P3, PT, R134, RZ, PT ;  /* 0x000000ff8600720c */ /* 0x000fe20003f65070 */
[----:B------:R-:W1:Y:S03]  /*6ca0*/  LDCU.64 UR4, c[0x0][0x358] ;  /* 0x00006b00ff0477ac */ /* 0x000e660008000a00 */
[----:B------:R-:W-:Y:S11]  /*6cb0*/  ISETP.NE.AND.EX P3, PT, R135, RZ, PT, P3 ;  /* 0x000000ff8700720c */ /* 0x000ff60003f65330 */
[----:B------:R-:W-:Y:S02]  /*6cc0*/  @!UPT UIADD3 URZ, UPT, UPT, URZ, URZ, URZ ;  /* 0x000000fffffff290 */ /* 0x000fe4000fffe0ff */
[----:B------:R-:W3:Y:S01]  /*6cd0*/  @P3 LDC.64 R4, c[0x0][0xca8] ;  /* 0x00032a00ff043b82 */ /* 0x000ee20000000a00 */
[----:B--2---:R-:W-:Y:S04]  /*6ce0*/  @P3 IMAD R0, R136, UR44, RZ ;  /* 0x0000002c88003c24 */ /* 0x004fe8000f8e02ff */
[----:B---3--:R-:W-:Y:S05]  /*6cf0*/  @P3 IMAD.WIDE R4, R0, 0x4, R4 ;  /* 0x0000000400043825 */ /* 0x008fea00078e0204 */
[----:B-1---5:R1:W5:Y:S02]  /*6d00*/  @P3 LDG.E R68, desc[UR4][R4.64] ;  /* 0x0000000404443981 */ /* 0x022364000c1e1900 */
[----:B-1----:R-:W3:Y:S02]  /*6d10*/  @!P3 LDC R68, c[0x0][0xca0] ;  /* 0x00032800ff44bb82 */ /* 0x002ee40000000800 */
.L_x_108:
[----:B-----5:R-:W-:Y:S01]  /*6d20*/  FSETP.NEU.AND P3, PT, R71, RZ, PT ;  /* 0x000000ff4700720b */ /* 0x020fe20003f6d000 */
[----:B------:R-:W-:Y:S01]  /*6d30*/  IMAD.SHL.U32 R164, R133, 0x2, RZ ;  /* 0x0000000285a47824 */ /* 0x000fe200078e00ff */
[----:B------:R-:W-:Y:S01]  /*6d40*/  SEL R5, RZ, 0xffffffff, P2 ;  /* 0xffffffffff057807 */ /* 0x000fe20001000000 */
[----:B------:R-:W-:Y:S01]  /*6d50*/  IMAD.SHL.U32 R78, R150, 0x10, RZ ;  /* 0x00000010964e7824 */ /* 0x000fe200078e00ff */
[----:B------:R-:W-:Y:S01]  /*6d60*/  @P1 LOP3.LUT P2, RZ, R139, 0xff, RZ, 0xc0, !PT ;  /* 0x000000ff8bff1812 */ /* 0x000fe2000784c0ff */
[----:B------:R-:W-:Y:S01]  /*6d70*/  VIADD R163, R164, UR46 ;  /* 0x0000002ea4a37c36 */ /* 0x000fe20008000000 */
[----:B------:R-:W-:Y:S01]  /*6d80*/  @P1 SEL R4, RZ, 0xffffffff, P3 ;  /* 0xffffffffff041807 */ /* 0x000fe20001800000 */
[----:B------:R-:W-:Y:S01]  /*6d90*/  IMAD.MOV.U32 R94, RZ, RZ, -0x10 ;  /* 0xfffffff0ff5e7424 */ /* 0x000fe200078e00ff */
[----:B------:R-:W-:Y:S01]  /*6da0*/  LOP3.LUT R149, R149, 0x1, RZ, 0x3c, !PT ;  /* 0x0000000195957812 */ /* 0x000fe200078e3cff */
[----:B------:R-:W-:Y:S01]  /*6db0*/  IMAD.SHL.U32 R92, R151, 0x10, RZ ;  /* 0x00000010975c7824 */ /* 0x000fe200078e00ff */
[----:B------:R-:W-:Y:S01]  /*6dc0*/  @P0 SEL R4, R5, R4, !P2 ;  /* 0x0000000405040207 */ /* 0x000fe20005000000 */
[C---:B------:R-:W-:Y:S01]  /*6dd0*/  IMAD.IADD R147, R163.reuse, 0x1, R78 ;  /* 0x00000001a3937824 */ /* 0x040fe200078e024e */
[----:B------:R-:W-:Y:S01]  /*6de0*/  PLOP3.LUT P0, PT, PT, PT, UP1, 0x80, 0x8 ;  /* 0x000000000008781c */ /* 0x000fe20003f0f018 */
[----:B------:R-:W-:Y:S01]  /*6df0*/  IMAD.U32 R3, RZ, RZ, UR38 ;  /* 0x00000026ff037e24 */ /* 0x000fe2000f8e00ff */
[----:B------:R-:W-:Y:S01]  /*6e00*/  @P1 LOP3.LUT R4, R4, 0x1, RZ, 0xc0, !PT ;  /* 0x0000000104041812 */ /* 0x000fe200078ec0ff */
[----:B------:R-:W-:Y:S01]  /*6e10*/  IMAD.IADD R162, R163, 0x1, R92 ;  /* 0x00000001a3a27824 */ /* 0x000fe200078e025c */
[----:B------:R-:W-:Y:S01]  /*6e20*/  LOP3.LUT P4, R145, R139, 0xff, RZ, 0xc0, !PT ;  /* 0x000000ff8b917812 */ /* 0x000fe2000788c0ff */
[--C-:B------:R-:W-:Y:S01]  /*6e30*/  IMAD.IADD R159, R92, 0x1, R147.reuse ;  /* 0x000000015c9f7824 */ /* 0x100fe200078e0293 */
[----:B------:R-:W-:Y:S01]  /*6e40*/  ISETP.NE.U32.OR P5, PT, R4, 0x1, !P1 ;  /* 0x000000010400780c */ /* 0x000fe20004fa5470 */
[----:B------:R-:W-:Y:S01]  /*6e50*/  IMAD.U32 R4, RZ, RZ, UR38 ;  /* 0x00000026ff047e24 */ /* 0x000fe2000f8e00ff */
[----:B------:R-:W-:Y:S01]  /*6e60*/  BSSY B1, `(.L_x_109) ;  /* 0x000004a000017945 */ /* 0x000fe20003800000 */
[----:B------:R-:W-:Y:S01]  /*6e70*/  IMAD.MOV.U32 R79, RZ, RZ, 0x1 ;  /* 0x00000001ff4f7424 */ /* 0x000fe200078e00ff */
[----:B------:R-:W-:Y:S01]  /*6e80*/  P2R R157, PR, RZ, 0x20 ;  /* 0x00000020ff9d7803 */ /* 0x000fe20000000000 */
[----:B------:R-:W-:Y:S01]  /*6e90*/  IMAD.MOV.U32 R77, RZ, RZ, RZ ;  /* 0x000000ffff4d7224 */ /* 0x000fe200078e00ff */
[----:B--2---:R-:W-:Y:S02]  /*6ea0*/  SHF.L.U32 R0, R4, 0x1f, RZ ;  /* 0x0000001f04007819 */ /* 0x004fe400000006ff */
[----:B------:R-:W-:Y:S02]  /*6eb0*/  CS2R R130, SRZ ;  /* 0x0000000000827805 */ /* 0x000fe4000001ff00 */
[----:B------:R-:W-:Y:S02]  /*6ec0*/  SEL R4, RZ, 0xffffffff, P3 ;  /* 0xffffffffff047807 */ /* 0x000fe40001800000 */
[----:B------:R-:W-:Y:S02]  /*6ed0*/  CS2R R128, SRZ ;  /* 0x0000000000807805 */ /* 0x000fe4000001ff00 */
[----:B------:R-:W-:Y:S02]  /*6ee0*/  CS2R R122, SRZ ;  /* 0x00000000007a7805 */ /* 0x000fe4000001ff00 */
[----:B------:R-:W-:Y:S02]  /*6ef0*/  CS2R R120, SRZ ;  /* 0x0000000000787805 */ /* 0x000fe4000001ff00 */
[----:B------:R-:W-:Y:S02]  /*6f00*/  @P0 SEL R4, R5, R4, !P4 ;  /* 0x0000000405040207 */ /* 0x000fe40006000000 */
[----:B------:R-:W-:Y:S02]  /*6f10*/  CS2R R114, SRZ ;  /* 0x0000000000727805 */ /* 0x000fe4000001ff00 */
[----:B------:R-:W-:Y:S02]  /*6f20*/  @P5 SHF.L.U32 R6, R149, 0x1f, RZ ;  /* 0x0000001f95065819 */ /* 0x000fe400000006ff */
[----:B------:R-:W-:Y:S02]  /*6f30*/  CS2R R112, SRZ ;  /* 0x0000000000707805 */ /* 0x000fe4000001ff00 */
[----:B------:R-:W-:Y:S02]  /*6f40*/  LOP3.LUT R4, R4, 0x1, RZ, 0xc0, !PT ;  /* 0x0000000104047812 */ /* 0x000fe400078ec0ff */
[----:B------:R-:W-:Y:S01]  /*6f50*/  CS2R R106, SRZ ;  /* 0x00000000006a7805 */ /* 0x000fe2000001ff00 */
[----:B------:R-:W1:Y:S01]  /*6f60*/  @P5 SYNCS.PHASECHK.TRANS64.TRYWAIT P2, [UR46+0x40], R6 ;  /* 0x00004006ff0055a7 */ /* 0x000e62000804112e */
[----:B------:R-:W-:Y:S02]  /*6f70*/  ISETP.NE.AND P0, PT, RZ, UR38, PT ;  /* 0x00000026ff007c0c */ /* 0x000fe4000bf05270 */
[----:B------:R-:W-:Y:S02]  /*6f80*/  CS2R R104, SRZ ;  /* 0x0000000000687805 */ /* 0x000fe4000001ff00 */
[----:B------:R-:W-:Y:S02]  /*6f90*/  ISETP.NE.U32.AND P3, PT, R4, 0x1, PT ;  /* 0x000000010400780c */ /* 0x000fe40003f65070 */
[----:B------:R-:W-:Y:S02]  /*6fa0*/  CS2R R98, SRZ ;  /* 0x0000000000627805 */ /* 0x000fe4000001ff00 */
[----:B------:R-:W-:Y:S02]  /*6fb0*/  CS2R R96, SRZ ;  /* 0x0000000000607805 */ /* 0x000fe4000001ff00 */
[----:B------:R-:W-:Y:S02]  /*6fc0*/  CS2R R90, SRZ ;  /* 0x00000000005a7805 */ /* 0x000fe4000001ff00 */
[----:B------:R-:W-:Y:S02]  /*6fd0*/  P2R R93, PR, RZ, 0x8 ;  /* 0x00000008ff5d7803 */ /* 0x000fe40000000000 */
[----:B------:R-:W-:Y:S02]  /*6fe0*/  CS2R R88, SRZ ;  /* 0x0000000000587805 */ /* 0x000fe4000001ff00 */
[----:B------:R-:W-:Y:S02]  /*6ff0*/  ISETP.NE.U32.AND P3, PT, R138, 0x1, PT ;  /* 0x000000018a00780c */ /* 0x000fe40003f65070 */
[----:B------:R-:W-:Y:S02]  /*7000*/  CS2R R82, SRZ ;  /* 0x0000000000527805 */ /* 0x000fe4000001ff00 */
[----:B------:R-:W-:Y:S02]  /*7010*/  CS2R R80, SRZ ;  /* 0x0000000000507805 */ /* 0x000fe4000001ff00 */
[----:B------:R-:W-:Y:S02]  /*7020*/  CS2R R86, SRZ ;  /* 0x0000000000567805 */ /* 0x000fe4000001ff00 */
[----:B------:R-:W-:Y:S02]  /*7030*/  SEL R94, R94, 0x10, !P3 ;  /* 0x000000105e5e7807 */ /* 0x000fe40005800000 */
[----:B------:R-:W-:Y:S01]  /*7040*/  CS2R R84, SRZ ;  /* 0x0000000000547805 */ /* 0x000fe2000001ff00 */
[----:B------:R-:W-:Y:S01]  /*7050*/  IMAD R69, R3, 0xc0, R2 ;  /* 0x000000c003457824 */ /* 0x000fe200078e0202 */
[----:B------:R2:W4:Y:S01]  /*7060*/  SYNCS.PHASECHK.TRANS64.TRYWAIT P1, [UR46+0xb0], R0 ;  /* 0x0000b000ff0075a7 */ /* 0x000522000802112e */
[----:B------:R-:W-:Y:S01]  /*7070*/  SEL R70, RZ, 0xc0, P0 ;  /* 0x000000c0ff467807 */ /* 0x000fe20000000000 */
[----:B------:R-:W-:Y:S02]  /*7080*/  IMAD.IADD R163, R163, 0x1, R94 ;  /* 0x00000001a3a37824 */ /* 0x000fe400078e025e */
[C---:B------:R-:W-:Y:S02]  /*7090*/  IMAD.IADD R161, R94.reuse, 0x1, R162 ;  /* 0x000000015ea17824 */ /* 0x040fe400078e02a2 */
[C---:B------:R-:W-:Y:S02]  /*70a0*/  IMAD.IADD R160, R94.reuse, 0x1, R147 ;  /* 0x000000015ea07824 */ /* 0x040fe400078e0293 */
[----:B------:R-:W-:Y:S01]  /*70b0*/  IMAD.IADD R158, R94, 0x1, R159 ;  /* 0x000000015e9e7824 */ /* 0x000fe200078e029f */
[----:B-1----:R-:W-:Y:S01]  /*70c0*/  @P5 SEL R79, RZ, 0x1, !P2 ;  /* 0x00000001ff4f5807 */ /* 0x002fe20005000000 */
[----:B--2---:R-:W-:Y:S06]  /*70d0*/  @!P5 BRA `(.L_x_110) ;  /* 0x000000000088d947 */ /* 0x004fec0003800000 */
[----:B------:R-:W-:Y:S01]  /*70e0*/  IMAD.MOV.U32 R131, RZ, RZ, RZ ;  /* 0x000000ffff837224 */ /* 0x000fe200078e00ff */
[----:B------:R-:W-:Y:S01]  /*70f0*/  ISETP.NE.AND P0, PT, R79, RZ, PT ;  /* 0x000000ff4f00720c */ /* 0x000fe20003f05270 */
[----:B------:R-:W-:Y:S01]  /*7100*/  BSSY B0, `(.L_x_111) ;  /* 0x0000014000007945 */ /* 0x000fe20003800000 */
[----:B------:R-:W-:Y:S02]  /*7110*/  CS2R R86, SRZ ;  /* 0x0000000000567805 */ /* 0x000fe4000001ff00 */
        /* <DEDUP_REMOVED lines=13> */
[----:B------:R-:W-:Y:S01]  /*71f0*/  CS2R R128, SRZ ;  /* 0x0000000000807805 */ /* 0x000fe2000001ff00 */
[----:B------:R-:W-:Y:S06]  /*7200*/  @P0 BRA `(.L_x_112) ;  /* 0x00000000000c0947 */ /* 0x000fec0003800000 */
[----:B------:R-:W-:Y:S04]  /*7210*/  SHF.L.U32 R4, R149, 0x1f, RZ ;  /* 0x0000001f95047819 */ /* 0x000fe800000006ff */
[----:B------:R-:W1:Y:S02]  /*7220*/  SYNCS.PHASECHK.TRANS64.TRYWAIT P0, [UR46+0x40], R4 ;  /* 0x00004004ff0075a7 */ /* 0x000e64000800112e */
[----:B-1----:R-:W-:Y:S05]  /*7230*/  @!P0 BRA `(.L_x_113) ;  /* 0x0000005c00888947 */ /* 0x002fea0003800000 */
.L_x_112:
[----:B------:R-:W-:Y:S05]  /*7240*/  BSYNC B0 ;  /* 0x0000000000007941 */ /* 0x000fea0003800000 */
.L_x_111:
[----:B------:R-:W-:Y:S01]  /*7250*/  ISETP.NE.AND P0, PT, R93, RZ, PT ;  /* 0x000000ff5d00720c */ /* 0x000fe20003f05270 */
[----:B------:R-:W-:Y:S11]  /*7260*/  HFMA2 R77, -RZ, RZ, 0, 5.9604644775390625e-08 ;  /* 0x00000001ff4d7431 */ /* 0x000ff600000001ff */
[----:B------:R-:W-:Y:S01]  /*7270*/  @!UPT UIADD3 URZ, UPT, UPT, URZ, URZ, URZ ;  /* 0x000000fffffff290 */ /* 0x000fe2000fffe0ff */
[----:B------:R2:W1:Y:S04]  /*7280*/  @P0 LDS.128 R84, [R164+UR46+0x400] ;  /* 0x0004002ea4540984 */ /* 0x0004680008000c00 */
[----:B------:R2:W1:Y:S04]  /*7290*/  @P0 LDS.128 R80, [R163+0x400] ;  /* 0x00040000a3500984 */ /* 0x0004680000000c00 */
[----:B------:R2:W1:Y:S04]  /*72a0*/  @P0 LDS.128 R88, [R162+0x400] ;  /* 0x00040000a2580984 */ /* 0x0004680000000c00 */
[----:B------:R2:W1:Y:S04]  /*72b0*/  @P0 LDS.128 R96, [R161+0x400] ;  /* 0x00040000a1600984 */ /* 0x0004680000000c00 */
[----:B------:R2:W1:Y:S04]  /*72c0*/  @P0 LDS.128 R104, [R147+0x400] ;  /* 0x0004000093680984 */ /* 0x0004680000000c00 */
[----:B------:R2:W1:Y:S04]  /*72d0*/  @P0 LDS.128 R112, [R160+0x400] ;  /* 0x00040000a0700984 */ /* 0x0004680000000c00 */
[----:B------:R2:W1:Y:S04]  /*72e0*/  @P0 LDS.128 R120, [R159+0x400] ;  /* 0x000400009f780984 */ /* 0x0004680000000c00 */
[----:B------:R2:W1:Y:S02]  /*72f0*/  @P0 LDS.128 R128, [R158+0x400] ;  /* 0x000400009e800984 */ /* 0x0004640000000c00 */
.L_x_110:
[----:B------:R-:W-:Y:S05]  /*7300*/  BSYNC B1 ;  /* 0x0000000000017941 */ /* 0x000fea0003800000 */
.L_x_109:
[----:B------:R-:W-:Y:S05]  /*7310*/  IMAD.IADD R64, R69, 0x1, R70 ;  /* 0x0000000145407824 */ /* 0x000fea00078e0246 */
[----:B-1----:R-:W-:Y:S04]  /*7320*/  SHF.R.U32.HI R3, RZ, 0x15, R64 ;  /* 0x00000015ff037819 */ /* 0x002fe80000011640 */
[----:B------:R-:W-:Y:S01]  /*7330*/  LOP3.LUT P0, RZ, R3, 0x3, R140, 0x48, !PT ;  /* 0x0000000303ff7812 */ /* 0x000fe2000780488c */
[----:B------:R-:W-:Y:S01]  /*7340*/  @!UPT UIADD3 URZ, UPT, UPT, URZ, URZ, URZ ;  /* 0x000000fffffff290 */ /* 0x000fe2000fffe0ff */
[----:B----4-:R-:W-:Y:S11]  /*7350*/  @P1 BRA `(.L_x_114) ;  /* 0x0000000000081947 */ /* 0x010ff60003800000 */
[----:B------:R-:W1:Y:S02]  /*7360*/  SYNCS.PHASECHK.TRANS64.TRYWAIT P1, [UR46+0xb0], R0 ;  /* 0x0000b000ff0075a7 */ /* 0x000e64000802112e */
[----:B-1----:R-:W-:Y:S05]  /*7370*/  @!P1 BRA `(.L_x_115) ;  /* 0x0000005c00509947 */ /* 0x002fea0003800000 */
.L_x_114:
[----:B------:R-:W-:Y:S05]  /*7380*/  @!P0 BRA `(.L_x_116) ;  /* 0x0000000000408947 */ /* 0x000fea0003800000 */
[----:B------:R-:W4:Y:S01]  /*7390*/  LDCU.64 UR8, c[0x4][0x70] ;  /* 0x01000e00ff0877ac */ /* 0x000f220008000a00 */
[----:B------:R-:W-:Y:S01]  /*73a0*/  MOV R15, 0x0 ;  /* 0x00000000000f7802 */ /* 0x000fe20000000f00 */
[----:B------:R-:W-:Y:S02]  /*73b0*/  HFMA2 R12, -RZ, RZ, 0, 5.9604644775390625e-08 ;  /* 0x00000001ff0c7431 */ /* 0x000fe400000001ff */
[----:B------:R-:W-:Y:S02]  /*73c0*/  IMAD.MOV.U32 R8, RZ, RZ, 0x192 ;  /* 0x00000192ff087424 */ /* 0x000fe400078e00ff */
[----:B------:R-:W-:Y:S01]  /*73d0*/  IMAD.MOV.U32 R13, RZ, RZ, RZ ;  /* 0x000000ffff0d7224 */ /* 0x000fe200078e00ff */
[----:B------:R-:W5:Y:S01]  /*73e0*/  LDCU.64 UR6, c[0x4][0x78] ;  /* 0x01000f00ff0677ac */ /* 0x000f620008000a00 */
[----:B------:R-:W1:Y:S01]  /*73f0*/  LDC.64 R14, c[0x4][R15] ;  /* 0x010000000f0e7b82 */ /* 0x000e620000000a00 */
[----:B------:R-:W2:Y:S01]  /*7400*/  LDCU.64 UR4, c[0x4][0x10] ;  /* 0x01000200ff0477ac */ /* 0x000ea20008000a00 */
[----:B----4-:R-:W-:Y:S01]  /*7410*/  MOV R5, UR9 ;  /* 0x0000000900057c02 */ /* 0x010fe20008000f00 */
[----:B------:R-:W-:Y:S01]  /*7420*/  IMAD.U32 R4, RZ, RZ, UR8 ;  /* 0x00000008ff047e24 */ /* 0x000fe2000f8e00ff */
[----:B-----5:R-:W-:Y:S01]  /*7430*/  MOV R7, UR7 ;  /* 0x0000000700077c02 */ /* 0x020fe20008000f00 */
[----:B------:R-:W-:Y:S01]  /*7440*/  IMAD.U32 R6, RZ, RZ, UR6 ;  /* 0x00000006ff067e24 */ /* 0x000fe2000f8e00ff */
[----:B--2---:R-:W-:Y:S01]  /*7450*/  MOV R11, UR5 ;  /* 0x00000005000b7c02 */ /* 0x004fe20008000f00 */
[----:B------:R-:W-:Y:S02]  /*7460*/  IMAD.U32 R10, RZ, RZ, UR4 ;  /* 0x00000004ff0a7e24 */ /* 0x000fe4000f8e00ff */
[----:B------:R-:W-:Y:S07]  /*7470*/  LEPC R20, `(.L_x_116) ;  /* 0x000000001014794e */ /* 0x000fee0000000000 */
[----:B-1-3--:R-:W-:Y:S05]  /*7480*/  CALL.ABS.NOINC R14 ;  /* 0x000000000e007343 */ /* 0x00afea0003c00000 */
.L_x_116:
[----:B------:R-:W-:Y:S01]  /*7490*/  SHF.L.U32 R72, R84, 0x10, RZ ;  /* 0x0000001054487819 */ /* 0x000fe200000006ff */
[----:B------:R-:W-:Y:S05]  /*74a0*/  WARPSYNC.ALL ;  /* 0x0000000000007948 */ /* 0x000fea0003800000 */
[----:B------:R-:W-:Y:S01]  /*74b0*/  R2UR UR4, R64 ;  /* 0x00000000400472ca */ /* 0x000fe200000e0000 */
[----:B------:R-:W-:Y:S01]  /*74c0*/  BSSY.RECONVERGENT B0, `(.L_x_117) ;  /* 0x0000101000007945 */ /* 0x000fe20003800200 */
[----:B------:R-:W-:Y:S02]  /*74d0*/  LOP3.LUT R74, R84, 0xffff0000, RZ, 0xc0, !PT ;  /* 0xffff0000544a7812 */ /* 0x000fe400078ec0ff */
[----:B------:R-:W-:Y:S02]  /*74e0*/  LOP3.LUT R76, R85, 0xffff0000, RZ, 0xc0, !PT ;  /* 0xffff0000554c7812 */ /* 0x000fe400078ec0ff */
[----:B------:R-:W-:Y:S02]  /*74f0*/  SHF.L.U32 R73, R86, 0x10, RZ ;  /* 0x0000001056497819 */ /* 0x000fe400000006ff */
[----:B------:R-:W-:Y:S02]  /*7500*/  SHF.L.U32 R75, R80, 0x10, RZ ;  /* 0x00000010504b7819 */ /* 0x000fe400000006ff */
[----:B------:R-:W-:Y:S02]  /*7510*/  R2UR UR5, R155 ;  /* 0x000000009b0572ca */ /* 0x000fe400000e0000 */
[----:B------:R-:W-:Y:S01]  /*7520*/  ISETP.NE.AND P0, PT, R152, RZ, PT ;  /* 0x000000ff9800720c */ /* 0x000fe20003f05270 */
[----:B------:R-:W4:Y:S01]  /*7530*/  LDTM.x64 R4, tmem[UR4] ;  /* 0x00000004000479ee */ /* 0x000f220008340000 */
[----:B------:R-:W-:Y:S09]  /*7540*/  NOP ;  /* 0x0000000000007918 */ /* 0x000ff20000000000 */
[----:B----4-:R-:W-:Y:S01]  /*7550*/  SYNCS.ARRIVE.TRANS64.RED.A1T0 RZ, [UR5], RZ ;  /* 0x000000ffffff79a7 */ /* 0x010fe20008100405 */
[C---:B-1-3--:R-:W-:Y:S01]  /*7560*/  FMUL R0, R68.reuse, R4 ;  /* 0x0000000444007220 */ /* 0x04afe20000400000 */
[C---:B------:R-:W-:Y:S01]  /*7570*/  FMUL R3, R68.reuse, R5 ;  /* 0x0000000544037220 */ /* 0x040fe20000400000 */
[C---:B------:R-:W-:Y:S01]  /*7580*/  FMUL R6, R68.reuse, R6 ;  /* 0x0000000644067220 */ /* 0x040fe20000400000 */
[C---:B------:R-:W-:Y:S01]  /*7590*/  FMUL R7, R68.reuse, R7 ;  /* 0x0000000744077220 */ /* 0x040fe20000400000 */
[----:B------:R-:W-:Y:S01]  /*75a0*/  FFMA R0, R71, R72, R0 ;  /* 0x0000004847007223 */ /* 0x000fe20000000000 */
[----:B------:R-:W-:Y:S01]  /*75b0*/  SHF.L.U32 R72, R85, 0x10, RZ ;  /* 0x0000001055487819 */ /* 0x000fe200000006ff */
[C---:B------:R-:W-:Y:S01]  /*75c0*/  FMUL R4, R68.reuse, R8 ;  /* 0x0000000844047220 */ /* 0x040fe20000400000 */
[----:B------:R-:W-:Y:S01]  /*75d0*/  FFMA R3, R71, R74, R3 ;  /* 0x0000004a47037223 */ /* 0x000fe20000000003 */
[----:B------:R-:W-:Y:S01]  /*75e0*/  LOP3.LUT R74, R87, 0xffff0000, RZ, 0xc0, !PT ;  /* 0xffff0000574a7812 */ /* 0x000fe200078ec0ff */
[----:B------:R-:W-:Y:S01]  /*75f0*/  FMUL R5, R68, R9 ;  /* 0x0000000944057220 */ /* 0x000fe20000400000 */
[C---:B------:R-:W-:Y:S01]  /*7600*/  FFMA R6, R71.reuse, R72, R6 ;  /* 0x0000004847067223 */ /* 0x040fe20000000006 */
[----:B------:R-:W-:Y:S01]  /*7610*/  LOP3.LUT R72, R86, 0xffff0000, RZ, 0xc0, !PT ;  /* 0xffff000056487812 */ /* 0x000fe200078ec0ff */
[----:B------:R-:W-:Y:S01]  /*7620*/  FFMA R7, R71, R76, R7 ;  /* 0x0000004c47077223 */ /* 0x000fe20000000007 */
[----:B------:R-:W-:Y:S01]  /*7630*/  LOP3.LUT R76, R83, 0xffff0000, RZ, 0xc0, !PT ;  /* 0xffff0000534c7812 */ /* 0x000fe200078ec0ff */
[----:B------:R-:W-:Y:S01]  /*7640*/  FFMA R4, R71, R73, R4 ;  /* 0x0000004947047223 */ /* 0x000fe20000000004 */
[----:B------:R-:W-:Y:S01]  /*7650*/  SHF.L.U32 R73, R87, 0x10, RZ ;  /* 0x0000001057497819 */ /* 0x000fe200000006ff */
[----:B------:R-:W-:Y:S01]  /*7660*/  FMUL R10, R68, R10 ;  /* 0x0000000a440a7220 */ /* 0x000fe20000400000 */
[----:B------:R-:W-:Y:S01]  /*7670*/  F2FP.BF16.F32.PACK_AB R100, R3, R0 ;  /* 0x000000000364723e */ /* 0x000fe200000010ff */
[----:B------:R-:W-:Y:S01]  /*7680*/  FFMA R5, R71, R72, R5 ;  /* 0x0000004847057223 */ /* 0x000fe20000000005 */
[----:B------:R-:W-:Y:S01]  /*7690*/  LOP3.LUT R72, R80, 0xffff0000, RZ, 0xc0, !PT ;  /* 0xffff000050487812 */ /* 0x000fe200078ec0ff */
[C---:B------:R-:W-:Y:S01]  /*76a0*/  FMUL R11, R68.reuse, R11 ;  /* 0x0000000b440b7220 */ /* 0x040fe20000400000 */
[----:B------:R-:W-:Y:S01]  /*76b0*/  F2FP.BF16.F32.PACK_AB R101, R7, R6 ;  /* 0x000000060765723e */ /* 0x000fe200000010ff */
[C---:B------:R-:W-:Y:S01]  /*76c0*/  FMUL R8, R68.reuse, R12 ;  /* 0x0000000c44087220 */ /* 0x040fe20000400000 */
[----:B------:R-:W-:Y:S01]  /*76d0*/  F2FP.BF16.F32.PACK_AB R102, R5, R4 ;  /* 0x000000040566723e */ /* 0x000fe200000010ff */
[----:B------:R-:W-:Y:S01]  /*76e0*/  FFMA R10, R71, R73, R10 ;  /* 0x00000049470a7223 */ /* 0x000fe2000000000a */
[----:B------:R-:W-:Y:S01]  /*76f0*/  SHF.L.U32 R73, R81, 0x10, RZ ;  /* 0x0000001051497819 */ /* 0x000fe200000006ff */
[----:B------:R-:W-:Y:S01]  /*7700*/  FMUL R9, R68, R13 ;  /* 0x0000000d44097220 */ /* 0x000fe20000400000 */
[C---:B------:R-:W-:Y:S01]  /*7710*/  FFMA R11, R71.reuse, R74, R11 ;  /* 0x0000004a470b7223 */ /* 0x040fe2000000000b */
[----:B------:R-:W-:Y:S01]  /*7720*/  LOP3.LUT R74, R82, 0xffff0000, RZ, 0xc0, !PT ;  /* 0xffff0000524a7812 */ /* 0x000fe200078ec0ff */
[----:B------:R-:W-:Y:S01]  /*7730*/  FMUL R14, R68, R14 ;  /* 0x0000000e440e7220 */ /* 0x000fe20000400000 */
[----:B------:R-:W-:Y:S01]  /*7740*/  FFMA R8, R71, R75, R8 ;  /* 0x0000004b47087223 */ /* 0x000fe20000000008 */
[----:B------:R-:W-:Y:S01]  /*7750*/  SHF.L.U32 R75, R83, 0x10, RZ ;  /* 0x00000010534b7819 */ /* 0x000fe200000006ff */
[----:B------:R-:W-:Y:S01]  /*7760*/  FFMA R9, R71, R72, R9 ;  /* 0x0000004847097223 */ /* 0x000fe20000000009 */
[----:B------:R-:W-:Y:S01]  /*7770*/  LOP3.LUT R72, R81, 0xffff0000, RZ, 0xc0, !PT ;  /* 0xffff000051487812 */ /* 0x000fe200078ec0ff */
[----:B------:R-:W-:Y:S01]  /*7780*/  FFMA R14, R71, R73, R14 ;  /* 0x00000049470e7223 */ /* 0x000fe2000000000e */
[----:B------:R-:W-:Y:S01]  /*7790*/  SHF.L.U32 R73, R82, 0x10, RZ ;  /* 0x0000001052497819 */ /* 0x000fe200000006ff */
[C---:B------:R-:W-:Y:S01]  /*77a0*/  FMUL R15, R68.reuse, R15 ;  /* 0x0000000f440f7220 */ /* 0x040fe20000400000 */
[----:B------:R-:W-:Y:S01]  /*77b0*/  F2FP.BF16.F32.PACK_AB R103, R11, R10 ;  /* 0x0000000a0b67723e */ /* 0x000fe200000010ff */
[C---:B------:R-:W-:Y:S01]  /*77c0*/  FMUL R12, R68.reuse, R16 ;  /* 0x00000010440c7220 */ /* 0x040fe20000400000 */
[----:B------:R-:W-:Y:S01]  /*77d0*/  F2FP.BF16.F32.PACK_AB R108, R9, R8 ;  /* 0x00000008096c723e */ /* 0x000fe200000010ff */
[----:B------:R-:W-:Y:S01]  /*77e0*/  FMUL R13, R68, R17 ;  /* 0x00000011440d7220 */ /* 0x000fe20000400000 */
[C---:B------:R-:W-:Y:S01]  /*77f0*/  FFMA R15, R71.reuse, R72, R15 ;  /* 0x00000048470f7223 */ /* 0x040fe2000000000f */
[----:B------:R-:W-:Y:S01]  /*7800*/  SHF.L.U32 R72, R88, 0x10, RZ ;  /* 0x0000001058487819 */ /* 0x000fe200000006ff */
[C---:B------:R-:W-:Y:S01]  /*7810*/  FMUL R18, R68.reuse, R18 ;  /* 0x0000001244127220 */ /* 0x040fe20000400000 */
[----:B------:R-:W-:Y:S01]  /*7820*/  FMUL R19, R68, R19 ;  /* 0x0000001344137220 */ /* 0x000fe20000400000 */
[----:B------:R-:W-:Y:S01]  /*7830*/  FFMA R12, R71, R73, R12 ;  /* 0x00000049470c7223 */ /* 0x000fe2000000000c */
[----:B------:R-:W-:Y:S01]  /*7840*/  SHF.L.U32 R73, R90, 0x10, RZ ;  /* 0x000000105a497819 */ /* 0x000fe200000006ff */
[----:B------:R-:W-:Y:S01]  /*7850*/  FMUL R16, R68, R20 ;  /* 0x0000001444107220 */ /* 0x000fe20000400000 */
[----:B------:R-:W-:Y:S01]  /*7860*/  F2FP.BF16.F32.PACK_AB R109, R15, R14 ;  /* 0x0000000e0f6d723e */ /* 0x000fe200000010ff */
[C---:B------:R-:W-:Y:S01]  /*7870*/  FFMA R13, R71.reuse, R74, R13 ;  /* 0x0000004a470d7223 */ /* 0x040fe2000000000d */
[----:B------:R-:W-:Y:S01]  /*7880*/  LOP3.LUT R74, R88, 0xffff0000, RZ, 0xc0, !PT ;  /* 0xffff0000584a7812 */ /* 0x000fe200078ec0ff */
        /* <DEDUP_REMOVED lines=8> */
[----:B------:R-:W-:Y:S01]  /*7910*/  FMUL R22, R68, R22 ;  /* 0x0000001644167220 */ /* 0x000fe20000400000 */
[----:B------:R-:W-:Y:S01]  /*7920*/  F2FP.BF16.F32.PACK_AB R111, R19, R18 ;  /* 0x00000012136f723e */ /* 0x000fe200000010ff */
[C---:B------:R-:W-:Y:S01]  /*7930*/  FFMA R17, R71.reuse, R74, R17 ;  /* 0x0000004a47117223 */ /* 0x040fe20000000011 */
[----:B------:R-:W-:Y:S01]  /*7940*/  LOP3.LUT R74, R90, 0xffff0000, RZ, 0xc0, !PT ;  /* 0xffff00005a4a7812 */ /* 0x000fe200078ec0ff */
[----:B------:R-:W-:Y:S01]  /*7950*/  FFMA R22, R71, R72, R22 ;  /* 0x0000004847167223 */ /* 0x000fe20000000016 */
[----:B------:R-:W-:Y:S01]  /*7960*/  LOP3.LUT R72, R89, 0xffff0000, RZ, 0xc0, !PT ;  /* 0xffff000059487812 */ /* 0x000fe200078ec0ff */
[C---:B------:R-:W-:Y:S01]  /*7970*/  FMUL R23, R68.reuse, R23 ;  /* 0x0000001744177220 */ /* 0x040fe20000400000 */
[----:B------:R-:W-:Y:S01]  /*7980*/  F2FP.BF16.F32.PACK_AB R116, R17, R16 ;  /* 0x000000101174723e */ /* 0x000fe200000010ff */
[C---:B------:R-:W-:Y:S01]  /*7990*/  FMUL R20, R68.reuse, R24 ;  /* 0x0000001844147220 */ /* 0x040fe20000400000 */
[----:B------:R-:W-:Y:S01]  /*79a0*/  FMUL R21, R68, R25 ;  /* 0x0000001944157220 */ /* 0x000fe20000400000 */
[C---:B------:R-:W-:Y:S01]  /*79b0*/  FFMA R23, R71.reuse, R72, R23 ;  /* 0x0000004847177223 */ /* 0x040fe20000000017 */
[----:B------:R-:W-:Y:S01]  /*79c0*/  SHF.L.U32 R72, R96, 0x10, RZ ;  /* 0x0000001060487819 */ /* 0x000fe200000006ff */
[C---:B------:R-:W-:Y:S01]  /*79d0*/  FMUL R26, R68.reuse, R26 ;  /* 0x0000001a441a7220 */ /* 0x040fe20000400000 */
[C---:B------:R-:W-:Y:S01]  /*79e0*/  FMUL R27, R68.reuse, R27 ;  /* 0x0000001b441b7220 */ /* 0x040fe20000400000 */
        /* <DEDUP_REMOVED lines=9> */
[----:B------:R-:W-:Y:S01]  /*7a80*/  F2FP.BF16.F32.PACK_AB R118, R21, R20 ;  /* 0x000000141576723e */ /* 0x000fe200000010ff */
[----:B------:R-:W-:Y:S01]  /*7a90*/  FFMA R24, R71, R72, R24 ;  /* 0x0000004847187223 */ /* 0x000fe20000000018 */
[----:B------:R-:W-:Y:S01]  /*7aa0*/  LOP3.LUT R72, R97, 0xffff0000, RZ, 0xc0, !PT ;  /* 0xffff000061487812 */ /* 0x000fe200078ec0ff */
[C---:B------:R-:W-:Y:S01]  /*7ab0*/  FMUL R25, R68.reuse, R29 ;  /* 0x0000001d44197220 */ /* 0x040fe20000400000 */
[----:B------:R-:W-:Y:S01]  /*7ac0*/  F2FP.BF16.F32.PACK_AB R119, R27, R26 ;  /* 0x0000001a1b77723e */ /* 0x000fe200000010ff */
[C---:B------:R-:W-:Y:S01]  /*7ad0*/  FMUL R30, R68.reuse, R30 ;  /* 0x0000001e441e7220 */ /* 0x040fe20000400000 */
[----:B------:R-:W-:Y:S01]  /*7ae0*/  LOP3.LUT R76, R131, 0xffff0000, RZ, 0xc0, !PT ;  /* 0xffff0000834c7812 */ /* 0x000fe200078ec0ff */
[----:B------:R-:W-:Y:S01]  /*7af0*/  FMUL R31, R68, R31 ;  /* 0x0000001f441f7220 */ /* 0x000fe20000400000 */
[----:B------:R-:W-:Y:S01]  /*7b00*/  FFMA R25, R71, R74, R25 ;  /* 0x0000004a47197223 */ /* 0x000fe20000000019 */
[----:B------:R-:W-:Y:S01]  /*7b10*/  LOP3.LUT R74, R99, 0xffff0000, RZ, 0xc0, !PT ;  /* 0xffff0000634a7812 */ /* 0x000fe200078ec0ff */
[C---:B------:R-:W-:Y:S01]  /*7b20*/  FFMA R30, R71.reuse, R73, R30 ;  /* 0x00000049471e7223 */ /* 0x040fe2000000001e */
[C---:B------:R-:W-:Y:S01]  /*7b30*/  SHF.L.U32 R73, R98.reuse, 0x10, RZ ;  /* 0x0000001062497819 */ /* 0x040fe200000006ff */
[C---:B------:R-:W-:Y:S01]  /*7b40*/  FFMA R31, R71.reuse, R72, R31 ;  /* 0x00000048471f7223 */ /* 0x040fe2000000001f */
[----:B------:R-:W-:Y:S01]  /*7b50*/  LOP3.LUT R72, R98, 0xffff0000, RZ, 0xc0, !PT ;  /* 0xffff000062487812 */ /* 0x000fe200078ec0ff */
[C---:B------:R-:W-:Y:S01]  /*7b60*/  FMUL R28, R68.reuse, R32 ;  /* 0x00000020441c7220 */ /* 0x040fe20000400000 */
[C---:B------:R-:W-:Y:S01]  /*7b70*/  FMUL R29, R68.reuse, R33 ;  /* 0x00000021441d7220 */ /* 0x040fe20000400000 */
[C---:B------:R-:W-:Y:S01]  /*7b80*/  FMUL R34, R68.reuse, R34 ;  /* 0x0000002244227220 */ /* 0x040fe20000400000 */
[----:B------:R-:W-:Y:S01]  /*7b90*/  FMUL R35, R68, R35 ;  /* 0x0000002344237220 */ /* 0x000fe20000400000 */
[----:B------:R-:W-:Y:S01]  /*7ba0*/  FFMA R28, R71, R73, R28 ;  /* 0x00000049471c7223 */ /* 0x000fe2000000001c */
[----:B------:R-:W-:Y:S01]  /*7bb0*/  SHF.L.U32 R73, R105, 0x10, RZ ;  /* 0x0000001069497819 */ /* 0x000fe200000006ff */
[C---:B------:R-:W-:Y:S01]  /*7bc0*/  FFMA R29, R71.reuse, R72, R29 ;  /* 0x00000048471d7223 */ /* 0x040fe2000000001d */
[C---:B------:R-:W-:Y:S01]  /*7bd0*/  SHF.L.U32 R72, R104.reuse, 0x10, RZ ;  /* 0x0000001068487819 */ /* 0x040fe200000006ff */
[----:B------:R-:W-:Y:S01]  /*7be0*/  FFMA R34, R71, R75, R34 ;  /* 0x0000004b47227223 */ /* 0x000fe20000000022 */
[----:B------:R-:W-:Y:S01]  /*7bf0*/  SHF.L.U32 R75, R107, 0x10, RZ ;  /* 0x000000106b4b7819 */ /* 0x000fe200000006ff */
[C---:B------:R-:W-:Y:S01]  /*7c00*/  FFMA R35, R71.reuse, R74, R35 ;  /* 0x0000004a47237223 */ /* 0x040fe20000000023 */
[----:B------:R-:W-:Y:S01]  /*7c10*/  LOP3.LUT R74, R104, 0xffff0000, RZ, 0xc0, !PT ;  /* 0xffff0000684a7812 */ /* 0x000fe200078ec0ff */
[C---:B------:R-:W-:Y:S01]  /*7c20*/  FMUL R32, R68.reuse, R36 ;  /* 0x0000002444207220 */ /* 0x040fe20000400000 */
[C---:B------:R-:W-:Y:S01]  /*7c30*/  FMUL R33, R68.reuse, R37 ;  /* 0x0000002544217220 */ /* 0x040fe20000400000 */
[----:B------:R-:W-:Y:S01]  /*7c40*/  FMUL R38, R68, R38 ;  /* 0x0000002644267220 */ /* 0x000fe20000400000 */
[----:B------:R1:W-:Y:S01]  /*7c50*/  STS.128 [R164+UR46+0x400], R100 ;  /* 0x00040064a4007988 */ /* 0x0003e20008000c2e */
[----:B------:R-:W-:Y:S01]  /*7c60*/  FFMA R32, R71, R72, R32 ;  /* 0x0000004847207223 */ /* 0x000fe20000000020 */
[----:B------:R-:W-:Y:S01]  /*7c70*/  LOP3.LUT R72, R105, 0xffff0000, RZ, 0xc0, !PT ;  /* 0xffff000069487812 */ /* 0x000fe200078ec0ff */
[C---:B------:R-:W-:Y:S01]  /*7c80*/  FFMA R33, R71.reuse, R74, R33 ;  /* 0x0000004a47217223 */ /* 0x040fe20000000021 */
[----:B------:R-:W-:Y:S01]  /*7c90*/  LOP3.LUT R74, R106, 0xffff0000, RZ, 0xc0, !PT ;  /* 0xffff00006a4a7812 */ /* 0x000fe200078ec0ff */
[----:B------:R-:W-:Y:S01]  /*7ca0*/  FMUL R39, R68, R39 ;  /* 0x0000002744277220 */ /* 0x000fe20000400000 */
[C---:B------:R-:W-:Y:S01]  /*7cb0*/  FFMA R38, R71.reuse, R73, R38 ;  /* 0x0000004947267223 */ /* 0x040fe20000000026 */
[----:B------:R-:W-:Y:S01]  /*7cc0*/  SHF.L.U32 R73, R106, 0x10, RZ ;  /* 0x000000106a497819 */ /* 0x000fe200000006ff */
[C---:B------:R-:W-:Y:S01]  /*7cd0*/  FMUL R36, R68.reuse, R40 ;  /* 0x0000002844247220 */ /* 0x040fe20000400000 */
[----:B------:R-:W-:Y:S01]  /*7ce0*/  FFMA R39, R71, R72, R39 ;  /* 0x0000004847277223 */ /* 0x000fe20000000027 */
[----:B------:R-:W-:Y:S01]  /*7cf0*/  LOP3.LUT R72, R107, 0xffff0000, RZ, 0xc0, !PT ;  /* 0xffff00006b487812 */ /* 0x000fe200078ec0ff */
[C---:B------:R-:W-:Y:S01]  /*7d00*/  FMUL R37, R68.reuse, R41 ;  /* 0x0000002944257220 */ /* 0x040fe20000400000 */
[C---:B------:R-:W-:Y:S01]  /*7d10*/  FMUL R42, R68.reuse, R42 ;  /* 0x0000002a442a7220 */ /* 0x040fe20000400000 */
[----:B------:R-:W-:Y:S01]  /*7d20*/  FMUL R43, R68, R43 ;  /* 0x0000002b442b7220 */ /* 0x000fe20000400000 */
[C---:B------:R-:W-:Y:S01]  /*7d30*/  FFMA R36, R71.reuse, R73, R36 ;  /* 0x0000004947247223 */ /* 0x040fe20000000024 */
[C---:B------:R-:W-:Y:S01]  /*7d40*/  SHF.L.U32 R73, R112.reuse, 0x10, RZ ;  /* 0x0000001070497819 */ /* 0x040fe200000006ff */
[----:B------:R3:W-:Y:S01]  /*7d50*/  STS.128 [R163+0x400], R108 ;  /* 0x0004006ca3007388 */ /* 0x0007e20000000c00 */
[----:B------:R-:W-:Y:S01]  /*7d60*/  FFMA R37, R71, R74, R37 ;  /* 0x0000004a47257223 */ /* 0x000fe20000000025 */
[----:B------:R-:W-:Y:S01]  /*7d70*/  LOP3.LUT R74, R113, 0xffff0000, RZ, 0xc0, !PT ;  /* 0xffff0000714a7812 */ /* 0x000fe200078ec0ff */
[----:B------:R-:W-:Y:S01]  /*7d80*/  FFMA R42, R71, R75, R42 ;  /* 0x0000004b472a7223 */ /* 0x000fe2000000002a */
[----:B------:R-:W-:Y:S01]  /*7d90*/  SHF.L.U32 R75, R113, 0x10, RZ ;  /* 0x00000010714b7819 */ /* 0x000fe200000006ff */
        /* <DEDUP_REMOVED lines=8> */
[----:B------:R4:W-:Y:S01]  /*7e20*/  STS.128 [R162+0x400], R116 ;  /* 0x00040074a2007388 */ /* 0x0009e20000000c00 */
[C---:B------:R-:W-:Y:S01]  /*7e30*/  FFMA R41, R71.reuse, R72, R41 ;  /* 0x0000004847297223 */ /* 0x040fe20000000029 */
[C---:B------:R-:W-:Y:S01]  /*7e40*/  SHF.L.U32 R72, R114.reuse, 0x10, RZ ;  /* 0x0000001072487819 */ /* 0x040fe200000006ff */
[----:B------:R-:W-:Y:S01]  /*7e50*/  FFMA R46, R71, R75, R46 ;  /* 0x0000004b472e7223 */ /* 0x000fe2000000002e */
[----:B------:R-:W-:Y:S01]  /*7e60*/  SHF.L.U32 R75, R121, 0x10, RZ ;  /* 0x00000010794b7819 */ /* 0x000fe200000006ff */
[----:B------:R-:W-:Y:S01]  /*7e70*/  FFMA R47, R71, R74, R47 ;  /* 0x0000004a472f7223 */ /* 0x000fe2000000002f */
[----:B------:R-:W-:Y:S01]  /*7e80*/  LOP3.LUT R74, R114, 0xffff0000, RZ, 0xc0, !PT ;  /* 0xffff0000724a7812 */ /* 0x000fe200078ec0ff */
[C---:B------:R-:W-:Y:S01]  /*7e90*/  FMUL R44, R68.reuse, R48 ;  /* 0x00000030442c7220 */ /* 0x040fe20000400000 */
[----:B-1----:R-:W-:Y:S01]  /*7ea0*/  F2FP.BF16.F32.PACK_AB R100, R25, R24 ;  /* 0x000000181964723e */ /* 0x002fe200000010ff */
[C---:B------:R-:W-:Y:S01]  /*7eb0*/  FMUL R45, R68.reuse, R49 ;  /* 0x00000031442d7220 */ /* 0x040fe20000400000 */
[----:B------:R-:W-:Y:S01]  /*7ec0*/  F2FP.BF16.F32.PACK_AB R101, R31, R30 ;  /* 0x0000001e1f65723e */ /* 0x000fe200000010ff */
[----:B------:R-:W-:Y:S01]  /*7ed0*/  FMUL R50, R68, R50 ;  /* 0x0000003244327220 */ /* 0x000fe20000400000 */
[----:B------:R-:W-:Y:S01]  /*7ee0*/  F2FP.BF16.F32.PACK_AB R102, R29, R28 ;  /* 0x0000001c1d66723e */ /* 0x000fe200000010ff */
[----:B------:R-:W-:Y:S01]  /*7ef0*/  FFMA R44, R71, R72, R44 ;  /* 0x00000048472c7223 */ /* 0x000fe2000000002c */
[----:B------:R-:W-:Y:S01]  /*7f00*/  LOP3.LUT R72, R115, 0xffff0000, RZ, 0xc0, !PT ;  /* 0xffff000073487812 */ /* 0x000fe200078ec0ff */
[----:B------:R-:W-:Y:S01]  /*7f10*/  FFMA R45, R71, R74, R45 ;  /* 0x0000004a472d7223 */ /* 0x000fe2000000002d */
[----:B------:R-:W-:Y:S01]  /*7f20*/  LOP3.LUT R74, R120, 0xffff0000, RZ, 0xc0, !PT ;  /* 0xffff0000784a7812 */ /* 0x000fe200078ec0ff */
[----:B------:R-:W-:Y:S01]  /*7f30*/  FMUL R51, R68, R51 ;  /* 0x0000003344337220 */ /* 0x000fe20000400000 */
[----:B------:R-:W-:Y:S01]  /*7f40*/  F2FP.BF16.F32.PACK_AB R103, R35, R34 ;  /* 0x000000222367723e */ /* 0x000fe200000010ff */
[----:B------:R-:W-:Y:S01]  /*7f50*/  FFMA R50, R71, R73, R50 ;  /* 0x0000004947327223 */ /* 0x000fe20000000032 */
[----:B------:R-:W-:Y:S01]  /*7f60*/  SHF.L.U32 R73, R120, 0x10, RZ ;  /* 0x0000001078497819 */ /* 0x000fe200000006ff */
[C---:B------:R-:W-:Y:S01]  /*7f70*/  FMUL R48, R68.reuse, R52 ;  /* 0x0000003444307220 */ /* 0x040fe20000400000 */
[----:B---3--:R-:W-:Y:S01]  /*7f80*/  F2FP.BF16.F32.PACK_AB R108, R33, R32 ;  /* 0x00000020216c723e */ /* 0x008fe200000010ff */
[----:B------:R-:W-:Y:S01]  /*7f90*/  FFMA R51, R71, R72, R51 ;  /* 0x0000004847337223 */ /* 0x000fe20000000033 */
[----:B------:R-:W-:Y:S01]  /*7fa0*/  LOP3.LUT R72, R121, 0xffff0000, RZ, 0xc0, !PT ;  /* 0xffff000079487812 */ /* 0x000fe200078ec0ff */
[----:B------:R1:W-:Y:S01]  /*7fb0*/  STS.128 [R161+0x400], R100 ;  /* 0x00040064a1007388 */ /* 0x0003e20000000c00 */
[----:B------:R-:W-:Y:S01]  /*7fc0*/  F2FP.BF16.F32.PACK_AB R109, R39, R38 ;  /* 0x00000026276d723e */ /* 0x000fe200000010ff */
[C---:B------:R-:W-:Y:S01]  /*7fd0*/  FMUL R49, R68.reuse, R53 ;  /* 0x0000003544317220 */ /* 0x040fe20000400000 */
[----:B------:R-:W-:Y:S01]  /*7fe0*/  F2FP.BF16.F32.PACK_AB R110, R37, R36 ;  /* 0x00000024256e723e */ /* 0x000fe200000010ff */
[C---:B------:R-:W-:Y:S01]  /*7ff0*/  FMUL R54, R68.reuse, R54 ;  /* 0x0000003644367220 */ /* 0x040fe20000400000 */
[----:B------:R-:W-:Y:S01]  /*8000*/  F2FP.BF16.F32.PACK_AB R111, R43, R42 ;  /* 0x0000002a2b6f723e */ /* 0x000fe200000010ff */
[----:B------:R-:W-:Y:S01]  /*8010*/  FMUL R55, R68, R55 ;  /* 0x0000003744377220 */ /* 0x000fe20000400000 */
[----:B----4-:R-:W-:Y:S01]  /*8020*/  F2FP.BF16.F32.PACK_AB R116, R41, R40 ;  /* 0x000000282974723e */ /* 0x010fe200000010ff */
[C---:B------:R-:W-:Y:S01]  /*8030*/  FFMA R48, R71.reuse, R73, R48 ;  /* 0x0000004947307223 */ /* 0x040fe20000000030 */
[C---:B------:R-:W-:Y:S01]  /*8040*/  FFMA R49, R71.reuse, R74, R49 ;  /* 0x0000004a47317223 */ /* 0x040fe20000000031 */
[----:B------:R1:W-:Y:S01]  /*8050*/  STS.128 [R147+0x400], R108 ;  /* 0x0004006c93007388 */ /* 0x0003e20000000c00 */
[C---:B------:R-:W-:Y:S01]  /*8060*/  SHF.L.U32 R73, R122.reuse, 0x10, RZ ;  /* 0x000000107a497819 */ /* 0x040fe200000006ff */
[----:B------:R-:W-:Y:S01]  /*8070*/  FFMA R54, R71, R75, R54 ;  /* 0x0000004b47367223 */ /* 0x000fe20000000036 */
[----:B------:R-:W-:Y:S01]  /*8080*/  SHF.L.U32 R75, R123, 0x10, RZ ;  /* 0x000000107b4b7819 */ /* 0x000fe200000006ff */
[----:B------:R-:W-:Y:S01]  /*8090*/  FFMA R55, R71, R72, R55 ;  /* 0x0000004847377223 */ /* 0x000fe20000000037 */
[----:B------:R-:W-:Y:S01]  /*80a0*/  LOP3.LUT R72, R122, 0xffff0000, RZ, 0xc0, !PT ;  /* 0xffff00007a487812 */ /* 0x000fe200078ec0ff */
[C---:B------:R-:W-:Y:S01]  /*80b0*/  FMUL R52, R68.reuse, R56 ;  /* 0x0000003844347220 */ /* 0x040fe20000400000 */
[----:B------:R-:W-:Y:S01]  /*80c0*/  LOP3.LUT R74, R123, 0xffff0000, RZ, 0xc0, !PT ;  /* 0xffff00007b4a7812 */ /* 0x000fe200078ec0ff */
[C---:B------:R-:W-:Y:S01]  /*80d0*/  FMUL R53, R68.reuse, R57 ;  /* 0x0000003944357220 */ /* 0x040fe20000400000 */
[C---:B------:R-:W-:Y:S01]  /*80e0*/  FMUL R58, R68.reuse, R58 ;  /* 0x0000003a443a7220 */ /* 0x040fe20000400000 */
[----:B------:R-:W-:Y:S01]  /*80f0*/  FMUL R59, R68, R59 ;  /* 0x0000003b443b7220 */ /* 0x000fe20000400000 */
[C---:B------:R-:W-:Y:S01]  /*8100*/  FFMA R52, R71.reuse, R73, R52 ;  /* 0x0000004947347223 */ /* 0x040fe20000000034 */
[C---:B------:R-:W-:Y:S01]  /*8110*/  FFMA R53, R71.reuse, R72, R53 ;  /* 0x0000004847357223 */ /* 0x040fe20000000035 */
[C---:B------:R-:W-:Y:S01]  /*8120*/  FFMA R58, R71.reuse, R75, R58 ;  /* 0x0000004b473a7223 */ /* 0x040fe2000000003a */
[----:B------:R-:W-:Y:S01]  /*8130*/  FFMA R59, R71, R74, R59 ;  /* 0x0000004a473b7223 */ /* 0x000fe2000000003b */
[----:B------:R-:W-:Y:S01]  /*8140*/  SHF.L.U32 R72, R128, 0x10, RZ ;  /* 0x0000001080487819 */ /* 0x000fe200000006ff */
[----:B------:R-:W-:Y:S01]  /*8150*/  FMUL R56, R68, R60 ;  /* 0x0000003c44387220 */ /* 0x000fe20000400000 */
[----:B------:R-:W-:Y:S01]  /*8160*/  LOP3.LUT R74, R128, 0xffff0000, RZ, 0xc0, !PT ;  /* 0xffff0000804a7812 */ /* 0x000fe200078ec0ff */
[C---:B------:R-:W-:Y:S01]  /*8170*/  FMUL R57, R68.reuse, R61 ;  /* 0x0000003d44397220 */ /* 0x040fe20000400000 */
[----:B------:R-:W-:Y:S01]  /*8180*/  SHF.L.U32 R73, R129, 0x10, RZ ;  /* 0x0000001081497819 */ /* 0x000fe200000006ff */
[C---:B------:R-:W-:Y:S01]  /*8190*/  FMUL R62, R68.reuse, R62 ;  /* 0x0000003e443e7220 */ /* 0x040fe20000400000 */
[----:B------:R-:W-:Y:S01]  /*81a0*/  F2FP.BF16.F32.PACK_AB R117, R47, R46 ;  /* 0x0000002e2f75723e */ /* 0x000fe200000010ff */
[----:B------:R-:W-:Y:S01]  /*81b0*/  FFMA R56, R71, R72, R56 ;  /* 0x0000004847387223 */ /* 0x000fe20000000038 */
[----:B------:R-:W-:Y:S01]  /*81c0*/  F2FP.BF16.F32.PACK_AB R118, R45, R44 ;  /* 0x0000002c2d76723e */ /* 0x000fe200000010ff */
[----:B------:R-:W-:Y:S01]  /*81d0*/  FFMA R57, R71, R74, R57 ;  /* 0x0000004a47397223 */ /* 0x000fe20000000039 */
[----:B------:R-:W-:Y:S01]  /*81e0*/  F2FP.BF16.F32.PACK_AB R119, R51, R50 ;  /* 0x000000323377723e */ /* 0x000fe200000010ff */
[----:B------:R-:W-:Y:S01]  /*81f0*/  FFMA R62, R71, R73, R62 ;  /* 0x00000049473e7223 */ /* 0x000fe2000000003e */
[----:B------:R-:W-:Y:S01]  /*8200*/  LOP3.LUT R72, R129, 0xffff0000, RZ, 0xc0, !PT ;  /* 0xffff000081487812 */ /* 0x000fe200078ec0ff */
[----:B------:R-:W-:Y:S01]  /*8210*/  FMUL R63, R68, R63 ;  /* 0x0000003f443f7220 */ /* 0x000fe20000400000 */
[----:B------:R-:W-:Y:S01]  /*8220*/  SHF.L.U32 R73, R130, 0x10, RZ ;  /* 0x0000001082497819 */ /* 0x000fe200000006ff */
[----:B------:R1:W-:Y:S01]  /*8230*/  STS.128 [R160+0x400], R116 ;  /* 0x00040074a0007388 */ /* 0x0003e20000000c00 */
[----:B------:R-:W-:Y:S01]  /*8240*/  FMUL R60, R68, R64 ;  /* 0x00000040443c7220 */ /* 0x000fe20000400000 */
[----:B------:R-:W-:Y:S01]  /*8250*/  LOP3.LUT R74, R130, 0xffff0000, RZ, 0xc0, !PT ;  /* 0xffff0000824a7812 */ /* 0x000fe200078ec0ff */
[C---:B------:R-:W-:Y:S01]  /*8260*/  FMUL R61, R68.reuse, R65 ;  /* 0x00000041443d7220 */ /* 0x040fe20000400000 */
[----:B------:R-:W-:Y:S01]  /*8270*/  SHF.L.U32 R75, R131, 0x10, RZ ;  /* 0x00000010834b7819 */ /* 0x000fe200000006ff */
[C---:B------:R-:W-:Y:S01]  /*8280*/  FMUL R66, R68.reuse, R66 ;  /* 0x0000004244427220 */ /* 0x040fe20000400000 */
[----:B------:R-:W-:Y:S01]  /*8290*/  FFMA R63, R71, R72, R63 ;  /* 0x00000048473f7223 */ /* 0x000fe2000000003f */
[----:B------:R-:W-:Y:S01]  /*82a0*/  FMUL R67, R68, R67 ;  /* 0x0000004344437220 */ /* 0x000fe20000400000 */
[----:B------:R-:W-:Y:S01]  /*82b0*/  F2FP.BF16.F32.PACK_AB R124, R49, R48 ;  /* 0x00000030317c723e */ /* 0x000fe200000010ff */
[----:B------:R-:W-:Y:S01]  /*82c0*/  FFMA R60, R71, R73, R60 ;  /* 0x00000049473c7223 */ /* 0x000fe2000000003c */
[----:B------:R-:W-:Y:S01]  /*82d0*/  F2FP.BF16.F32.PACK_AB R125, R55, R54 ;  /* 0x00000036377d723e */ /* 0x000fe200000010ff */
[----:B------:R-:W-:Y:S01]  /*82e0*/  FFMA R61, R71, R74, R61 ;  /* 0x0000004a473d7223 */ /* 0x000fe2000000003d */
[----:B------:R-:W-:Y:S01]  /*82f0*/  F2FP.BF16.F32.PACK_AB R126, R53, R52 ;  /* 0x00000034357e723e */ /* 0x000fe200000010ff */
[----:B------:R-:W-:Y:S01]  /*8300*/  FFMA R66, R71, R75, R66 ;  /* 0x0000004b47427223 */ /* 0x000fe20000000042 */
[----:B------:R-:W-:Y:S01]  /*8310*/  F2FP.BF16.F32.PACK_AB R127, R59, R58 ;  /* 0x0000003a3b7f723e */ /* 0x000fe200000010ff */
[----:B------:R-:W-:Y:S01]  /*8320*/  FFMA R67, R71, R76, R67 ;  /* 0x0000004c47437223 */ /* 0x000fe20000000043 */
[----:B------:R-:W-:Y:S02]  /*8330*/  F2FP.BF16.F32.PACK_AB R56, R57, R56 ;  /* 0x000000383938723e */ /* 0x000fe400000010ff */
[----:B------:R-:W-:Y:S01]  /*8340*/  F2FP.BF16.F32.PACK_AB R57, R63, R62 ;  /* 0x0000003e3f39723e */ /* 0x000fe200000010ff */
[----:B------:R1:W-:Y:S01]  /*8350*/  STS.128 [R159+0x400], R124 ;  /* 0x0004007c9f007388 */ /* 0x0003e20000000c00 */
[----:B------:R-:W-:Y:S02]  /*8360*/  F2FP.BF16.F32.PACK_AB R58, R61, R60 ;  /* 0x0000003c3d3a723e */ /* 0x000fe400000010ff */
[----:B------:R-:W-:Y:S05]  /*8370*/  F2FP.BF16.F32.PACK_AB R59, R67, R66 ;  /* 0x00000042433b723e */ /* 0x000fea00000010ff */
[----:B------:R1:W-:Y:S01]  /*8380*/  STS.128 [R158+0x400], R56 ;  /* 0x000400389e007388 */ /* 0x0003e20000000c00 */
[----:B------:R-:W-:Y:S01]  /*8390*/  @!PT LDS RZ, [RZ] ;  /* 0x00000000fffff984 */ /* 0x000fe20000000800 */
[----:B------:R-:W-:Y:S01]  /*83a0*/  @!PT LDS RZ, [RZ] ;  /* 0x00000000fffff984 */ /* 0x000fe20000000800 */
[----:B------:R-:W-:Y:S01]  /*83b0*/  @!PT LDS RZ, [RZ] ;  /* 0x00000000fffff984 */ /* 0x000fe20000000800 */
[----:B------:R-:W-:Y:S01]  /*83c0*/  @!PT LDS RZ, [RZ] ;  /* 0x00000000fffff984 */ /* 0x000fe20000000800 */
[----:B------:R3:W-:Y:S07]  /*83d0*/  MEMBAR.ALL.CTA ;  /* 0x0000000000007992 */ /* 0x0007ee0000008000 */
[----:B---3--:R-:W3:Y:S02]  /*83e0*/  FENCE.VIEW.ASYNC.S ;  /* 0x00000000000073c6 */ /* 0x008ee40000000000 */
[----:B---3--:R-:W-:Y:S06]  /*83f0*/  BAR.SYNC.DEFER_BLOCKING 0x1, 0x80 ;  /* 0x0042000000007b1d */ /* 0x008fec0000010000 */
[----:B------:R-:W-:Y:S05]  /*8400*/  @P0 BRA `(.L_x_118) ;  /* 0x0000000000300947 */ /* 0x000fea0003800000 */
[----:B------:R-:W3:Y:S01]  /*8410*/  LDCU.64 UR6, c[0x0][0x348] ;  /* 0x00006900ff0677ac */ /* 0x000ee20008000a00 */
[----:B------:R-:W-:Y:S01]  /*8420*/  R2UR UR5, R70 ;  /* 0x00000000460572ca */ /* 0x000fe200000e0000 */
[----:B------:R-:W-:Y:S01]  /*8430*/  UIADD3 UR4, UPT, UPT, UR46, 0x400, URZ ;  /* 0x000004002e047890 */ /* 0x000fe2000fffe0ff */
[----:B------:R-:W-:Y:S05]  /*8440*/  UMOV UR51, UR44 ;  /* 0x0000002c00337c82 */ /* 0x000fea0008000000 */
[----:B------:R-:W-:Y:S06]  /*8450*/  IMAD.U32 R144, RZ, RZ, UR4 ;  /* 0x00000004ff907e24 */ /* 0x000fec000f8e00ff */
[----:B------:R-:W-:Y:S01]  /*8460*/  UIADD3 UR49, UPT, UPT, UR53, UR5, URZ ;  /* 0x0000000535317290 */ /* 0x000fe2000fffe0ff */
[----:B------:R-:W-:Y:S01]  /*8470*/  R2UR UR48, R144 ;  /* 0x00000000903072ca */ /* 0x000fe200000e0000 */
[----:B---3--:R-:W-:Y:S04]  /*8480*/  UIADD3 UR4, UP0, UPT, UR6, 0xa80, URZ ;  /* 0x00000a8006047890 */ /* 0x008fe8000ff1e0ff */
[----:B------:R-:W-:Y:S09]  /*8490*/  UIADD3.X UR5, UPT, UPT, URZ, UR7, URZ, UP0, !UPT ;  /* 0x00000007ff057290 */ /* 0x000ff200087fe4ff */
[----:B------:R3:W-:Y:S01]  /*84a0*/  UTMASTG.3D [UR48], [UR4] ;  /* 0x00000030040073b5 */ /* 0x0007e20008010000 */
[----:B------:R0:W-:Y:S01]  /*84b0*/  UTMACMDFLUSH ;  /* 0x00000000000079b7 */ /* 0x0001e20000000000 */
[----:B---3--:R-:W-:Y:S04]  /*84c0*/  DEPBAR.LE SB0, 0x1 ;  /* 0x000080400000791a */ /* 0x008fe80000000000 */
.L_x_118:
[----:B------:R-:W-:Y:S05]  /*84d0*/  BSYNC.RECONVERGENT B0 ;  /* 0x0000000000007941 */ /* 0x000fea0003800200 */
.L_x_117:
[----:B------:R-:W-:Y:S01]  /*84e0*/  BAR.SYNC.DEFER_BLOCKING 0x1, 0x80 ;  /* 0x0042000000007b1d */ /* 0x000fe20000010000 */
[----:B------:R-:W-:Y:S01]  /*84f0*/  ISETP.NE.AND P1, PT, R157, RZ, PT ;  /* 0x000000ff9d00720c */ /* 0x000fe20003f25270 */
[----:B------:R-:W-:Y:S01]  /*8500*/  UISETP.NE.AND UP0, UPT, UR54, URZ, UPT ;  /* 0x000000ff3600728c */ /* 0x000fe2000bf05270 */
[----:B------:R-:W-:Y:S11]  /*8510*/  LEA R3, R77, UR46, 0x3 ;  /* 0x0000002e4d037c11 */ /* 0x000ff6000f8e18ff */
[----:B------:R-:W-:Y:S01]  /*8520*/  @P1 SHF.L.U32 R6, R149, 0x1f, RZ ;  /* 0x0000001f95061819 */ /* 0x000fe200000006ff */
[----:B------:R-:W-:Y:S06]  /*8530*/  BRA.U !UP0, `(.L_x_119) ;  /* 0x0000000108247547 */ /* 0x000fec000b800000 */
[----:B------:R-:W3:Y:S01]  /*8540*/  S2R R0, SR_CgaCtaId ;  /* 0x0000000000007919 */ /* 0x000ee20000008800 */
[----:B------:R-:W-:Y:S01]  /*8550*/  IMAD.U32 R4, RZ, RZ, UR52 ;  /* 0x00000034ff047e24 */ /* 0x000fe2000f8e00ff */
[----:B------:R-:W-:Y:S04]  /*8560*/  UIADD3 UR4, UPT, UPT, UR52, 0x1, URZ ;  /* 0x0000000134047890 */ /* 0x000fe8000fffe0ff */
[----:B------:R-:W-:Y:S01]  /*8570*/  @P1 LEA R4, R4, UR46, 0x3 ;  /* 0x0000002e04041c11 */ /* 0x000fe2000f8e18ff */
[----:B------:R-:W-:Y:S04]  /*8580*/  UISETP.NE.AND UP0, UPT, UR4, 0x4, UPT ;  /* 0x000000040400788c */ /* 0x000fe8000bf05270 */
[----:B------:R-:W-:Y:S01]  /*8590*/  @P1 VIADD R5, R4, 0x60 ;  /* 0x0000006004051836 */ /* 0x000fe20000000000 */
[----:B------:R-:W-:Y:S04]  /*85a0*/  USEL UR52, UR4, URZ, UP0 ;  /* 0x000000ff04347287 */ /* 0x000fe80008000000 */
[----:B---3--:R-:W-:Y:S04]  /*85b0*/  @P1 PRMT R0, R0, 0x654, R5 ;  /* 0x0000065400001816 */ /* 0x008fe80000000005 */
[----:B------:R3:W-:Y:S04]  /*85c0*/  @P1 SYNCS.ARRIVE.TRANS64.RED.A1T0 RZ, [R0+URZ], RZ ;  /* 0x000000ff00ff19a7 */ /* 0x0007e800081004ff */
.L_x_119:
[----:B------:R-:W4:Y:S01]  /*85d0*/  @P1 SYNCS.PHASECHK.TRANS64.TRYWAIT P0, [R3+URZ+0x40], R6 ;  /* 0x00004006030015a7 */ /* 0x000f2200080011ff */
[----:B------:R-:W-:Y:S01]  /*85e0*/  UISETP.NE.AND UP0, UPT, UR38, URZ, UPT ;  /* 0x000000ff2600728c */ /* 0x000fe2000bf05270 */
[----:B------:R-:W-:Y:S01]  /*85f0*/  BSSY B1, `(.L_x_120) ;  /* 0x0000021000017945 */ /* 0x000fe20003800000 */
[----:B------:R-:W-:Y:S02]  /*8600*/  UMOV UR4, 0x80 ;  /* 0x0000008000047882 */ /* 0x000fe40000000000 */
[----:B------:R-:W-:Y:S01]  /*8610*/  USEL UR39, UR4, 0x40, !UP0 ;  /* 0x0000004004277887 */ /* 0x000fe2000c000000 */
[----:B----4-:R-:W-:Y:S01]  /*8620*/  @P1 SEL R79, RZ, 0x1, !P0 ;  /* 0x00000001ff4f1807 */ /* 0x010fe20004000000 */
[----:B------:R-:W-:Y:S10]  /*8630*/  @!P1 BRA `(.L_x_121) ;  /* 0x0000000000709947 */ /* 0x000ff40003800000 */
[----:B------:R-:W-:Y:S01]  /*8640*/  ISETP.NE.AND P1, PT, R93, RZ, PT ;  /* 0x000000ff5d00720c */ /* 0x000fe20003f25270 */
[----:B------:R-:W-:Y:S01]  /*8650*/  BSSY B0, `(.L_x_122) ;  /* 0x000000b000007945 */ /* 0x000fe20003800000 */
[----:B------:R-:W-:Y:S11]  /*8660*/  ISETP.NE.AND P0, PT, R79, RZ, PT ;  /* 0x000000ff4f00720c */ /* 0x000ff60003f05270 */
[----:B------:R-:W-:Y:S05]  /*8670*/  @P1 IMAD R6, R77, 0x4000, R164 ;  /* 0x000040004d061824 */ /* 0x000fea00078e02a4 */
[----:B------:R-:W-:Y:S04]  /*8680*/  @P1 IADD3 R9, PT, PT, R6, UR46, RZ ;  /* 0x0000002e06091c10 */ /* 0x000fe8000fffe0ff */
[----:B------:R-:W-:Y:S01]  /*8690*/  @P1 IADD3 R7, PT, PT, R92, R9, RZ ;  /* 0x000000095c071210 */ /* 0x000fe20007ffe0ff */
[--C-:B------:R-:W-:Y:S02]  /*86a0*/  @P1 IMAD.IADD R5, R78, 0x1, R9.reuse ;  /* 0x000000014e051824 */ /* 0x100fe400078e0209 */
[----:B------:R-:W-:Y:S01]  /*86b0*/  @P1 IMAD.IADD R4, R94, 0x1, R9 ;  /* 0x000000015e041824 */ /* 0x000fe200078e0209 */
[----:B------:R-:W-:Y:S06]  /*86c0*/  @P0 BRA `(.L_x_123) ;  /* 0x00000000000c0947 */ /* 0x000fec0003800000 */
[----:B---3--:R-:W-:Y:S04]  /*86d0*/  SHF.L.U32 R0, R149, 0x1f, RZ ;  /* 0x0000001f95007819 */ /* 0x008fe800000006ff */
[----:B------:R-:W3:Y:S02]  /*86e0*/  SYNCS.PHASECHK.TRANS64.TRYWAIT P0, [R3+URZ+0x40], R0 ;  /* 0x00004000030075a7 */ /* 0x000ee400080011ff */
[----:B---3--:R-:W-:Y:S05]  /*86f0*/  @!P0 BRA `(.L_x_124) ;  /* 0x0000004800888947 */ /* 0x008fea0003800000 */
.L_x_123:
[----:B------:R-:W-:Y:S05]  /*8700*/  BSYNC B0 ;  /* 0x0000000000007941 */ /* 0x000fea0003800000 */
.L_x_122:
[----:B------:R-:W-:Y:S01]  /*8710*/  ISETP.NE.AND P0, PT, R93, RZ, PT ;  /* 0x000000ff5d00720c */ /* 0x000fe20003f05270 */
[----:B------:R-:W-:Y:S11]  /*8720*/  VIADD R77, R77, 0x1 ;  /* 0x000000014d4d7836 */ /* 0x000ff60000000000 */
[----:B------:R-:W-:Y:S01]  /*8730*/  @!UPT UIADD3 URZ, UPT, UPT, URZ, URZ, URZ ;  /* 0x000000fffffff290 */ /* 0x000fe2000fffe0ff */
[----:B------:R4:W1:Y:S01]  /*8740*/  @P0 LDS.128 R84, [R6+UR46+0x400] ;  /* 0x0004002e06540984 */ /* 0x0008620008000c00 */
[--C-:B---3--:R-:W-:Y:S01]  /*8750*/  @P0 IMAD.IADD R3, R92, 0x1, R5.reuse ;  /* 0x000000015c030824 */ /* 0x108fe200078e0205 */
[C---:B------:R-:W-:Y:S01]  /*8760*/  @P0 IADD3 R0, PT, PT, R94.reuse, R7, RZ ;  /* 0x000000075e000210 */ /* 0x040fe20007ffe0ff */
[C---:B------:R-:W-:Y:S01]  /*8770*/  @P0 IMAD.IADD R8, R94.reuse, 0x1, R5 ;  /* 0x000000015e080824 */ /* 0x040fe200078e0205 */
[----:B------:R4:W3:Y:S02]  /*8780*/  @P0 LDS.128 R80, [R4+0x400] ;  /* 0x0004000004500984 */ /* 0x0008e40000000c00 */
[----:B------:R-:W-:Y:S02]  /*8790*/  @P0 IADD3 R9, PT, PT, R94, R3, RZ ;  /* 0x000000035e090210 */ /* 0x000fe40007ffe0ff */
[----:B------:R4:W1:Y:S04]  /*87a0*/  @P0 LDS.128 R88, [R7+0x400] ;  /* 0x0004000007580984 */ /* 0x0008680000000c00 */
[----:B------:R4:W1:Y:S04]  /*87b0*/  @P0 LDS.128 R96, [R0+0x400] ;  /* 0x0004000000600984 */ /* 0x0008680000000c00 */
[----:B------:R4:W1:Y:S04]  /*87c0*/  @P0 LDS.128 R104, [R5+0x400] ;  /* 0x0004000005680984 */ /* 0x0008680000000c00 */
[----:B------:R4:W1:Y:S04]  /*87d0*/  @P0 LDS.128 R112, [R8+0x400] ;  /* 0x0004000008700984 */ /* 0x0008680000000c00 */
[----:B------:R4:W1:Y:S04]  /*87e0*/  @P0 LDS.128 R120, [R3+0x400] ;  /* 0x0004000003780984 */ /* 0x0008680000000c00 */
[----:B------:R4:W1:Y:S02]  /*87f0*/  @P0 LDS.128 R128, [R9+0x400] ;  /* 0x0004000009800984 */ /* 0x0008640000000c00 */
.L_x_121:
[----:B------:R-:W-:Y:S05]  /*8800*/  BSYNC B1 ;  /* 0x0000000000017941 */ /* 0x000fea0003800000 */
.L_x_120:
[----:B------:R-:W-:Y:S05]  /*8810*/  VIADD R50, R69, UR39 ;  /* 0x0000002745327c36 */ /* 0x000fea0008000000 */
[----:B----4-:R-:W-:Y:S04]  /*8820*/  SHF.R.U32.HI R3, RZ, 0x15, R50 ;  /* 0x00000015ff037819 */ /* 0x010fe80000011632 */
[----:B------:R-:W-:Y:S11]  /*8830*/  LOP3.LUT P0, RZ, R3, 0x3, R140, 0x48, !PT ;  /* 0x0000000303ff7812 */ /* 0x000ff6000780488c */
[----:B------:R-:W-:Y:S02]  /*8840*/  @!UPT UIADD3 URZ, UPT, UPT, URZ, URZ, URZ ;  /* 0x000000fffffff290 */ /* 0x000fe4000fffe0ff */
        /* <DEDUP_REMOVED lines=17> */
.L_x_125:
[----:B-1----:R-:W-:Y:S01]  /*8960*/  SHF.L.U32 R70, R84, 0x10, RZ ;  /* 0x0000001054467819 */ /* 0x002fe200000006ff */
[----:B------:R-:W-:Y:S05]  /*8970*/  WARPSYNC.ALL ;  /* 0x0000000000007948 */ /* 0x000fea0003800000 */
[----:B------:R-:W-:Y:S01]  /*8980*/  R2UR UR4, R50 ;  /* 0x00000000320472ca */ /* 0x000fe200000e0000 */
[----:B------:R-:W1:Y:S01]  /*8990*/  S2R R165, SR_CgaCtaId ;  /* 0x0000000000a57919 */ /* 0x000e620000008800 */
[----:B------:R-:W-:Y:S01]  /*89a0*/  LOP3.LUT R72, R84, 0xffff0000, RZ, 0xc0, !PT ;  /* 0xffff000054487812 */ /* 0x000fe200078ec0ff */
[----:B------:R-:W-:Y:S01]  /*89b0*/  BSSY.RECONVERGENT B0, `(.L_x_126) ;  /* 0x0000102000007945 */ /* 0x000fe20003800200 */
[----:B------:R-:W-:Y:S02]  /*89c0*/  SHF.L.U32 R73, R85, 0x10, RZ ;  /* 0x0000001055497819 */ /* 0x000fe400000006ff */
[----:B------:R-:W-:Y:S02]  /*89d0*/  LOP3.LUT R74, R87, 0xffff0000, RZ, 0xc0, !PT ;  /* 0xffff0000574a7812 */ /* 0x000fe400078ec0ff */
[----:B------:R-:W-:Y:S02]  /*89e0*/  ISETP.NE.AND P6, PT, R157, RZ, PT ;  /* 0x000000ff9d00720c */ /* 0x000fe40003fc5270 */
[----:B------:R-:W-:Y:S02]  /*89f0*/  ISETP.NE.AND P0, PT, R152, RZ, PT ;  /* 0x000000ff9800720c */ /* 0x000fe40003f05270 */
[----:B------:R-:W-:Y:S01]  /*8a00*/  LEA R95, R77, UR46, 0x3 ;  /* 0x0000002e4d5f7c11 */ /* 0x000fe2000f8e18ff */
[----:B------:R-:W3:Y:S02]  /*8a10*/  LDTM.x64 R4, tmem[UR4] ;  /* 0x00000004000479ee */ /* 0x000ee40008340000 */
[C---:B---3--:R-:W-:Y:S01]  /*8a20*/  FMUL R0, R68.reuse, R4 ;  /* 0x0000000444007220 */ /* 0x048fe20000400000 */
[C---:B------:R-:W-:Y:S01]  /*8a30*/  FMUL R3, R68.reuse, R5 ;  /* 0x0000000544037220 */ /* 0x040fe20000400000 */
[C---:B------:R-:W-:Y:S01]  /*8a40*/  FMUL R6, R68.reuse, R6 ;  /* 0x0000000644067220 */ /* 0x040fe20000400000 */
[----:B------:R-:W-:Y:S01]  /*8a50*/  FMUL R7, R68, R7 ;  /* 0x0000000744077220 */ /* 0x000fe20000400000 */
[----:B------:R-:W-:Y:S01]  /*8a60*/  FFMA R0, R71, R70, R0 ;  /* 0x0000004647007223 */ /* 0x000fe20000000000 */
[----:B------:R-:W-:Y:S01]  /*8a70*/  LOP3.LUT R70, R85, 0xffff0000, RZ, 0xc0, !PT ;  /* 0xffff000055467812 */ /* 0x000fe200078ec0ff */
[----:B------:R-:W-:Y:S01]  /*8a80*/  FFMA R3, R71, R72, R3 ;  /* 0x0000004847037223 */ /* 0x000fe20000000003 */
[----:B------:R-:W-:Y:S01]  /*8a90*/  SHF.L.U32 R72, R87, 0x10, RZ ;  /* 0x0000001057487819 */ /* 0x000fe200000006ff */
[C---:B------:R-:W-:Y:S01]  /*8aa0*/  FFMA R6, R71.reuse, R73, R6 ;  /* 0x0000004947067223 */ /* 0x040fe20000000006 */
[----:B------:R-:W-:Y:S01]  /*8ab0*/  SHF.L.U32 R73, R86, 0x10, RZ ;  /* 0x0000001056497819 */ /* 0x000fe200000006ff */
[----:B------:R-:W-:Y:S01]  /*8ac0*/  FFMA R7, R71, R70, R7 ;  /* 0x0000004647077223 */ /* 0x000fe20000000007 */
[----:B------:R-:W-:Y:S01]  /*8ad0*/  F2FP.BF16.F32.PACK_AB R100, R3, R0 ;  /* 0x000000000364723e */ /* 0x000fe200000010ff */
[----:B------:R-:W-:Y:S01]  /*8ae0*/  FMUL R4, R68, R8 ;  /* 0x0000000844047220 */ /* 0x000fe20000400000 */
[----:B------:R-:W-:Y:S01]  /*8af0*/  LOP3.LUT R70, R86, 0xffff0000, RZ, 0xc0, !PT ;  /* 0xffff000056467812 */ /* 0x000fe200078ec0ff */
[C---:B------:R-:W-:Y:S01]  /*8b00*/  FMUL R0, R68.reuse, R9 ;  /* 0x0000000944007220 */ /* 0x040fe20000400000 */
[----:B------:R-:W-:Y:S01]  /*8b10*/  F2FP.BF16.F32.PACK_AB R101, R7, R6 ;  /* 0x000000060765723e */ /* 0x000fe200000010ff */
[----:B------:R-:W-:Y:S01]  /*8b20*/  FMUL R3, R68, R10 ;  /* 0x0000000a44037220 */ /* 0x000fe20000400000 */
[C---:B------:R-:W-:Y:S01]  /*8b30*/  FFMA R4, R71.reuse, R73, R4 ;  /* 0x0000004947047223 */ /* 0x040fe20000000004 */
[----:B------:R-:W-:Y:S01]  /*8b40*/  SHF.L.U32 R73, R82, 0x10, RZ ;  /* 0x0000001052497819 */ /* 0x000fe200000006ff */
[----:B------:R-:W-:Y:S01]  /*8b50*/  FMUL R5, R68, R11 ;  /* 0x0000000b44057220 */ /* 0x000fe20000400000 */
[C---:B------:R-:W-:Y:S01]  /*8b60*/  FFMA R0, R71.reuse, R70, R0 ;  /* 0x0000004647007223 */ /* 0x040fe20000000000 */
[C---:B------:R-:W-:Y:S01]  /*8b70*/  SHF.L.U32 R70, R80.reuse, 0x10, RZ ;  /* 0x0000001050467819 */ /* 0x040fe200000006ff */
[C---:B------:R-:W-:Y:S01]  /*8b80*/  FFMA R3, R71.reuse, R72, R3 ;  /* 0x0000004847037223 */ /* 0x040fe20000000003 */
[----:B------:R-:W-:Y:S01]  /*8b90*/  LOP3.LUT R72, R80, 0xffff0000, RZ, 0xc0, !PT ;  /* 0xffff000050487812 */ /* 0x000fe200078ec0ff */
[----:B------:R-:W-:Y:S01]  /*8ba0*/  FMUL R6, R68, R12 ;  /* 0x0000000c44067220 */ /* 0x000fe20000400000 */
[----:B------:R-:W-:Y:S01]  /*8bb0*/  F2FP.BF16.F32.PACK_AB R102, R0, R4 ;  /* 0x000000040066723e */ /* 0x000fe200000010ff */
[C---:B------:R-:W-:Y:S01]  /*8bc0*/  FFMA R5, R71.reuse, R74, R5 ;  /* 0x0000004a47057223 */ /* 0x040fe20000000005 */
[C---:B------:R-:W-:Y:S01]  /*8bd0*/  FMUL R7, R68.reuse, R13 ;  /* 0x0000000d44077220 */ /* 0x040fe20000400000 */
[----:B------:R-:W-:Y:S01]  /*8be0*/  FFMA R6, R71, R70, R6 ;  /* 0x0000004647067223 */ /* 0x000fe20000000006 */
[----:B------:R-:W-:Y:S01]  /*8bf0*/  SHF.L.U32 R70, R81, 0x10, RZ ;  /* 0x0000001051467819 */ /* 0x000fe200000006ff */
[C---:B------:R-:W-:Y:S01]  /*8c00*/  FMUL R0, R68.reuse, R14 ;  /* 0x0000000e44007220 */ /* 0x040fe20000400000 */
[----:B------:R-:W-:Y:S01]  /*8c10*/  F2FP.BF16.F32.PACK_AB R103, R5, R3 ;  /* 0x000000030567723e */ /* 0x000fe200000010ff */
[----:B------:R-:W-:Y:S01]  /*8c20*/  FFMA R7, R71, R72, R7 ;  /* 0x0000004847077223 */ /* 0x000fe20000000007 */
[----:B------:R-:W-:Y:S01]  /*8c30*/  LOP3.LUT R72, R81, 0xffff0000, RZ, 0xc0, !PT ;  /* 0xffff000051487812 */ /* 0x000fe200078ec0ff */
[C---:B------:R-:W-:Y:S01]  /*8c40*/  FMUL R3, R68.reuse, R15 ;  /* 0x0000000f44037220 */ /* 0x040fe20000400000 */
[----:B------:R-:W-:Y:S01]  /*8c50*/  FMUL R4, R68, R16 ;  /* 0x0000001044047220 */ /* 0x000fe20000400000 */
[C---:B------:R-:W-:Y:S01]  /*8c60*/  FFMA R0, R71.reuse, R70, R0 ;  /* 0x0000004647007223 */ /* 0x040fe20000000000 */
[----:B------:R-:W-:Y:S01]  /*8c70*/  LOP3.LUT R70, R82, 0xffff0000, RZ, 0xc0, !PT ;  /* 0xffff000052467812 */ /* 0x000fe200078ec0ff */
[----:B------:R-:W-:Y:S01]  /*8c80*/  FFMA R3, R71, R72, R3 ;  /* 0x0000004847037223 */ /* 0x000fe20000000003 */
[----:B------:R-:W-:Y:S01]  /*8c90*/  F2FP.BF16.F32.PACK_AB R108, R7, R6 ;  /* 0x00000006076c723e */ /* 0x000fe200000010ff */
[----:B------:R-:W-:Y:S01]  /*8ca0*/  FFMA R4, R71, R73, R4 ;  /* 0x0000004947047223 */ /* 0x000fe20000000004 */
[C---:B------:R-:W-:Y:S01]  /*8cb0*/  SHF.L.U32 R73, R83.reuse, 0x10, RZ ;  /* 0x0000001053497819 */ /* 0x040fe200000006ff */
[C---:B------:R-:W-:Y:S01]  /*8cc0*/  FMUL R5, R68.reuse, R17 ;  /* 0x0000001144057220 */ /* 0x040fe20000400000 */
[----:B------:R-:W-:Y:S01]  /*8cd0*/  LOP3.LUT R72, R83, 0xffff0000, RZ, 0xc0, !PT ;  /* 0xffff000053487812 */ /* 0x000fe200078ec0ff */
[C---:B------:R-:W-:Y:S01]  /*8ce0*/  FMUL R6, R68.reuse, R18 ;  /* 0x0000001244067220 */ /* 0x040fe20000400000 */
[----:B------:R-:W-:Y:S01]  /*8cf0*/  F2FP.BF16.F32.PACK_AB R109, R3, R0 ;  /* 0x00000000036d723e */ /* 0x000fe200000010ff */
[----:B------:R-:W-:Y:S01]  /*8d00*/  FMUL R7, R68, R19 ;  /* 0x0000001344077220 */ /* 0x000fe20000400000 */
[C---:B------:R-:W-:Y:S01]  /*8d10*/  FFMA R5, R71.reuse, R70, R5 ;  /* 0x0000004647057223 */ /* 0x040fe20000000005 */
[C---:B------:R-:W-:Y:S01]  /*8d20*/  SHF.L.U32 R70, R88.reuse, 0x10, RZ ;  /* 0x0000001058467819 */ /* 0x040fe200000006ff */
[----:B------:R-:W-:Y:S01]  /*8d30*/  FFMA R6, R71, R73, R6 ;  /* 0x0000004947067223 */ /* 0x000fe20000000006 */
[----:B------:R-:W-:Y:S01]  /*8d40*/  SHF.L.U32 R73, R91, 0x10, RZ ;  /* 0x000000105b497819 */ /* 0x000fe200000006ff */
        /* <DEDUP_REMOVED lines=8> */
[----:B------:R-:W-:Y:S01]  /*8dd0*/  FFMA R3, R71, R72, R3 ;  /* 0x0000004847037223 */ /* 0x000fe20000000003 */
[----:B------:R-:W-:Y:S01]  /*8de0*/  LOP3.LUT R72, R91, 0xffff0000, RZ, 0xc0, !PT ;  /* 0xffff00005b487812 */ /* 0x000fe200078ec0ff */
[C---:B------:R-:W-:Y:S01]  /*8df0*/  FMUL R4, R68.reuse, R22 ;  /* 0x0000001644047220 */ /* 0x040fe20000400000 */
[----:B------:R3:W-:Y:S01]  /*8e00*/  STS.128 [R164+UR46+0x4400], R100 ;  /* 0x00440064a4007988 */ /* 0x0007e20008000c2e */
[C---:B------:R-:W-:Y:S01]  /*8e10*/  FMUL R5, R68.reuse, R23 ;  /* 0x0000001744057220 */ /* 0x040fe20000400000 */
[----:B------:R-:W-:Y:S01]  /*8e20*/  F2FP.BF16.F32.PACK_AB R116, R3, R0 ;  /* 0x000000000374723e */ /* 0x000fe200000010ff */
[----:B------:R-:W-:Y:S01]  /*8e30*/  FFMA R4, R71, R70, R4 ;  /* 0x0000004647047223 */ /* 0x000fe20000000004 */
[----:B------:R-:W-:Y:S01]  /*8e40*/  LOP3.LUT R0, R89, 0xffff0000, RZ, 0xc0, !PT ;  /* 0xffff000059007812 */ /* 0x000fe200078ec0ff */
[----:B------:R-:W-:Y:S01]  /*8e50*/  FMUL R6, R68, R24 ;  /* 0x0000001844067220 */ /* 0x000fe20000400000 */
[----:B------:R-:W-:Y:S01]  /*8e60*/  SHF.L.U32 R3, R90, 0x10, RZ ;  /* 0x000000105a037819 */ /* 0x000fe200000006ff */
[----:B------:R-:W-:Y:S01]  /*8e70*/  FMUL R7, R68, R25 ;  /* 0x0000001944077220 */ /* 0x000fe20000400000 */
[----:B------:R-:W-:Y:S01]  /*8e80*/  LOP3.LUT R70, R90, 0xffff0000, RZ, 0xc0, !PT ;  /* 0xffff00005a467812 */ /* 0x000fe200078ec0ff */
        /* <DEDUP_REMOVED lines=21> */
[----:B------:R4:W-:Y:S01]  /*8fe0*/  STS.128 [R163+0x4400], R108 ;  /* 0x0044006ca3007388 */ /* 0x0009e20000000c00 */
[----:B------:R-:W-:Y:S01]  /*8ff0*/  FFMA R11, R71, R70, R11 ;  /* 0x00000046470b7223 */ /* 0x000fe2000000000b */
[----:B------:R-:W-:Y:S01]  /*9000*/  LOP3.LUT R70, R99, 0xffff0000, RZ, 0xc0, !PT ;  /* 0xffff000063467812 */ /* 0x000fe200078ec0ff */
[C---:B------:R-:W-:Y:S01]  /*9010*/  FFMA R12, R71.reuse, R3, R12 ;  /* 0x00000003470c7223 */ /* 0x040fe2000000000c */
[C---:B------:R-:W-:Y:S01]  /*9020*/  SHF.L.U32 R3, R98.reuse, 0x10, RZ ;  /* 0x0000001062037819 */ /* 0x040fe200000006ff */
[----:B------:R-:W-:Y:S01]  /*9030*/  FFMA R13, R71, R0, R13 ;  /* 0x00000000470d7223 */ /* 0x000fe2000000000d */
[----:B------:R-:W-:Y:S01]  /*9040*/  LOP3.LUT R0, R98, 0xffff0000, RZ, 0xc0, !PT ;  /* 0xffff000062007812 */ /* 0x000fe200078ec0ff */
[C---:B------:R-:W-:Y:S01]  /*9050*/  FMUL R14, R68.reuse, R32 ;  /* 0x00000020440e7220 */ /* 0x040fe20000400000 */
[----:B---3--:R-:W-:Y:S01]  /*9060*/  F2FP.BF16.F32.PACK_AB R100, R11, R10 ;  /* 0x0000000a0b64723e */ /* 0x008fe200000010ff */
[C---:B------:R-:W-:Y:S01]  /*9070*/  FMUL R15, R68.reuse, R33 ;  /* 0x00000021440f7220 */ /* 0x040fe20000400000 */
[----:B------:R-:W-:Y:S01]  /*9080*/  F2FP.BF16.F32.PACK_AB R101, R13, R12 ;  /* 0x0000000c0d65723e */ /* 0x000fe200000010ff */
        /* <DEDUP_REMOVED lines=14> */
[----:B------:R-:W-:Y:S01]  /*9170*/  FMUL R20, R68, R38 ;  /* 0x0000002644147220 */ /* 0x000fe20000400000 */
[----:B------:R-:W-:Y:S01]  /*9180*/  FFMA R18, R71, R0, R18 ;  /* 0x0000000047127223 */ /* 0x000fe20000000012 */
[----:B------:R-:W-:Y:S01]  /*9190*/  LOP3.LUT R0, R105, 0xffff0000, RZ, 0xc0, !PT ;  /* 0xffff000069007812 */ /* 0x000fe200078ec0ff */
[C---:B------:R-:W-:Y:S01]  /*91a0*/  FFMA R19, R71.reuse, R70, R19 ;  /* 0x0000004647137223 */ /* 0x040fe20000000013 */
[C---:B------:R-:W-:Y:S01]  /*91b0*/  LOP3.LUT R70, R106.reuse, 0xffff0000, RZ, 0xc0, !PT ;  /* 0xffff00006a467812 */ /* 0x040fe200078ec0ff */
[----:B------:R-:W-:Y:S01]  /*91c0*/  FFMA R20, R71, R3, R20 ;  /* 0x0000000347147223 */ /* 0x000fe20000000014 */
[----:B------:R-:W-:Y:S01]  /*91d0*/  SHF.L.U32 R3, R106, 0x10, RZ ;  /* 0x000000106a037819 */ /* 0x000fe200000006ff */
[C---:B------:R-:W-:Y:S01]  /*91e0*/  FMUL R21, R68.reuse, R39 ;  /* 0x0000002744157220 */ /* 0x040fe20000400000 */
[----:B----4-:R-:W-:Y:S01]  /*91f0*/  F2FP.BF16.F32.PACK_AB R108, R19, R18 ;  /* 0x00000012136c723e */ /* 0x010fe200000010ff */
[C---:B------:R-:W-:Y:S01]  /*9200*/  FMUL R22, R68.reuse, R40 ;  /* 0x0000002844167220 */ /* 0x040fe20000400000 */
[----:B------:R-:W-:Y:S01]  /*9210*/  STS.128 [R162+0x4400], R116 ;  /* 0x00440074a2007388 */ /* 0x000fe20000000c00 */
[C---:B------:R-:W-:Y:S01]  /*9220*/  FMUL R23, R68.reuse, R41 ;  /* 0x0000002944177220 */ /* 0x040fe20000400000 */
[----:B------:R-:W-:Y:S01]  /*9230*/  FMUL R24, R68, R42 ;  /* 0x0000002a44187220 */ /* 0x000fe20000400000 */
[C---:B------:R-:W-:Y:S01]  /*9240*/  FFMA R21, R71.reuse, R0, R21 ;  /* 0x0000000047157223 */ /* 0x040fe20000000015 */
[----:B------:R-:W-:Y:S01]  /*9250*/  SHF.L.U32 R0, R112, 0x10, RZ ;  /* 0x0000001070007819 */ /* 0x000fe200000006ff */
[----:B------:R-:W-:Y:S01]  /*9260*/  FMUL R25, R68, R43 ;  /* 0x0000002b44197220 */ /* 0x000fe20000400000 */
[----:B------:R-:W-:Y:S01]  /*9270*/  FFMA R22, R71, R3, R22 ;  /* 0x0000000347167223 */ /* 0x000fe20000000016 */
[----:B------:R-:W-:Y:S01]  /*9280*/  SHF.L.U32 R3, R113, 0x10, RZ ;  /* 0x0000001071037819 */ /* 0x000fe200000006ff */
[----:B------:R-:W-:Y:S01]  /*9290*/  FFMA R23, R71, R70, R23 ;  /* 0x0000004647177223 */ /* 0x000fe20000000017 */
[----:B------:R-:W-:Y:S01]  /*92a0*/  LOP3.LUT R70, R112, 0xffff0000, RZ, 0xc0, !PT ;  /* 0xffff000070467812 */ /* 0x000fe200078ec0ff */
[C---:B------:R-:W-:Y:S01]  /*92b0*/  FMUL R26, R68.reuse, R44 ;  /* 0x0000002c441a7220 */ /* 0x040fe20000400000 */
[----:B------:R-:W-:Y:S01]  /*92c0*/  F2FP.BF16.F32.PACK_AB R109, R21, R20 ;  /* 0x00000014156d723e */ /* 0x000fe200000010ff */
[----:B------:R-:W-:Y:S01]  /*92d0*/  FFMA R24, R71, R73, R24 ;  /* 0x0000004947187223 */ /* 0x000fe20000000018 */
[----:B------:R-:W-:Y:S01]  /*92e0*/  F2FP.BF16.F32.PACK_AB R110, R23, R22 ;  /* 0x00000016176e723e */ /* 0x000fe200000010ff */
[----:B------:R-:W-:Y:S01]  /*92f0*/  FFMA R25, R71, R72, R25 ;  /* 0x0000004847197223 */ /* 0x000fe20000000019 */
[----:B------:R-:W-:Y:S01]  /*9300*/  SHF.L.U32 R73, R115, 0x10, RZ ;  /* 0x0000001073497819 */ /* 0x000fe200000006ff */
[C---:B------:R-:W-:Y:S01]  /*9310*/  FMUL R27, R68.reuse, R45 ;  /* 0x0000002d441b7220 */ /* 0x040fe20000400000 */
[----:B------:R-:W-:Y:S01]  /*9320*/  LOP3.LUT R72, R131, 0xffff0000, RZ, 0xc0, !PT ;  /* 0xffff000083487812 */ /* 0x000fe200078ec0ff */
[----:B------:R-:W-:Y:S01]  /*9330*/  FMUL R28, R68, R46 ;  /* 0x0000002e441c7220 */ /* 0x000fe20000400000 */
[----:B------:R-:W-:Y:S01]  /*9340*/  F2FP.BF16.F32.PACK_AB R111, R25, R24 ;  /* 0x00000018196f723e */ /* 0x000fe200000010ff */
[----:B------:R3:W-:Y:S01]  /*9350*/  STS.128 [R161+0x4400], R100 ;  /* 0x00440064a1007388 */ /* 0x0007e20000000c00 */
        /* <DEDUP_REMOVED lines=12> */
[----:B------:R4:W-:Y:S01]  /*9420*/  STS.128 [R147+0x4400], R108 ;  /* 0x0044006c93007388 */ /* 0x0009e20000000c00 */
[----:B------:R-:W-:Y:S01]  /*9430*/  FMUL R33, R68, R51 ;  /* 0x0000003344217220 */ /* 0x000fe20000400000 */
[C---:B------:R-:W-:Y:S01]  /*9440*/  FFMA R30, R71.reuse, R3, R30 ;  /* 0x00000003471e7223 */ /* 0x040fe2000000001e */
[C---:B------:R-:W-:Y:S01]  /*9450*/  SHF.L.U32 R3, R120.reuse, 0x10, RZ ;  /* 0x0000001078037819 */ /* 0x040fe200000006ff */
[C---:B------:R-:W-:Y:S01]  /*9460*/  FFMA R31, R71.reuse, R70, R31 ;  /* 0x00000046471f7223 */ /* 0x040fe2000000001f */
[----:B------:R-:W-:Y:S01]  /*9470*/  LOP3.LUT R70, R120, 0xffff0000, RZ, 0xc0, !PT ;  /* 0xffff000078467812 */ /* 0x000fe200078ec0ff */
[----:B------:R-:W-:Y:S01]  /*9480*/  FFMA R32, R71, R73, R32 ;  /* 0x0000004947207223 */ /* 0x000fe20000000020 */
        /* <DEDUP_REMOVED lines=9> */
[----:B------:R-:W-:Y:S01]  /*9520*/  FFMA R35, R71, R70, R35 ;  /* 0x0000004647237223 */ /* 0x000fe20000000023 */
[----:B------:R-:W-:Y:S01]  /*9530*/  LOP3.LUT R70, R123, 0xffff0000, RZ, 0xc0, !PT ;  /* 0xffff00007b467812 */ /* 0x000fe200078ec0ff */
[----:B------:R-:W-:Y:S01]  /*9540*/  FFMA R36, R71, R73, R36 ;  /* 0x0000004947247223 */ /* 0x000fe20000000024 */
[----:B------:R-:W-:Y:S01]  /*9550*/  SHF.L.U32 R73, R123, 0x10, RZ ;  /* 0x000000107b497819 */ /* 0x000fe200000006ff */
[----:B------:R-:W-:Y:S01]  /*9560*/  FFMA R37, R71, R0, R37 ;  /* 0x0000000047257223 */ /* 0x000fe20000000025 */
[----:B------:R-:W-:Y:S01]  /*9570*/  LOP3.LUT R0, R122, 0xffff0000, RZ, 0xc0, !PT ;  /* 0xffff00007a007812 */ /* 0x000fe200078ec0ff */
[C---:B------:R-:W-:Y:S01]  /*9580*/  FMUL R38, R68.reuse, R56 ;  /* 0x0000003844267220 */ /* 0x040fe20000400000 */
[----:B---3--:R-:W-:Y:S01]  /*9590*/  F2FP.BF16.F32.PACK_AB R100, R27, R26 ;  /* 0x0000001a1b64723e */ /* 0x008fe200000010ff */
[C---:B------:R-:W-:Y:S01]  /*95a0*/  FMUL R39, R68.reuse, R57 ;  /* 0x0000003944277220 */ /* 0x040fe20000400000 */
[----:B------:R-:W-:Y:S01]  /*95b0*/  F2FP.BF16.F32.PACK_AB R101, R29, R28 ;  /* 0x0000001c1d65723e */ /* 0x000fe200000010ff */
[C---:B------:R-:W-:Y:S01]  /*95c0*/  FMUL R40, R68.reuse, R58 ;  /* 0x0000003a44287220 */ /* 0x040fe20000400000 */
[----:B------:R-:W-:Y:S01]  /*95d0*/  F2FP.BF16.F32.PACK_AB R102, R31, R30 ;  /* 0x0000001e1f66723e */ /* 0x000fe200000010ff */
[----:B------:R-:W-:Y:S01]  /*95e0*/  FMUL R41, R68, R59 ;  /* 0x0000003b44297220 */ /* 0x000fe20000400000 */
[----:B------:R-:W-:Y:S01]  /*95f0*/  F2FP.BF16.F32.PACK_AB R103, R33, R32 ;  /* 0x000000202167723e */ /* 0x000fe200000010ff */
[----:B------:R-:W-:Y:S01]  /*9600*/  FFMA R38, R71, R3, R38 ;  /* 0x0000000347267223 */ /* 0x000fe20000000026 */
[----:B------:R-:W-:Y:S01]  /*9610*/  SHF.L.U32 R3, R129, 0x10, RZ ;  /* 0x0000001081037819 */ /* 0x000fe200000006ff */
[----:B------:R-:W-:Y:S01]  /*9620*/  FFMA R39, R71, R0, R39 ;  /* 0x0000000047277223 */ /* 0x000fe20000000027 */
[C---:B------:R-:W-:Y:S01]  /*9630*/  SHF.L.U32 R0, R128.reuse, 0x10, RZ ;  /* 0x0000001080007819 */ /* 0x040fe200000006ff */
[----:B------:R3:W-:Y:S01]  /*9640*/  STS.128 [R160+0x4400], R100 ;  /* 0x00440064a0007388 */ /* 0x0007e20000000c00 */
[----:B----4-:R-:W-:Y:S01]  /*9650*/  F2FP.BF16.F32.PACK_AB R108, R35, R34 ;  /* 0x00000022236c723e */ /* 0x010fe200000010ff */
[----:B------:R-:W-:Y:S01]  /*9660*/  FFMA R40, R71, R73, R40 ;  /* 0x0000004947287223 */ /* 0x000fe20000000028 */
[----:B------:R-:W-:Y:S01]  /*9670*/  SHF.L.U32 R73, R131, 0x10, RZ ;  /* 0x0000001083497819 */ /* 0x000fe200000006ff */
[----:B------:R-:W-:Y:S01]  /*9680*/  FFMA R41, R71, R70, R41 ;  /* 0x0000004647297223 */ /* 0x000fe20000000029 */
[----:B------:R-:W-:Y:S01]  /*9690*/  LOP3.LUT R70, R128, 0xffff0000, RZ, 0xc0, !PT ;  /* 0xffff000080467812 */ /* 0x000fe200078ec0ff */
[C---:B------:R-:W-:Y:S01]  /*96a0*/  FMUL R42, R68.reuse, R60 ;  /* 0x0000003c442a7220 */ /* 0x040fe20000400000 */
[----:B------:R-:W-:Y:S01]  /*96b0*/  F2FP.BF16.F32.PACK_AB R109, R37, R36 ;  /* 0x00000024256d723e */ /* 0x000fe200000010ff */
[C---:B------:R-:W-:Y:S01]  /*96c0*/  FMUL R43, R68.reuse, R61 ;  /* 0x0000003d442b7220 */ /* 0x040fe20000400000 */
[C---:B------:R-:W-:Y:S01]  /*96d0*/  FMUL R44, R68.reuse, R62 ;  /* 0x0000003e442c7220 */ /* 0x040fe20000400000 */
[----:B------:R-:W-:Y:S01]  /*96e0*/  FFMA R42, R71, R0, R42 ;  /* 0x00000000472a7223 */ /* 0x000fe2000000002a */
[----:B------:R-:W-:Y:S01]  /*96f0*/  LOP3.LUT R0, R129, 0xffff0000, RZ, 0xc0, !PT ;  /* 0xffff000081007812 */ /* 0x000fe200078ec0ff */
[C---:B------:R-:W-:Y:S01]  /*9700*/  FFMA R43, R71.reuse, R70, R43 ;  /* 0x00000046472b7223 */ /* 0x040fe2000000002b */
[C---:B------:R-:W-:Y:S01]  /*9710*/  FFMA R44, R71.reuse, R3, R44 ;  /* 0x00000003472c7223 */ /* 0x040fe2000000002c */
[----:B------:R-:W-:Y:S01]  /*9720*/  FMUL R45, R68, R63 ;  /* 0x0000003f442d7220 */ /* 0x000fe20000400000 */
[----:B------:R-:W-:Y:S01]  /*9730*/  SHF.L.U32 R3, R130, 0x10, RZ ;  /* 0x0000001082037819 */ /* 0x000fe200000006ff */
[----:B------:R-:W-:Y:S01]  /*9740*/  FMUL R46, R68, R64 ;  /* 0x00000040442e7220 */ /* 0x000fe20000400000 */
[----:B------:R-:W-:Y:S01]  /*9750*/  LOP3.LUT R70, R130, 0xffff0000, RZ, 0xc0, !PT ;  /* 0xffff000082467812 */ /* 0x000fe200078ec0ff */
[C---:B------:R-:W-:Y:S01]  /*9760*/  FMUL R47, R68.reuse, R65 ;  /* 0x00000041442f7220 */ /* 0x040fe20000400000 */
[C---:B------:R-:W-:Y:S01]  /*9770*/  FMUL R48, R68.reuse, R66 ;  /* 0x0000004244307220 */ /* 0x040fe20000400000 */
[----:B------:R-:W-:Y:S01]  /*9780*/  FFMA R45, R71, R0, R45 ;  /* 0x00000000472d7223 */ /* 0x000fe2000000002d */
[----:B------:R-:W-:Y:S01]  /*9790*/  FMUL R49, R68, R67 ;  /* 0x0000004344317220 */ /* 0x000fe20000400000 */
[----:B------:R-:W-:Y:S01]  /*97a0*/  F2FP.BF16.F32.PACK_AB R110, R39, R38 ;  /* 0x00000026276e723e */ /* 0x000fe200000010ff */
[----:B------:R-:W-:Y:S01]  /*97b0*/  FFMA R46, R71, R3, R46 ;  /* 0x00000003472e7223 */ /* 0x000fe2000000002e */
[----:B------:R-:W-:Y:S01]  /*97c0*/  F2FP.BF16.F32.PACK_AB R111, R41, R40 ;  /* 0x00000028296f723e */ /* 0x000fe200000010ff */
[C---:B------:R-:W-:Y:S01]  /*97d0*/  FFMA R47, R71.reuse, R70, R47 ;  /* 0x00000046472f7223 */ /* 0x040fe2000000002f */
[C---:B------:R-:W-:Y:S01]  /*97e0*/  FFMA R48, R71.reuse, R73, R48 ;  /* 0x0000004947307223 */ /* 0x040fe20000000030 */
[----:B------:R-:W-:Y:S01]  /*97f0*/  FFMA R49, R71, R72, R49 ;  /* 0x0000004847317223 */ /* 0x000fe20000000031 */
[----:B------:R-:W-:Y:S01]  /*9800*/  F2FP.BF16.F32.PACK_AB R72, R43, R42 ;  /* 0x0000002a2b48723e */ /* 0x000fe200000010ff */
[----:B------:R3:W-:Y:S01]  /*9810*/  STS.128 [R159+0x4400], R108 ;  /* 0x0044006c9f007388 */ /* 0x0007e20000000c00 */
[----:B------:R-:W-:Y:S02]  /*9820*/  F2FP.BF16.F32.PACK_AB R73, R45, R44 ;  /* 0x0000002c2d49723e */ /* 0x000fe400000010ff */
[----:B------:R-:W-:Y:S02]  /*9830*/  F2FP.BF16.F32.PACK_AB R74, R47, R46 ;  /* 0x0000002e2f4a723e */ /* 0x000fe400000010ff */
[----:B------:R-:W-:Y:S02]  /*9840*/  F2FP.BF16.F32.PACK_AB R75, R49, R48 ;  /* 0x00000030314b723e */ /* 0x000fe400000010ff */
[----:B------:R-:W-:Y:S02]  /*9850*/  MOV R0, UR52 ;  /* 0x0000003400007c02 */ /* 0x000fe40008000f00 */
[----:B------:R-:W-:Y:S01]  /*9860*/  @P6 SHF.L.U32 R70, R149, 0x1f, RZ ;  /* 0x0000001f95466819 */ /* 0x000fe200000006ff */
[----:B------:R3:W-:Y:S01]  /*9870*/  STS.128 [R158+0x4400], R72 ;  /* 0x004400489e007388 */ /* 0x0007e20000000c00 */
[----:B------:R-:W-:Y:S04]  /*9880*/  @P6 LEA R0, R0, UR46, 0x3 ;  /* 0x0000002e00006c11 */ /* 0x000fe8000f8e18ff */
[----:B------:R-:W-:Y:S01]  /*9890*/  @P6 IADD3 R0, PT, PT, R0, 0x60, RZ ;  /* 0x0000006000006810 */ /* 0x000fe20007ffe0ff */
[----:B------:R-:W-:Y:S01]  /*98a0*/  @!PT LDS RZ, [RZ] ;  /* 0x00000000fffff984 */ /* 0x000fe20000000800 */
[----:B------:R-:W-:Y:S01]  /*98b0*/  @!PT LDS RZ, [RZ] ;  /* 0x00000000fffff984 */ /* 0x000fe20000000800 */
[----:B------:R-:W-:Y:S01]  /*98c0*/  @!PT LDS RZ, [RZ] ;  /* 0x00000000fffff984 */ /* 0x000fe20000000800 */
[----:B------:R-:W-:Y:S01]  /*98d0*/  @!PT LDS RZ, [RZ] ;  /* 0x00000000fffff984 */ /* 0x000fe20000000800 */
[----:B------:R4:W-:Y:S06]  /*98e0*/  MEMBAR.ALL.CTA ;  /* 0x0000000000007992 */ /* 0x0009ec0000008000 */
[----:B----4-:R-:W4:Y:S01]  /*98f0*/  FENCE.VIEW.ASYNC.S ;  /* 0x00000000000073c6 */ /* 0x010f220000000000 */
[----:B-1----:R-:W-:Y:S01]  /*9900*/  @P6 PRMT R0, R165, 0x654, R0 ;  /* 0x00000654a5006816 */ /* 0x002fe20000000000 */
[----:B----4-:R-:W-:Y:S06]  /*9910*/  BAR.SYNC.DEFER_BLOCKING 0x1, 0x80 ;  /* 0x0042000000007b1d */ /* 0x010fec0000010000 */
[----:B------:R-:W-:Y:S05]  /*9920*/  @P0 BRA `(.L_x_127) ;  /* 0x0000000000280947 */ /* 0x000fea0003800000 */
[----:B------:R-:W1:Y:S01]  /*9930*/  LDCU.64 UR6, c[0x0][0x348] ;  /* 0x00006900ff0677ac */ /* 0x000e620008000a00 */
[----:B------:R-:W-:Y:S02]  /*9940*/  UIADD3 UR9, UPT, UPT, UR53, UR39, URZ ;  /* 0x0000002735097290 */ /* 0x000fe4000fffe0ff */
[----:B------:R-:W-:Y:S01]  /*9950*/  UIADD3 UR8, UPT, UPT, UR46, 0x4400, URZ ;  /* 0x000044002e087890 */ /* 0x000fe2000fffe0ff */
[----:B------:R-:W-:Y:S01]  /*9960*/  UMOV UR10, UR50 ;  /* 0x00000032000a7c82 */ /* 0x000fe20008000000 */
[----:B------:R-:W-:Y:S01]  /*9970*/  UMOV UR11, UR44 ;  /* 0x0000002c000b7c82 */ /* 0x000fe20008000000 */
[----:B-1----:R-:W-:Y:S04]  /*9980*/  UIADD3 UR4, UP0, UPT, UR6, 0xa80, URZ ;  /* 0x00000a8006047890 */ /* 0x002fe8000ff1e0ff */
[----:B------:R-:W-:Y:S09]  /*9990*/  UIADD3.X UR5, UPT, UPT, URZ, UR7, URZ, UP0, !UPT ;  /* 0x00000007ff057290 */ /* 0x000ff200087fe4ff */
[----:B------:R1:W-:Y:S01]  /*99a0*/  UTMASTG.3D [UR8], [UR4] ;  /* 0x00000008040073b5 */ /* 0x0003e20008010000 */
[----:B------:R0:W-:Y:S01]  /*99b0*/  UTMACMDFLUSH ;  /* 0x00000000000079b7 */ /* 0x0001e20000000000 */
[----:B-1----:R-:W-:Y:S04]  /*99c0*/  DEPBAR.LE SB0, 0x1 ;  /* 0x000080400000791a */ /* 0x002fe80000000000 */
.L_x_127:
[----:B------:R-:W-:Y:S05]  /*99d0*/  BSYNC.RECONVERGENT B0 ;  /* 0x0000000000007941 */ /* 0x000fea0003800200 */
.L_x_126:
[----:B------:R-:W-:Y:S01]  /*99e0*/  BAR.SYNC.DEFER_BLOCKING 0x1, 0x80 ;  /* 0x0042000000007b1d */ /* 0x000fe20000010000 */
[----:B------:R-:W-:Y:S02]  /*99f0*/  UIADD3 UR5, UPT, UPT, UR52, 0x1, URZ ;  /* 0x0000000134057890 */ /* 0x000fe4000fffe0ff */
[----:B------:R-:W-:Y:S02]  /*9a00*/  UISETP.NE.AND UP0, UPT, UR38, URZ, UPT ;  /* 0x000000ff2600728c */ /* 0x000fe4000bf05270 */
[----:B------:R-:W-:Y:S04]  /*9a10*/  UISETP.NE.AND UP1, UPT, UR5, 0x4, UPT ;  /* 0x000000040500788c */ /* 0x000fe8000bf25270 */
[----:B------:R-:W-:Y:S01]  /*9a20*/  USEL UR47, UR5, URZ, UP1 ;  /* 0x000000ff052f7287 */ /* 0x000fe20008800000 */
[----:B------:R1:W-:Y:S01]  /*9a30*/  @P6 SYNCS.ARRIVE.TRANS64.RED.A1T0 RZ, [R0+URZ], RZ ;  /* 0x000000ff00ff69a7 */ /* 0x0003e200081004ff */
[----:B------:R-:W-:Y:S01]  /*9a40*/  UMOV UR4, 0x40 ;  /* 0x0000004000047882 */ /* 0x000fe20000000000 */
[----:B------:R-:W-:Y:S01]  /*9a50*/  BSSY B1, `(.L_x_128) ;  /* 0x0000021000017945 */ /* 0x000fe20003800000 */
[----:B------:R-:W-:Y:S01]  /*9a60*/  USEL UR39, UR4, 0x80, !UP0 ;  /* 0x0000008004277887 */ /* 0x000fe2000c000000 */
[----:B------:R-:W4:Y:S02]  /*9a70*/  @P6 SYNCS.PHASECHK.TRANS64.TRYWAIT P0, [R95+URZ+0x40], R70 ;  /* 0x000040465f0065a7 */ /* 0x000f2400080011ff */
[----:B----4-:R-:W-:Y:S01]  /*9a80*/  @P6 SEL R79, RZ, 0x1, !P0 ;  /* 0x00000001ff4f6807 */ /* 0x010fe20004000000 */
[----:B-1----:R-:W-:Y:S08]  /*9a90*/  @!P6 BRA `(.L_x_129) ;  /* 0x000000000070e947 */ /* 0x002ff00003800000 */
        /* <DEDUP_REMOVED lines=9> */
[----:B------:R-:W-:Y:S04]  /*9b30*/  SHF.L.U32 R6, R149, 0x1f, RZ ;  /* 0x0000001f95067819 */ /* 0x000fe800000006ff */
[----:B------:R-:W1:Y:S02]  /*9b40*/  SYNCS.PHASECHK.TRANS64.TRYWAIT P0, [R95+URZ+0x40], R6 ;  /* 0x000040065f0075a7 */ /* 0x000e6400080011ff */
[----:B-1----:R-:W-:Y:S05]  /*9b50*/  @!P0 BRA `(.L_x_132) ;  /* 0x0000003400848947 */ /* 0x002fea0003800000 */
.L_x_131:
[----:B------:R-:W-:Y:S05]  /*9b60*/  BSYNC B0 ;  /* 0x0000000000007941 */ /* 0x000fea0003800000 */
.L_x_130:
[----:B------:R-:W-:Y:S01]  /*9b70*/  ISETP.NE.AND P0, PT, R93, RZ, PT ;  /* 0x000000ff5d00720c */ /* 0x000fe20003f05270 */
[----:B------:R-:W-:Y:S11]  /*9b80*/  VIADD R77, R77, 0x1 ;  /* 0x000000014d4d7836 */ /* 0x000ff60000000000 */
[----:B------:R-:W-:Y:S01]  /*9b90*/  @!UPT UIADD3 URZ, UPT, UPT, URZ, URZ, URZ ;  /* 0x000000fffffff290 */ /* 0x000fe2000fffe0ff */
[----:B------:R4:W2:Y:S01]  /*9ba0*/  @P0 LDS.128 R84, [R4+UR46+0x400] ;  /* 0x0004002e04540984 */ /* 0x0008a20008000c00 */
[--C-:B------:R-:W-:Y:S01]  /*9bb0*/  @P0 IMAD.IADD R7, R92, 0x1, R3.reuse ;  /* 0x000000015c070824 */ /* 0x100fe200078e0203 */
[C---:B-1----:R-:W-:Y:S01]  /*9bc0*/  @P0 IADD3 R6, PT, PT, R94.reuse, R5, RZ ;  /* 0x000000055e060210 */ /* 0x042fe20007ffe0ff */
[C---:B------:R-:W-:Y:S01]  /*9bd0*/  @P0 IMAD.IADD R8, R94.reuse, 0x1, R3 ;  /* 0x000000015e080824 */ /* 0x040fe200078e0203 */
[----:B------:R4:W1:Y:S02]  /*9be0*/  @P0 LDS.128 R80, [R0+0x400] ;  /* 0x0004000000500984 */ /* 0x0008640000000c00 */
[----:B------:R-:W-:Y:S02]  /*9bf0*/  @P0 IADD3 R9, PT, PT, R94, R7, RZ ;  /* 0x000000075e090210 */ /* 0x000fe40007ffe0ff */
[----:B------:R4:W1:Y:S04]  /*9c00*/  @P0 LDS.128 R88, [R5+0x400] ;  /* 0x0004000005580984 */ /* 0x0008680000000c00 */
[----:B------:R4:W1:Y:S04]  /*9c10*/  @P0 LDS.128 R96, [R6+0x400] ;  /* 0x0004000006600984 */ /* 0x0008680000000c00 */
[----:B------:R4:W1:Y:S04]  /*9c20*/  @P0 LDS.128 R104, [R3+0x400] ;  /* 0x0004000003680984 */ /* 0x0008680000000c00 */
[----:B------:R4:W1:Y:S04]  /*9c30*/  @P0 LDS.128 R112, [R8+0x400] ;  /* 0x0004000008700984 */ /* 0x0008680000000c00 */
[----:B------:R4:W1:Y:S04]  /*9c40*/  @P0 LDS.128 R120, [R7+0x400] ;  /* 0x0004000007780984 */ /* 0x0008680000000c00 */
[----:B------:R4:W1:Y:S02]  /*9c50*/  @P0 LDS.128 R128, [R9+0x400] ;  /* 0x0004000009800984 */ /* 0x0008640000000c00 */
.L_x_129:
[----:B------:R-:W-:Y:S05]  /*9c60*/  BSYNC B1 ;  /* 0x0000000000017941 */ /* 0x000fea0003800000 */
.L_x_128:
        /* <DEDUP_REMOVED lines=21> */
.L_x_133:
[----:B--2---:R-:W-:Y:S01]  /*9dc0*/  SHF.L.U32 R70, R84, 0x10, RZ ;  /* 0x0000001054467819 */ /* 0x004fe200000006ff */
[----:B------:R-:W-:Y:S05]  /*9dd0*/  WARPSYNC.ALL ;  /* 0x0000000000007948 */ /* 0x000fea0003800000 */
[----:B------:R-:W-:Y:S01]  /*9de0*/  R2UR UR4, R16 ;  /* 0x00000000100472ca */ /* 0x000fe200000e0000 */
[----:B------:R-:W-:Y:S01]  /*9df0*/  BSSY.RECONVERGENT B0, `(.L_x_134) ;  /* 0x0000103000007945 */ /* 0x000fe20003800200 */
[----:B---3--:R-:W-:Y:S02]  /*9e00*/  LOP3.LUT R72, R87, 0xffff0000, RZ, 0xc0, !PT ;  /* 0xffff000057487812 */ /* 0x008fe400078ec0ff */
[----:B------:R-:W-:Y:S02]  /*9e10*/  ISETP.NE.AND P6, PT, R157, RZ, PT ;  /* 0x000000ff9d00720c */ /* 0x000fe40003fc5270 */
[----:B------:R-:W-:Y:S07]  /*9e20*/  ISETP.NE.AND P0, PT, R152, RZ, PT ;  /* 0x000000ff9800720c */ /* 0x000fee0003f05270 */
[----:B------:R-:W2:Y:S02]  /*9e30*/  LDTM.x64 R4, tmem[UR4] ;  /* 0x00000004000479ee */ /* 0x000ea40008340000 */
[----:B--2---:R-:W-:Y:S01]  /*9e40*/  FMUL R0, R68, R4 ;  /* 0x0000000444007220 */ /* 0x004fe20000400000 */
[----:B------:R-:W-:Y:S01]  /*9e50*/  LOP3.LUT R4, R84, 0xffff0000, RZ, 0xc0, !PT ;  /* 0xffff000054047812 */ /* 0x000fe200078ec0ff */
[C---:B------:R-:W-:Y:S01]  /*9e60*/  FMUL R3, R68.reuse, R5 ;  /* 0x0000000544037220 */ /* 0x040fe20000400000 */
[----:B------:R-:W-:Y:S01]  /*9e70*/  SHF.L.U32 R5, R85, 0x10, RZ ;  /* 0x0000001055057819 */ /* 0x000fe200000006ff */
[----:B------:R-:W-:Y:S01]  /*9e80*/  FFMA R0, R71, R70, R0 ;  /* 0x0000004647007223 */ /* 0x000fe20000000000 */
[----:B------:R-:W-:Y:S01]  /*9e90*/  LOP3.LUT R70, R85, 0xffff0000, RZ, 0xc0, !PT ;  /* 0xffff000055467812 */ /* 0x000fe200078ec0ff */
[C---:B------:R-:W-:Y:S01]  /*9ea0*/  FMUL R6, R68.reuse, R6 ;  /* 0x0000000644067220 */ /* 0x040fe20000400000 */
[C---:B------:R-:W-:Y:S01]  /*9eb0*/  FFMA R3, R71.reuse, R4, R3 ;  /* 0x0000000447037223 */ /* 0x040fe20000000003 */
[C---:B------:R-:W-:Y:S01]  /*9ec0*/  FMUL R7, R68.reuse, R7 ;  /* 0x0000000744077220 */ /* 0x040fe20000400000 */
[----:B------:R-:W-:Y:S01]  /*9ed0*/  FMUL R4, R68, R8 ;  /* 0x0000000844047220 */ /* 0x000fe20000400000 */
[C---:B------:R-:W-:Y:S01]  /*9ee0*/  LOP3.LUT R8, R86.reuse, 0xffff0000, RZ, 0xc0, !PT ;  /* 0xffff000056087812 */ /* 0x040fe200078ec0ff */
[C---:B------:R-:W-:Y:S01]  /*9ef0*/  FFMA R6, R71.reuse, R5, R6 ;  /* 0x0000000547067223 */ /* 0x040fe20000000006 */
[----:B------:R-:W-:Y:S01]  /*9f00*/  SHF.L.U32 R5, R86, 0x10, RZ ;  /* 0x0000001056057819 */ /* 0x000fe200000006ff */
[----:B------:R-:W-:Y:S01]  /*9f10*/  FFMA R7, R71, R70, R7 ;  /* 0x0000004647077223 */ /* 0x000fe20000000007 */
[----:B------:R-:W-:Y:S01]  /*9f20*/  F2FP.BF16.F32.PACK_AB R100, R3, R0 ;  /* 0x000000000364723e */ /* 0x000fe200000010ff */
[----:B------:R-:W-:Y:S01]  /*9f30*/  FMUL R0, R68, R9 ;  /* 0x0000000944007220 */ /* 0x000fe20000400000 */
[----:B------:R-:W-:Y:S01]  /*9f40*/  SHF.L.U32 R70, R87, 0x10, RZ ;  /* 0x0000001057467819 */ /* 0x000fe200000006ff */
[----:B------:R-:W-:Y:S01]  /*9f50*/  FFMA R4, R71, R5, R4 ;  /* 0x0000000547047223 */ /* 0x000fe20000000004 */
[----:B------:R-:W-:Y:S01]  /*9f60*/  F2FP.BF16.F32.PACK_AB R101, R7, R6 ;  /* 0x000000060765723e */ /* 0x000fe200000010ff */
[C---:B------:R-:W-:Y:S01]  /*9f70*/  FFMA R0, R71.reuse, R8, R0 ;  /* 0x0000000847007223 */ /* 0x040fe20000000000 */
[----:B-1----:R-:W-:Y:S01]  /*9f80*/  SHF.L.U32 R8, R80, 0x10, RZ ;  /* 0x0000001050087819 */ /* 0x002fe200000006ff */
[----:B------:R-:W-:Y:S01]  /*9f90*/  FMUL R3, R68, R10 ;  /* 0x0000000a44037220 */ /* 0x000fe20000400000 */
[----:B------:R-:W-:Y:S01]  /*9fa0*/  LOP3.LUT R10, R80, 0xffff0000, RZ, 0xc0, !PT ;  /* 0xffff0000500a7812 */ /* 0x000fe200078ec0ff */
[----:B------:R-:W-:Y:S01]  /*9fb0*/  FMUL R5, R68, R11 ;  /* 0x0000000b44057220 */ /* 0x000fe20000400000 */
[----:B------:R-:W-:Y:S01]  /*9fc0*/  F2FP.BF16.F32.PACK_AB R102, R0, R4 ;  /* 0x000000040066723e */ /* 0x000fe200000010ff */
[C---:B------:R-:W-:Y:S01]  /*9fd0*/  FMUL R6, R68.reuse, R12 ;  /* 0x0000000c44067220 */ /* 0x040fe20000400000 */
[C---:B------:R-:W-:Y:S01]  /*9fe0*/  FMUL R7, R68.reuse, R13 ;  /* 0x0000000d44077220 */ /* 0x040fe20000400000 */
[----:B------:R-:W-:Y:S01]  /*9ff0*/  FFMA R3, R71, R70, R3 ;  /* 0x0000004647037223 */ /* 0x000fe20000000003 */
[----:B------:R-:W-:Y:S01]  /*a000*/  SHF.L.U32 R70, R81, 0x10, RZ ;  /* 0x0000001051467819 */ /* 0x000fe200000006ff */
[C---:B------:R-:W-:Y:S01]  /*a010*/  FFMA R5, R71.reuse, R72, R5 ;  /* 0x0000004847057223 */ /* 0x040fe20000000005 */
[C---:B------:R-:W-:Y:S01]  /*a020*/  FFMA R6, R71.reuse, R8, R6 ;  /* 0x0000000847067223 */ /* 0x040fe20000000006 */
[C---:B------:R-:W-:Y:S01]  /*a030*/  FMUL R0, R68.reuse, R14 ;  /* 0x0000000e44007220 */ /* 0x040fe20000400000 */
[----:B------:R-:W-:Y:S01]  /*a040*/  FFMA R7, R71, R10, R7 ;  /* 0x0000000a47077223 */ /* 0x000fe20000000007 */
[C---:B------:R-:W-:Y:S01]  /*a050*/  FMUL R14, R68.reuse, R24 ;  /* 0x00000018440e7220 */ /* 0x040fe20000400000 */
[----:B------:R-:W-:Y:S01]  /*a060*/  F2FP.BF16.F32.PACK_AB R103, R5, R3 ;  /* 0x000000030567723e */ /* 0x000fe200000010ff */
[C---:B------:R-:W-:Y:S01]  /*a070*/  FMUL R24, R68.reuse, R34 ;  /* 0x0000002244187220 */ /* 0x040fe20000400000 */
[C---:B------:R-:W-:Y:S01]  /*a080*/  FMUL R34, R68.reuse, R44 ;  /* 0x0000002c44227220 */ /* 0x040fe20000400000 */
[C---:B------:R-:W-:Y:S01]  /*a090*/  FMUL R44, R68.reuse, R54 ;  /* 0x00000036442c7220 */ /* 0x040fe20000400000 */
[C---:B------:R-:W-:Y:S01]  /*a0a0*/  FMUL R54, R68.reuse, R64 ;  /* 0x0000004044367220 */ /* 0x040fe20000400000 */
[----:B------:R-:W-:Y:S01]  /*a0b0*/  F2FP.BF16.F32.PACK_AB R64, R7, R6 ;  /* 0x000000060740723e */ /* 0x000fe200000010ff */
[----:B------:R-:W-:Y:S01]  /*a0c0*/  STS.128 [R164+UR46+0x8400], R100 ;  /* 0x00840064a4007988 */ /* 0x000fe20008000c2e */
[----:B------:R-:W-:Y:S01]  /*a0d0*/  LOP3.LUT R6, R81, 0xffff0000, RZ, 0xc0, !PT ;  /* 0xffff000051067812 */ /* 0x000fe200078ec0ff */
[----:B------:R-:W-:Y:S01]  /*a0e0*/  FMUL R3, R68, R15 ;  /* 0x0000000f44037220 */ /* 0x000fe20000400000 */
[----:B------:R-:W-:Y:S01]  /*a0f0*/  SHF.L.U32 R7, R82, 0x10, RZ ;  /* 0x0000001052077819 */ /* 0x000fe200000006ff */
[C---:B------:R-:W-:Y:S01]  /*a100*/  FMUL R8, R68.reuse, R18 ;  /* 0x0000001244087220 */ /* 0x040fe20000400000 */
[C---:B------:R-:W-:Y:S01]  /*a110*/  FFMA R0, R71.reuse, R70, R0 ;  /* 0x0000004647007223 */ /* 0x040fe20000000000 */
[C---:B------:R-:W-:Y:S01]  /*a120*/  FMUL R9, R68.reuse, R19 ;  /* 0x0000001344097220 */ /* 0x040fe20000400000 */
[----:B------:R-:W-:Y:S01]  /*a130*/  FMUL R18, R68, R28 ;  /* 0x0000001c44127220 */ /* 0x000fe20000400000 */
[----:B------:R-:W-:Y:S01]  /*a140*/  FFMA R3, R71, R6, R3 ;  /* 0x0000000647037223 */ /* 0x000fe20000000003 */
[----:B------:R-:W-:Y:S01]  /*a150*/  LOP3.LUT R6, R88, 0xffff0000, RZ, 0xc0, !PT ;  /* 0xffff000058067812 */ /* 0x000fe200078ec0ff */
[C---:B------:R-:W-:Y:S01]  /*a160*/  FMUL R10, R68.reuse, R20 ;  /* 0x00000014440a7220 */ /* 0x040fe20000400000 */
        /* <DEDUP_REMOVED lines=10> */
[----:B------:R-:W-:Y:S01]  /*a210*/  FMUL R48, R68, R58 ;  /* 0x0000003a44307220 */ /* 0x000fe20000400000 */
[----:B------:R-:W-:Y:S01]  /*a220*/  LOP3.LUT R58, R82, 0xffff0000, RZ, 0xc0, !PT ;  /* 0xffff0000523a7812 */ /* 0x000fe200078ec0ff */
[C---:B------:R-:W-:Y:S01]  /*a230*/  FMUL R4, R68.reuse, R16 ;  /* 0x0000001044047220 */ /* 0x040fe20000400000 */
[C---:B------:R-:W-:Y:S01]  /*a240*/  FMUL R40, R68.reuse, R50 ;  /* 0x0000003244287220 */ /* 0x040fe20000400000 */
[C---:B------:R-:W-:Y:S01]  /*a250*/  FMUL R45, R68.reuse, R55 ;  /* 0x00000037442d7220 */ /* 0x040fe20000400000 */
[C---:B------:R-:W-:Y:S01]  /*a260*/  FMUL R49, R68.reuse, R59 ;  /* 0x0000003b44317220 */ /* 0x040fe20000400000 */
[----:B------:R-:W-:Y:S01]  /*a270*/  SHF.L.U32 R59, R83, 0x10, RZ ;  /* 0x00000010533b7819 */ /* 0x000fe200000006ff */
[C---:B------:R-:W-:Y:S01]  /*a280*/  FMUL R55, R68.reuse, R65 ;  /* 0x0000004144377220 */ /* 0x040fe20000400000 */
[----:B------:R-:W-:Y:S01]  /*a290*/  F2FP.BF16.F32.PACK_AB R65, R3, R0 ;  /* 0x000000000341723e */ /* 0x000fe200000010ff */
[----:B------:R-:W-:Y:S01]  /*a2a0*/  FMUL R5, R68, R17 ;  /* 0x0000001144057220 */ /* 0x000fe20000400000 */
[----:B------:R-:W-:Y:S01]  /*a2b0*/  SHF.L.U32 R0, R88, 0x10, RZ ;  /* 0x0000001058007819 */ /* 0x000fe200000006ff */
[C---:B------:R-:W-:Y:S01]  /*a2c0*/  FMUL R50, R68.reuse, R60 ;  /* 0x0000003c44327220 */ /* 0x040fe20000400000 */
[----:B------:R-:W-:Y:S01]  /*a2d0*/  LOP3.LUT R60, R83, 0xffff0000, RZ, 0xc0, !PT ;  /* 0xffff0000533c7812 */ /* 0x000fe200078ec0ff */
[----:B------:R-:W-:Y:S01]  /*a2e0*/  FFMA R4, R71, R7, R4 ;  /* 0x0000000747047223 */ /* 0x000fe20000000004 */
[----:B------:R-:W-:Y:S01]  /*a2f0*/  SHF.L.U32 R3, R89, 0x10, RZ ;  /* 0x0000001059037819 */ /* 0x000fe200000006ff */
[C---:B------:R-:W-:Y:S01]  /*a300*/  FFMA R5, R71.reuse, R58, R5 ;  /* 0x0000003a47057223 */ /* 0x040fe20000000005 */
[C---:B------:R-:W-:Y:S01]  /*a310*/  FFMA R8, R71.reuse, R59, R8 ;  /* 0x0000003b47087223 */ /* 0x040fe20000000008 */
[C---:B------:R-:W-:Y:S01]  /*a320*/  FFMA R9, R71.reuse, R60, R9 ;  /* 0x0000003c47097223 */ /* 0x040fe20000000009 */
[----:B------:R-:W-:Y:S01]  /*a330*/  FFMA R10, R71, R0, R10 ;  /* 0x00000000470a7223 */ /* 0x000fe2000000000a */
[----:B------:R-:W-:Y:S01]  /*a340*/  LOP3.LUT R0, R89, 0xffff0000, RZ, 0xc0, !PT ;  /* 0xffff000059007812 */ /* 0x000fe200078ec0ff */
[C---:B------:R-:W-:Y:S01]  /*a350*/  FMUL R11, R68.reuse, R21 ;  /* 0x00000015440b7220 */ /* 0x040fe20000400000 */
[C---:B------:R-:W-:Y:S01]  /*a360*/  FMUL R12, R68.reuse, R22 ;  /* 0x00000016440c7220 */ /* 0x040fe20000400000 */
[C---:B------:R-:W-:Y:S01]  /*a370*/  FMUL R13, R68.reuse, R23 ;  /* 0x00000017440d7220 */ /* 0x040fe20000400000 */
[C---:B------:R-:W-:Y:S01]  /*a380*/  FMUL R16, R68.reuse, R26 ;  /* 0x0000001a44107220 */ /* 0x040fe20000400000 */
[C---:B------:R-:W-:Y:S01]  /*a390*/  FMUL R26, R68.reuse, R36 ;  /* 0x00000024441a7220 */ /* 0x040fe20000400000 */
[----:B------:R-:W-:Y:S01]  /*a3a0*/  FFMA R11, R71, R6, R11 ;  /* 0x00000006470b7223 */ /* 0x000fe2000000000b */
[----:B------:R-:W-:Y:S01]  /*a3b0*/  LOP3.LUT R6, R99, 0xffff0000, RZ, 0xc0, !PT ;  /* 0xffff000063067812 */ /* 0x000fe200078ec0ff */
[----:B------:R-:W-:Y:S01]  /*a3c0*/  FMUL R36, R68, R46 ;  /* 0x0000002e44247220 */ /* 0x000fe20000400000 */
[----:B------:R-:W-:Y:S01]  /*a3d0*/  FFMA R12, R71, R3, R12 ;  /* 0x00000003470c7223 */ /* 0x000fe2000000000c */
[----:B------:R-:W-:Y:S01]  /*a3e0*/  SHF.L.U32 R3, R90, 0x10, RZ ;  /* 0x000000105a037819 */ /* 0x000fe200000006ff */
[C---:B------:R-:W-:Y:S01]  /*a3f0*/  FMUL R46, R68.reuse, R56 ;  /* 0x00000038442e7220 */ /* 0x040fe20000400000 */
[----:B------:R-:W-:Y:S01]  /*a400*/  FMUL R56, R68, R66 ;  /* 0x0000004244387220 */ /* 0x000fe20000400000 */
[----:B------:R-:W-:Y:S01]  /*a410*/  F2FP.BF16.F32.PACK_AB R66, R5, R4 ;  /* 0x000000040542723e */ /* 0x000fe200000010ff */
[C---:B------:R-:W-:Y:S01]  /*a420*/  FFMA R13, R71.reuse, R0, R13 ;  /* 0x00000000470d7223 */ /* 0x040fe2000000000d */
[----:B------:R-:W-:Y:S01]  /*a430*/  LOP3.LUT R0, R90, 0xffff0000, RZ, 0xc0, !PT ;  /* 0xffff00005a007812 */ /* 0x000fe200078ec0ff */
[----:B------:R-:W-:Y:S01]  /*a440*/  FFMA R14, R71, R3, R14 ;  /* 0x00000003470e7223 */ /* 0x000fe2000000000e */
[C---:B------:R-:W-:Y:S01]  /*a450*/  SHF.L.U32 R5, R91.reuse, 0x10, RZ ;  /* 0x000000105b057819 */ /* 0x040fe200000006ff */
[----:B------:R-:W-:Y:S01]  /*a460*/  FMUL R17, R68, R27 ;  /* 0x0000001b44117220 */ /* 0x000fe20000400000 */
[----:B------:R-:W-:Y:S01]  /*a470*/  LOP3.LUT R4, R91, 0xffff0000, RZ, 0xc0, !PT ;  /* 0xffff00005b047812 */ /* 0x000fe200078ec0ff */
[C---:B------:R-:W-:Y:S01]  /*a480*/  FFMA R15, R71.reuse, R0, R15 ;  /* 0x00000000470f7223 */ /* 0x040fe2000000000f */
[C---:B------:R-:W-:Y:S01]  /*a490*/  SHF.L.U32 R0, R96.reuse, 0x10, RZ ;  /* 0x0000001060007819 */ /* 0x040fe200000006ff */
[----:B------:R-:W-:Y:S01]  /*a4a0*/  FFMA R16, R71, R5, R16 ;  /* 0x0000000547107223 */ /* 0x000fe20000000010 */
[----:B------:R-:W-:Y:S01]  /*a4b0*/  SHF.L.U32 R3, R97, 0x10, RZ ;  /* 0x0000001061037819 */ /* 0x000fe200000006ff */
[----:B------:R-:W-:Y:S01]  /*a4c0*/  FFMA R17, R71, R4, R17 ;  /* 0x0000000447117223 */ /* 0x000fe20000000011 */
[----:B------:R-:W-:Y:S01]  /*a4d0*/  LOP3.LUT R4, R96, 0xffff0000, RZ, 0xc0, !PT ;  /* 0xffff000060047812 */ /* 0x000fe200078ec0ff */
[C---:B------:R-:W-:Y:S01]  /*a4e0*/  FMUL R27, R68.reuse, R37 ;  /* 0x00000025441b7220 */ /* 0x040fe20000400000 */
[----:B------:R-:W-:Y:S01]  /*a4f0*/  SHF.L.U32 R5, R99, 0x10, RZ ;  /* 0x0000001063057819 */ /* 0x000fe200000006ff */
[C---:B------:R-:W-:Y:S01]  /*a500*/  FMUL R37, R68.reuse, R47 ;  /* 0x0000002f44257220 */ /* 0x040fe20000400000 */
[C---:B------:R-:W-:Y:S01]  /*a510*/  FMUL R47, R68.reuse, R57 ;  /* 0x00000039442f7220 */ /* 0x040fe20000400000 */
[----:B------:R-:W-:Y:S01]  /*a520*/  FMUL R57, R68, R67 ;  /* 0x0000004344397220 */ /* 0x000fe20000400000 */
[----:B------:R-:W-:Y:S01]  /*a530*/  F2FP.BF16.F32.PACK_AB R67, R9, R8 ;  /* 0x000000080943723e */ /* 0x000fe200000010ff */
[----:B------:R-:W-:Y:S01]  /*a540*/  FFMA R18, R71, R0, R18 ;  /* 0x0000000047127223 */ /* 0x000fe20000000012 */
[----:B------:R-:W-:Y:S01]  /*a550*/  LOP3.LUT R0, R97, 0xffff0000, RZ, 0xc0, !PT ;  /* 0xffff000061007812 */ /* 0x000fe200078ec0ff */
[C---:B------:R-:W-:Y:S01]  /*a560*/  FFMA R19, R71.reuse, R4, R19 ;  /* 0x0000000447137223 */ /* 0x040fe20000000013 */
[C---:B------:R-:W-:Y:S01]  /*a570*/  LOP3.LUT R4, R98.reuse, 0xffff0000, RZ, 0xc0, !PT ;  /* 0xffff000062047812 */ /* 0x040fe200078ec0ff */
[----:B------:R-:W-:Y:S01]  /*a580*/  FFMA R20, R71, R3, R20 ;  /* 0x0000000347147223 */ /* 0x000fe20000000014 */
[----:B------:R-:W-:Y:S01]  /*a590*/  SHF.L.U32 R3, R98, 0x10, RZ ;  /* 0x0000001062037819 */ /* 0x000fe200000006ff */
[C---:B------:R-:W-:Y:S01]  /*a5a0*/  FMUL R21, R68.reuse, R31 ;  /* 0x0000001f44157220 */ /* 0x040fe20000400000 */
[----:B------:R-:W-:Y:S01]  /*a5b0*/  F2FP.BF16.F32.PACK_AB R8, R11, R10 ;  /* 0x0000000a0b08723e */ /* 0x000fe200000010ff */
[C---:B------:R-:W-:Y:S01]  /*a5c0*/  FMUL R22, R68.reuse, R32 ;  /* 0x0000002044167220 */ /* 0x040fe20000400000 */
[----:B------:R-:W-:Y:S01]  /*a5d0*/  F2FP.BF16.F32.PACK_AB R9, R13, R12 ;  /* 0x0000000c0d09723e */ /* 0x000fe200000010ff */
[----:B------:R-:W-:Y:S01]  /*a5e0*/  STS.128 [R163+0x8400], R64 ;  /* 0x00840040a3007388 */ /* 0x000fe20000000c00 */
[----:B------:R-:W-:Y:S01]  /*a5f0*/  F2FP.BF16.F32.PACK_AB R10, R15, R14 ;  /* 0x0000000e0f0a723e */ /* 0x000fe200000010ff */
[----:B------:R-:W-:Y:S01]  /*a600*/  FMUL R23, R68, R33 ;  /* 0x0000002144177220 */ /* 0x000fe20000400000 */
[----:B------:R-:W-:Y:S01]  /*a610*/  F2FP.BF16.F32.PACK_AB R11, R17, R16 ;  /* 0x00000010110b723e */ /* 0x000fe200000010ff */
[----:B------:R-:W-:Y:S01]  /*a620*/  FFMA R21, R71, R0, R21 ;  /* 0x0000000047157223 */ /* 0x000fe20000000015 */
[----:B------:R-:W-:Y:S01]  /*a630*/  F2FP.BF16.F32.PACK_AB R12, R19, R18 ;  /* 0x00000012130c723e */ /* 0x000fe200000010ff */
[C---:B------:R-:W-:Y:S01]  /*a640*/  FFMA R22, R71.reuse, R3, R22 ;  /* 0x0000000347167223 */ /* 0x040fe20000000016 */
[C---:B------:R-:W-:Y:S01]  /*a650*/  SHF.L.U32 R0, R104.reuse, 0x10, RZ ;  /* 0x0000001068007819 */ /* 0x040fe200000006ff */
[----:B------:R-:W-:Y:S01]  /*a660*/  FFMA R23, R71, R4, R23 ;  /* 0x0000000447177223 */ /* 0x000fe20000000017 */
[----:B------:R-:W-:Y:S01]  /*a670*/  F2FP.BF16.F32.PACK_AB R13, R21, R20 ;  /* 0x00000014150d723e */ /* 0x000fe200000010ff */
[C---:B------:R-:W-:Y:S01]  /*a680*/  FFMA R24, R71.reuse, R5, R24 ;  /* 0x0000000547187223 */ /* 0x040fe20000000018 */
[----:B------:R-:W-:Y:S01]  /*a690*/  LOP3.LUT R4, R104, 0xffff0000, RZ, 0xc0, !PT ;  /* 0xffff000068047812 */ /* 0x000fe200078ec0ff */
[----:B------:R-:W-:Y:S01]  /*a6a0*/  FFMA R25, R71, R6, R25 ;  /* 0x0000000647197223 */ /* 0x000fe20000000019 */
[----:B------:R-:W-:Y:S01]  /*a6b0*/  F2FP.BF16.F32.PACK_AB R14, R23, R22 ;  /* 0x00000016170e723e */ /* 0x000fe200000010ff */
[----:B------:R1:W-:Y:S01]  /*a6c0*/  STS.128 [R162+0x8400], R8 ;  /* 0x00840008a2007388 */ /* 0x0003e20000000c00 */
[----:B------:R-:W-:Y:S01]  /*a6d0*/  SHF.L.U32 R3, R105, 0x10, RZ ;  /* 0x0000001069037819 */ /* 0x000fe200000006ff */
[----:B------:R-:W-:Y:S01]  /*a6e0*/  FFMA R26, R71, R0, R26 ;  /* 0x00000000471a7223 */ /* 0x000fe2000000001a */
[----:B------:R-:W-:Y:S01]  /*a6f0*/  F2FP.BF16.F32.PACK_AB R15, R25, R24 ;  /* 0x00000018190f723e */ /* 0x000fe200000010ff */
[----:B------:R-:W-:Y:S01]  /*a700*/  FFMA R27, R71, R4, R27 ;  /* 0x00000004471b7223 */ /* 0x000fe2000000001b */
[----:B------:R-:W-:Y:S01]  /*a710*/  LOP3.LUT R0, R105, 0xffff0000, RZ, 0xc0, !PT ;  /* 0xffff000069007812 */ /* 0x000fe200078ec0ff */
[C---:B------:R-:W-:Y:S01]  /*a720*/  FFMA R28, R71.reuse, R3, R28 ;  /* 0x00000003471c7223 */ /* 0x040fe2000000001c */
[C---:B------:R-:W-:Y:S01]  /*a730*/  SHF.L.U32 R3, R106.reuse, 0x10, RZ ;  /* 0x000000106a037819 */ /* 0x040fe200000006ff */
[----:B------:R2:W-:Y:S01]  /*a740*/  STS.128 [R161+0x8400], R12 ;  /* 0x0084000ca1007388 */ /* 0x0005e20000000c00 */
[----:B------:R-:W-:Y:S01]  /*a750*/  LOP3.LUT R4, R106, 0xffff0000, RZ, 0xc0, !PT ;  /* 0xffff00006a047812 */ /* 0x000fe200078ec0ff */
[----:B------:R-:W-:Y:S01]  /*a760*/  FFMA R29, R71, R0, R29 ;  /* 0x00000000471d7223 */ /* 0x000fe2000000001d */
[C---:B------:R-:W-:Y:S01]  /*a770*/  SHF.L.U32 R5, R107.reuse, 0x10, RZ ;  /* 0x000000106b057819 */ /* 0x040fe200000006ff */
[C---:B------:R-:W-:Y:S01]  /*a780*/  FMUL R31, R68.reuse, R41 ;  /* 0x00000029441f7220 */ /* 0x040fe20000400000 */
[----:B------:R-:W-:Y:S01]  /*a790*/  LOP3.LUT R6, R107, 0xffff0000, RZ, 0xc0, !PT ;  /* 0xffff00006b067812 */ /* 0x000fe200078ec0ff */
[----:B------:R-:W-:Y:S01]  /*a7a0*/  FMUL R32, R68, R42 ;  /* 0x0000002a44207220 */ /* 0x000fe20000400000 */
[----:B------:R-:W-:Y:S01]  /*a7b0*/  SHF.L.U32 R0, R112, 0x10, RZ ;  /* 0x0000001070007819 */ /* 0x000fe200000006ff */
[----:B------:R-:W-:Y:S01]  /*a7c0*/  FMUL R33, R68, R43 ;  /* 0x0000002b44217220 */ /* 0x000fe20000400000 */
[----:B------:R-:W-:Y:S01]  /*a7d0*/  LEA R16, R77, UR46, 0x3 ;  /* 0x0000002e4d107c11 */ /* 0x000fe2000f8e18ff */
[----:B------:R-:W-:Y:S01]  /*a7e0*/  FFMA R30, R71, R3, R30 ;  /* 0x00000003471e7223 */ /* 0x000fe2000000001e */
[----:B------:R-:W-:Y:S01]  /*a7f0*/  SHF.L.U32 R3, R113, 0x10, RZ ;  /* 0x0000001071037819 */ /* 0x000fe200000006ff */
[C---:B------:R-:W-:Y:S01]  /*a800*/  FFMA R31, R71.reuse, R4, R31 ;  /* 0x00000004471f7223 */ /* 0x040fe2000000001f */
[----:B------:R-:W-:Y:S01]  /*a810*/  LOP3.LUT R4, R112, 0xffff0000, RZ, 0xc0, !PT ;  /* 0xffff000070047812 */ /* 0x000fe200078ec0ff */
[----:B------:R-:W-:Y:S01]  /*a820*/  FFMA R32, R71, R5, R32 ;  /* 0x0000000547207223 */ /* 0x000fe20000000020 */
[----:B------:R-:W-:Y:S01]  /*a830*/  SHF.L.U32 R5, R115, 0x10, RZ ;  /* 0x0000001073057819 */ /* 0x000fe200000006ff */
[----:B------:R-:W-:Y:S01]  /*a840*/  FFMA R33, R71, R6, R33 ;  /* 0x0000000647217223 */ /* 0x000fe20000000021 */
[----:B------:R-:W-:Y:S01]  /*a850*/  LOP3.LUT R6, R131, 0xffff0000, RZ, 0xc0, !PT ;  /* 0xffff000083067812 */ /* 0x000fe200078ec0ff */
[----:B------:R-:W-:Y:S01]  /*a860*/  FFMA R34, R71, R0, R34 ;  /* 0x0000000047227223 */ /* 0x000fe20000000022 */
[----:B------:R-:W-:Y:S01]  /*a870*/  LOP3.LUT R0, R113, 0xffff0000, RZ, 0xc0, !PT ;  /* 0xffff000071007812 */ /* 0x000fe200078ec0ff */
[C---:B------:R-:W-:Y:S01]  /*a880*/  FFMA R35, R71.reuse, R4, R35 ;  /* 0x0000000447237223 */ /* 0x040fe20000000023 */
[----:B------:R-:W-:Y:S01]  /*a890*/  LOP3.LUT R4, R120, 0xffff0000, RZ, 0xc0, !PT ;  /* 0xffff000078047812 */ /* 0x000fe200078ec0ff */
[C---:B------:R-:W-:Y:S01]  /*a8a0*/  FFMA R36, R71.reuse, R3, R36 ;  /* 0x0000000347247223 */ /* 0x040fe20000000024 */
[C---:B------:R-:W-:Y:S01]  /*a8b0*/  SHF.L.U32 R3, R114.reuse, 0x10, RZ ;  /* 0x0000001072037819 */ /* 0x040fe200000006ff */
[----:B------:R-:W-:Y:S01]  /*a8c0*/  FFMA R37, R71, R0, R37 ;  /* 0x0000000047257223 */ /* 0x000fe20000000025 */
[----:B------:R-:W-:Y:S01]  /*a8d0*/  LOP3.LUT R0, R114, 0xffff0000, RZ, 0xc0, !PT ;  /* 0xffff000072007812 */ /* 0x000fe200078ec0ff */
[----:B------:R-:W-:Y:S01]  /*a8e0*/  FMUL R41, R68, R51 ;  /* 0x0000003344297220 */ /* 0x000fe20000400000 */
[----:B-1----:R-:W-:Y:S01]  /*a8f0*/  F2FP.BF16.F32.PACK_AB R8, R35, R34 ;  /* 0x000000222308723e */ /* 0x002fe200000010ff */
[C---:B------:R-:W-:Y:S01]  /*a900*/  FFMA R38, R71.reuse, R3, R38 ;  /* 0x0000000347267223 */ /* 0x040fe20000000026 */
[----:B------:R-:W-:Y:S01]  /*a910*/  SHF.L.U32 R3, R120, 0x10, RZ ;  /* 0x0000001078037819 */ /* 0x000fe200000006ff */
[----:B------:R-:W-:Y:S01]  /*a920*/  FFMA R39, R71, R0, R39 ;  /* 0x0000000047277223 */ /* 0x000fe20000000027 */
[----:B--2---:R-:W-:Y:S01]  /*a930*/  F2FP.BF16.F32.PACK_AB R12, R27, R26 ;  /* 0x0000001a1b0c723e */ /* 0x004fe200000010ff */
[----:B------:R-:W-:Y:S01]  /*a940*/  FFMA R40, R71, R5, R40 ;  /* 0x0000000547287223 */ /* 0x000fe20000000028 */
[----:B------:R-:W-:Y:S01]  /*a950*/  F2FP.BF16.F32.PACK_AB R13, R29, R28 ;  /* 0x0000001c1d0d723e */ /* 0x000fe200000010ff */
[C---:B------:R-:W-:Y:S01]  /*a960*/  FMUL R42, R68.reuse, R52 ;  /* 0x00000034442a7220 */ /* 0x040fe20000400000 */
[----:B------:R-:W-:Y:S01]  /*a970*/  F2FP.BF16.F32.PACK_AB R14, R31, R30 ;  /* 0x0000001e1f0e723e */ /* 0x000fe200000010ff */
[C---:B------:R-:W-:Y:S01]  /*a980*/  FMUL R43, R68.reuse, R53 ;  /* 0x00000035442b7220 */ /* 0x040fe20000400000 */
[----:B------:R-:W-:Y:S01]  /*a990*/  F2FP.BF16.F32.PACK_AB R15, R33, R32 ;  /* 0x00000020210f723e */ /* 0x000fe200000010ff */
[C---:B------:R-:W-:Y:S01]  /*a9a0*/  FMUL R51, R68.reuse, R61 ;  /* 0x0000003d44337220 */ /* 0x040fe20000400000 */
[----:B------:R-:W-:Y:S01]  /*a9b0*/  LOP3.LUT R0, R115, 0xffff0000, RZ, 0xc0, !PT ;  /* 0xffff000073007812 */ /* 0x000fe200078ec0ff */
[----:B------:R-:W-:Y:S01]  /*a9c0*/  FMUL R52, R68, R62 ;  /* 0x0000003e44347220 */ /* 0x000fe20000400000 */
[----:B------:R-:W-:Y:S01]  /*a9d0*/  SHF.L.U32 R5, R121, 0x10, RZ ;  /* 0x0000001079057819 */ /* 0x000fe200000006ff */
[----:B------:R1:W-:Y:S01]  /*a9e0*/  STS.128 [R147+0x8400], R12 ;  /* 0x0084000c93007388 */ /* 0x0003e20000000c00 */
[----:B------:R-:W-:Y:S01]  /*a9f0*/  F2FP.BF16.F32.PACK_AB R9, R37, R36 ;  /* 0x000000242509723e */ /* 0x000fe200000010ff */
[----:B------:R-:W-:Y:S01]  /*aa00*/  FFMA R41, R71, R0, R41 ;  /* 0x0000000047297223 */ /* 0x000fe20000000029 */
[----:B------:R-:W-:Y:S01]  /*aa10*/  LOP3.LUT R0, R121, 0xffff0000, RZ, 0xc0, !PT ;  /* 0xffff000079007812 */ /* 0x000fe200078ec0ff */
[C---:B------:R-:W-:Y:S01]  /*aa20*/  FFMA R42, R71.reuse, R3, R42 ;  /* 0x00000003472a7223 */ /* 0x040fe2000000002a */
[C---:B------:R-:W-:Y:S01]  /*aa30*/  SHF.L.U32 R3, R122.reuse, 0x10, RZ ;  /* 0x000000107a037819 */ /* 0x040fe200000006ff */
[----:B------:R-:W-:Y:S01]  /*aa40*/  FFMA R43, R71, R4, R43 ;  /* 0x00000004472b7223 */ /* 0x000fe2000000002b */
[----:B------:R-:W-:Y:S01]  /*aa50*/  LOP3.LUT R4, R123, 0xffff0000, RZ, 0xc0, !PT ;  /* 0xffff00007b047812 */ /* 0x000fe200078ec0ff */
[----:B------:R-:W-:Y:S01]  /*aa60*/  FFMA R44, R71, R5, R44 ;  /* 0x00000005472c7223 */ /* 0x000fe2000000002c */
[----:B------:R-:W-:Y:S01]  /*aa70*/  SHF.L.U32 R5, R123, 0x10, RZ ;  /* 0x000000107b057819 */ /* 0x000fe200000006ff */
[C---:B------:R-:W-:Y:S01]  /*aa80*/  FFMA R45, R71.reuse, R0, R45 ;  /* 0x00000000472d7223 */ /* 0x040fe2000000002d */
[----:B------:R-:W-:Y:S01]  /*aa90*/  LOP3.LUT R0, R122, 0xffff0000, RZ, 0xc0, !PT ;  /* 0xffff00007a007812 */ /* 0x000fe200078ec0ff */
[----:B------:R-:W-:Y:S01]  /*aaa0*/  FFMA R46, R71, R3, R46 ;  /* 0x00000003472e7223 */ /* 0x000fe2000000002e */
[----:B------:R-:W-:Y:S01]  /*aab0*/  SHF.L.U32 R3, R129, 0x10, RZ ;  /* 0x0000001081037819 */ /* 0x000fe200000006ff */
[----:B------:R-:W-:Y:S01]  /*aac0*/  FMUL R53, R68, R63 ;  /* 0x0000003f44357220 */ /* 0x000fe20000400000 */
        /* <DEDUP_REMOVED lines=8> */
[----:B------:R-:W-:Y:S01]  /*ab50*/  LOP3.LUT R0, R129, 0xffff0000, RZ, 0xc0, !PT ;  /* 0xffff000081007812 */ /* 0x000fe200078ec0ff */
[----:B------:R2:W-:Y:S01]  /*ab60*/  STS.128 [R160+0x8400], R8 ;  /* 0x00840008a0007388 */ /* 0x0005e20000000c00 */
[----:B------:R-:W-:Y:S01]  /*ab70*/  SHF.L.U32 R5, R131, 0x10, RZ ;  /* 0x0000001083057819 */ /* 0x000fe200000006ff */
[C---:B------:R-:W-:Y:S01]  /*ab80*/  FFMA R51, R71.reuse, R4, R51 ;  /* 0x0000000447337223 */ /* 0x040fe20000000033 */
[C---:B------:R-:W-:Y:S01]  /*ab90*/  LOP3.LUT R4, R130.reuse, 0xffff0000, RZ, 0xc0, !PT ;  /* 0xffff000082047812 */ /* 0x040fe200078ec0ff */
[C---:B------:R-:W-:Y:S01]  /*aba0*/  FFMA R52, R71.reuse, R3, R52 ;  /* 0x0000000347347223 */ /* 0x040fe20000000034 */
[----:B------:R-:W-:Y:S01]  /*abb0*/  SHF.L.U32 R3, R130, 0x10, RZ ;  /* 0x0000001082037819 */ /* 0x000fe200000006ff */
[----:B------:R-:W-:Y:S01]  /*abc0*/  FFMA R53, R71, R0, R53 ;  /* 0x0000000047357223 */ /* 0x000fe20000000035 */
[----:B-1----:R-:W-:Y:S02]  /*abd0*/  F2FP.BF16.F32.PACK_AB R12, R43, R42 ;  /* 0x0000002a2b0c723e */ /* 0x002fe400000010ff */
[----:B------:R-:W-:Y:S01]  /*abe0*/  F2FP.BF16.F32.PACK_AB R13, R45, R44 ;  /* 0x0000002c2d0d723e */ /* 0x000fe200000010ff */
[----:B------:R-:W-:Y:S01]  /*abf0*/  FFMA R54, R71, R3, R54 ;  /* 0x0000000347367223 */ /* 0x000fe20000000036 */
[----:B------:R-:W-:Y:S01]  /*ac00*/  F2FP.BF16.F32.PACK_AB R14, R47, R46 ;  /* 0x0000002e2f0e723e */ /* 0x000fe200000010ff */
[----:B------:R-:W-:Y:S01]  /*ac10*/  FFMA R55, R71, R4, R55 ;  /* 0x0000000447377223 */ /* 0x000fe20000000037 */
[----:B------:R-:W-:Y:S01]  /*ac20*/  F2FP.BF16.F32.PACK_AB R15, R49, R48 ;  /* 0x00000030310f723e */ /* 0x000fe200000010ff */
[C---:B------:R-:W-:Y:S01]  /*ac30*/  FFMA R56, R71.reuse, R5, R56 ;  /* 0x0000000547387223 */ /* 0x040fe20000000038 */
[----:B------:R-:W-:Y:S01]  /*ac40*/  FFMA R57, R71, R6, R57 ;  /* 0x0000000647397223 */ /* 0x000fe20000000039 */
[----:B------:R-:W-:Y:S02]  /*ac50*/  F2FP.BF16.F32.PACK_AB R4, R51, R50 ;  /* 0x000000323304723e */ /* 0x000fe400000010ff */
        /* <DEDUP_REMOVED lines=14> */
[----:B-1----:R-:W1:Y:S01]  /*ad40*/  FENCE.VIEW.ASYNC.S ;  /* 0x00000000000073c6 */ /* 0x002e620000000000 */
[----:B------:R-:W-:Y:S01]  /*ad50*/  @P6 PRMT R0, R165, 0x654, R0 ;  /* 0x00000654a5006816 */ /* 0x000fe20000000000 */
[----:B-1----:R-:W-:Y:S06]  /*ad60*/  BAR.SYNC.DEFER_BLOCKING 0x1, 0x80 ;  /* 0x0042000000007b1d */ /* 0x002fec0000010000 */
        /* <DEDUP_REMOVED lines=11> */
.L_x_135:
[----:B------:R-:W-:Y:S05]  /*ae20*/  BSYNC.RECONVERGENT B0 ;  /* 0x0000000000007941 */ /* 0x000fea0003800200 */
.L_x_134:
[----:B------:R-:W-:Y:S01]  /*ae30*/  BAR.SYNC.DEFER_BLOCKING 0x1, 0x80 ;  /* 0x0042000000007b1d */ /* 0x000fe20000010000 */
[----:B------:R-:W-:Y:S02]  /*ae40*/  UIADD3 UR4, UPT, UPT, UR47, 0x1, URZ ;  /* 0x000000012f047890 */ /* 0x000fe4000fffe0ff */
[----:B------:R-:W-:Y:S02]  /*ae50*/  UISETP.NE.AND UP0, UPT, UR38, URZ, UPT ;  /* 0x000000ff2600728c */ /* 0x000fe4000bf05270 */
[----:B------:R-:W-:Y:S02]  /*ae60*/  UISETP.NE.AND UP1, UPT, UR4, 0x4, UPT ;  /* 0x000000040400788c */ /* 0x000fe4000bf25270 */
[----:B------:R-:W-:Y:S02]  /*ae70*/  USEL UR39, URZ, 0xc0, !UP0 ;  /* 0x000000c0ff277887 */ /* 0x000fe4000c000000 */
[----:B------:R-:W-:Y:S01]  /*ae80*/  USEL UR52, UR4, URZ, UP1 ;  /* 0x000000ff04347287 */ /* 0x000fe20008800000 */
[----:B------:R1:W-:Y:S01]  /*ae90*/  @P6 SYNCS.ARRIVE.TRANS64.RED.A1T0 RZ, [R0+URZ], RZ ;  /* 0x000000ff00ff69a7 */ /* 0x0003e200081004ff */
[----:B------:R-:W-:Y:S01]  /*aea0*/  BSSY B1, `(.L_x_136) ;  /* 0x000001f000017945 */ /* 0x000fe20003800000 */
[----:B------:R-:W3:Y:S02]  /*aeb0*/  @P6 SYNCS.PHASECHK.TRANS64.TRYWAIT P0, [R16+URZ+0x40], R3 ;  /* 0x00004003100065a7 */ /* 0x000ee400080011ff */
[----:B---3--:R-:W-:Y:S01]  /*aec0*/  @P6 SEL R79, RZ, 0x1, !P0 ;  /* 0x00000001ff4f6807 */ /* 0x008fe20004000000 */
[----:B-1----:R-:W-:Y:S06]  /*aed0*/  @!P6 BRA `(.L_x_137) ;  /* 0x00000000006ce947 */ /* 0x002fec0003800000 */
[----:B------:R-:W-:Y:S01]  /*aee0*/  ISETP.NE.AND P1, PT, R93, RZ, PT ;  /* 0x000000ff5d00720c */ /* 0x000fe20003f25270 */
[----:B------:R-:W-:Y:S01]  /*aef0*/  BSSY B0, `(.L_x_138) ;  /* 0x000000b000007945 */ /* 0x000fe20003800000 */
[----:B------:R-:W-:Y:S11]  /*af00*/  ISETP.NE.AND P0, PT, R79, RZ, PT ;  /* 0x000000ff4f00720c */ /* 0x000ff60003f05270 */
[----:B------:R-:W-:Y:S05]  /*af10*/  @P1 IMAD R77, R77, 0x4000, R164 ;  /* 0x000040004d4d1824 */ /* 0x000fea00078e02a4 */
[----:B------:R-:W-:Y:S04]  /*af20*/  @P1 IADD3 R3, PT, PT, R77, UR46, RZ ;  /* 0x0000002e4d031c10 */ /* 0x000fe8000fffe0ff */
[----:B--2---:R-:W-:Y:S01]  /*af30*/  @P1 IADD3 R7, PT, PT, R92, R3, RZ ;  /* 0x000000035c071210 */ /* 0x004fe20007ffe0ff */
[--C-:B------:R-:W-:Y:S02]  /*af40*/  @P1 IMAD.IADD R5, R78, 0x1, R3.reuse ;  /* 0x000000014e051824 */ /* 0x100fe400078e0203 */
[----:B------:R-:W-:Y:S01]  /*af50*/  @P1 IMAD.IADD R0, R94, 0x1, R3 ;  /* 0x000000015e001824 */ /* 0x000fe200078e0203 */
[----:B------:R-:W-:Y:S06]  /*af60*/  @P0 BRA `(.L_x_139) ;  /* 0x00000000000c0947 */ /* 0x000fec0003800000 */
[----:B------:R-:W-:Y:S04]  /*af70*/  SHF.L.U32 R3, R149, 0x1f, RZ ;  /* 0x0000001f95037819 */ /* 0x000fe800000006ff */
[----:B------:R-:W1:Y:S02]  /*af80*/  SYNCS.PHASECHK.TRANS64.TRYWAIT P0, [R16+URZ+0x40], R3 ;  /* 0x00004003100075a7 */ /* 0x000e6400080011ff */
[----:B-1----:R-:W-:Y:S05]  /*af90*/  @!P0 BRA `(.L_x_140) ;  /* 0x0000002000888947 */ /* 0x002fea0003800000 */
.L_x_139:
[----:B------:R-:W-:Y:S05]  /*afa0*/  BSYNC B0 ;  /* 0x0000000000007941 */ /* 0x000fea0003800000 */
.L_x_138:
[----:B------:R-:W-:Y:S11]  /*afb0*/  ISETP.NE.AND P0, PT, R93, RZ, PT ;  /* 0x000000ff5d00720c */ /* 0x000ff60003f05270 */
[----:B------:R-:W-:Y:S02]  /*afc0*/  @!UPT UIADD3 URZ, UPT, UPT, URZ, URZ, URZ ;  /* 0x000000fffffff290 */ /* 0x000fe4000fffe0ff */
[----:B------:R3:W4:Y:S01]  /*afd0*/  @P0 LDS.128 R84, [R77+UR46+0x400] ;  /* 0x0004002e4d540984 */ /* 0x0007220008000c00 */
[----:B-1----:R-:W-:Y:S01]  /*afe0*/  @P0 IMAD.IADD R3, R92, 0x1, R5 ;  /* 0x000000015c030824 */ /* 0x002fe200078e0205 */
[C---:B------:R-:W-:Y:S01]  /*aff0*/  @P0 IADD3 R6, PT, PT, R94.reuse, R5, RZ ;  /* 0x000000055e060210 */ /* 0x040fe20007ffe0ff */
[C---:B------:R-:W-:Y:S01]  /*b000*/  @P0 IMAD.IADD R4, R94.reuse, 0x1, R7 ;  /* 0x000000015e040824 */ /* 0x040fe200078e0207 */
[----:B------:R3:W1:Y:S02]  /*b010*/  @P0 LDS.128 R80, [R0+0x400] ;  /* 0x0004000000500984 */ /* 0x0006640000000c00 */
[----:B------:R-:W-:Y:S02]  /*b020*/  @P0 IADD3 R94, PT, PT, R94, R3, RZ ;  /* 0x000000035e5e0210 */ /* 0x000fe40007ffe0ff */
[----:B------:R3:W2:Y:S04]  /*b030*/  @P0 LDS.128 R88, [R7+0x400] ;  /* 0x0004000007580984 */ /* 0x0006a80000000c00 */
[----:B------:R3:W1:Y:S04]  /*b040*/  @P0 LDS.128 R96, [R4+0x400] ;  /* 0x0004000004600984 */ /* 0x0006680000000c00 */
[----:B------:R3:W1:Y:S04]  /*b050*/  @P0 LDS.128 R104, [R5+0x400] ;  /* 0x0004000005680984 */ /* 0x0006680000000c00 */
[----:B------:R3:W1:Y:S04]  /*b060*/  @P0 LDS.128 R112, [R6+0x400] ;  /* 0x0004000006700984 */ /* 0x0006680000000c00 */
[----:B------:R3:W1:Y:S04]  /*b070*/  @P0 LDS.128 R120, [R3+0x400] ;  /* 0x0004000003780984 */ /* 0x0006680000000c00 */
[----:B------:R3:W1:Y:S02]  /*b080*/  @P0 LDS.128 R128, [R94+0x400] ;  /* 0x000400005e800984 */ /* 0x0006640000000c00 */
.L_x_137:
[----:B------:R-:W-:Y:S05]  /*b090*/  BSYNC B1 ;  /* 0x0000000000017941 */ /* 0x000fea0003800000 */
.L_x_136:
[----:B------:R-:W-:Y:S01]  /*b0a0*/  VIADD R16, R69, UR39 ;  /* 0x0000002745107c36 */ /* 0x000fe20008000000 */
[----:B------:R-:W-:Y:S04]  /*b0b0*/  BSSY.RECONVERGENT B6, `(.L_x_141) ;  /* 0x0000015000067945 */ /* 0x000fe80003800200 */
[----:B---3--:R-:W-:Y:S04]  /*b0c0*/  SHF.R.U32.HI R3, RZ, 0x15, R16 ;  /* 0x00000015ff037819 */ /* 0x008fe80000011610 */
[----:B------:R-:W-:Y:S11]  /*b0d0*/  LOP3.LUT P0, RZ, R3, 0x3, R140, 0x48, !PT ;  /* 0x0000000303ff7812 */ /* 0x000ff6000780488c */
[----:B------:R-:W-:Y:S02]  /*b0e0*/  @!UPT UIADD3 URZ, UPT, UPT, URZ, URZ, URZ ;  /* 0x000000fffffff290 */ /* 0x000fe4000fffe0ff */
[----:B------:R-:W-:Y:S05]  /*b0f0*/  @!P0 BRA `(.L_x_142) ;  /* 0x0000000000408947 */ /* 0x000fea0003800000 */
[----:B------:R-:W3:Y:S01]  /*b100*/  LDCU.64 UR8, c[0x4][0x70] ;  /* 0x01000e00ff0877ac */ /* 0x000ee20008000a00 */
[----:B--2---:R-:W-:Y:S01]  /*b110*/  MOV R15, 0x0 ;  /* 0x00000000000f7802 */ /* 0x004fe20000000f00 */
[----:B------:R-:W-:Y:S02]  /*b120*/  HFMA2 R12, -RZ, RZ, 0, 5.9604644775390625e-08 ;  /* 0x00000001ff0c7431 */ /* 0x000fe400000001ff */
[----:B------:R-:W-:Y:S02]  /*b130*/  IMAD.MOV.U32 R8, RZ, RZ, 0x192 ;  /* 0x00000192ff087424 */ /* 0x000fe400078e00ff */
[----:B------:R-:W-:Y:S01]  /*b140*/  IMAD.MOV.U32 R13, RZ, RZ, RZ ;  /* 0x000000ffff0d7224 */ /* 0x000fe200078e00ff */
[----:B------:R-:W2:Y:S01]  /*b150*/  LDCU.64 UR6, c[0x4][0x78] ;  /* 0x01000f00ff0677ac */ /* 0x000ea20008000a00 */
[----:B------:R-:W1:Y:S01]  /*b160*/  LDC.64 R14, c[0x4][R15] ;  /* 0x010000000f0e7b82 */ /* 0x000e620000000a00 */
[----:B------:R-:W5:Y:S01]  /*b170*/  LDCU.64 UR4, c[0x4][0x10] ;  /* 0x01000200ff0477ac */ /* 0x000f620008000a00 */
[----:B---3--:R-:W-:Y:S01]  /*b180*/  MOV R5, UR9 ;  /* 0x0000000900057c02 */ /* 0x008fe20008000f00 */
[----:B------:R-:W-:Y:S01]  /*b190*/  IMAD.U32 R4, RZ, RZ, UR8 ;  /* 0x00000008ff047e24 */ /* 0x000fe2000f8e00ff */
[----:B--2---:R-:W-:Y:S01]  /*b1a0*/  MOV R7, UR7 ;  /* 0x0000000700077c02 */ /* 0x004fe20008000f00 */
[----:B------:R-:W-:Y:S01]  /*b1b0*/  IMAD.U32 R6, RZ, RZ, UR6 ;  /* 0x00000006ff067e24 */ /* 0x000fe2000f8e00ff */
[----:B-----5:R-:W-:Y:S01]  /*b1c0*/  MOV R11, UR5 ;  /* 0x00000005000b7c02 */ /* 0x020fe20008000f00 */
[----:B------:R-:W-:Y:S02]  /*b1d0*/  IMAD.U32 R10, RZ, RZ, UR4 ;  /* 0x00000004ff0a7e24 */ /* 0x000fe4000f8e00ff */
[----:B------:R-:W-:Y:S07]  /*b1e0*/  LEPC R20, `(.L_x_142) ;  /* 0x000000001014794e */ /* 0x000fee0000000000 */
[----:B-1--4-:R-:W-:Y:S05]  /*b1f0*/  CALL.ABS.NOINC R14 ;  /* 0x000000000e007343 */ /* 0x012fea0003c00000 */
.L_x_142:
[----:B------:R-:W-:Y:S05]  /*b200*/  BSYNC.RECONVERGENT B6 ;  /* 0x0000000000067941 */ /* 0x000fea0003800200 */
.L_x_141:
[----:B----4-:R-:W-:Y:S01]  /*b210*/  SHF.L.U32 R69, R84, 0x10, RZ ;  /* 0x0000001054457819 */ /* 0x010fe200000006ff */
[----:B------:R-:W-:Y:S05]  /*b220*/  WARPSYNC.ALL ;  /* 0x0000000000007948 */ /* 0x000fea0003800000 */
[----:B------:R-:W-:Y:S01]  /*b230*/  R2UR UR4, R16 ;  /* 0x00000000100472ca */ /* 0x000fe200000e0000 */
[----:B------:R-:W-:Y:S01]  /*b240*/  BSSY.RECONVERGENT B0, `(.L_x_143) ;  /* 0x00000fc000007945 */ /* 0x000fe20003800200 */
[----:B------:R-:W-:Y:S02]  /*b250*/  LOP3.LUT R0, R84, 0xffff0000, RZ, 0xc0, !PT ;  /* 0xffff000054007812 */ /* 0x000fe400078ec0ff */
[C---:B------:R-:W-:Y:S02]  /*b260*/  SHF.L.U32 R3, R85.reuse, 0x10, RZ ;  /* 0x0000001055037819 */ /* 0x040fe400000006ff */
[----:B------:R-:W-:Y:S02]  /*b270*/  LOP3.LUT R70, R85, 0xffff0000, RZ, 0xc0, !PT ;  /* 0xffff000055467812 */ /* 0x000fe400078ec0ff */
[C---:B------:R-:W-:Y:S02]  /*b280*/  SHF.L.U32 R72, R86.reuse, 0x10, RZ ;  /* 0x0000001056487819 */ /* 0x040fe400000006ff */
[----:B------:R-:W-:Y:S02]  /*b290*/  LOP3.LUT R74, R86, 0xffff0000, RZ, 0xc0, !PT ;  /* 0xffff0000564a7812 */ /* 0x000fe400078ec0ff */
[C---:B------:R-:W-:Y:S01]  /*b2a0*/  SHF.L.U32 R73, R87.reuse, 0x10, RZ ;  /* 0x0000001057497819 */ /* 0x040fe200000006ff */
[----:B--2---:R-:W2:Y:S01]  /*b2b0*/  LDTM.x64 R4, tmem[UR4] ;  /* 0x00000004000479ee */ /* 0x004ea20008340000 */
[----:B------:R-:W-:Y:S02]  /*b2c0*/  LOP3.LUT R76, R87, 0xffff0000, RZ, 0xc0, !PT ;  /* 0xffff0000574c7812 */ /* 0x000fe400078ec0ff */
[C---:B-1----:R-:W-:Y:S02]  /*b2d0*/  SHF.L.U32 R75, R80.reuse, 0x10, RZ ;  /* 0x00000010504b7819 */ /* 0x042fe400000006ff */
[----:B------:R-:W-:Y:S02]  /*b2e0*/  LOP3.LUT R78, R80, 0xffff0000, RZ, 0xc0, !PT ;  /* 0xffff0000504e7812 */ /* 0x000fe400078ec0ff */
[C---:B------:R-:W-:Y:S02]  /*b2f0*/  SHF.L.U32 R77, R81.reuse, 0x10, RZ ;  /* 0x00000010514d7819 */ /* 0x040fe400000006ff */
[----:B------:R-:W-:Y:S02]  /*b300*/  LOP3.LUT R80, R81, 0xffff0000, RZ, 0xc0, !PT ;  /* 0xffff000051507812 */ /* 0x000fe400078ec0ff */
[C---:B------:R-:W-:Y:S02]  /*b310*/  SHF.L.U32 R79, R82.reuse, 0x10, RZ ;  /* 0x00000010524f7819 */ /* 0x040fe400000006ff */
[----:B------:R-:W-:Y:S02]  /*b320*/  LOP3.LUT R82, R82, 0xffff0000, RZ, 0xc0, !PT ;  /* 0xffff000052527812 */ /* 0x000fe400078ec0ff */
[C---:B------:R-:W-:Y:S02]  /*b330*/  SHF.L.U32 R81, R83.reuse, 0x10, RZ ;  /* 0x0000001053517819 */ /* 0x040fe400000006ff */
[----:B------:R-:W-:Y:S02]  /*b340*/  LOP3.LUT R84, R83, 0xffff0000, RZ, 0xc0, !PT ;  /* 0xffff000053547812 */ /* 0x000fe400078ec0ff */
[C---:B------:R-:W-:Y:S02]  /*b350*/  SHF.L.U32 R83, R88.reuse, 0x10, RZ ;  /* 0x0000001058537819 */ /* 0x040fe400000006ff */
[----:B------:R-:W-:Y:S02]  /*b360*/  LOP3.LUT R86, R88, 0xffff0000, RZ, 0xc0, !PT ;  /* 0xffff000058567812 */ /* 0x000fe400078ec0ff */
[C---:B------:R-:W-:Y:S01]  /*b370*/  SHF.L.U32 R85, R89.reuse, 0x10, RZ ;  /* 0x0000001059557819 */ /* 0x040fe200000006ff */
[C---:B--2---:R-:W-:Y:S01]  /*b380*/  FMUL R4, R68.reuse, R4 ;  /* 0x0000000444047220 */ /* 0x044fe20000400000 */
[----:B------:R-:W-:Y:S01]  /*b390*/  LOP3.LUT R88, R89, 0xffff0000, RZ, 0xc0, !PT ;  /* 0xffff000059587812 */ /* 0x000fe200078ec0ff */
[----:B------:R-:W-:Y:S01]  /*b3a0*/  FMUL R5, R68, R5 ;  /* 0x0000000544057220 */ /* 0x000fe20000400000 */
[C---:B------:R-:W-:Y:S01]  /*b3b0*/  SHF.L.U32 R87, R90.reuse, 0x10, RZ ;  /* 0x000000105a577819 */ /* 0x040fe200000006ff */
[C---:B------:R-:W-:Y:S01]  /*b3c0*/  FFMA R4, R71.reuse, R69, R4 ;  /* 0x0000004547047223 */ /* 0x040fe20000000004 */
[----:B------:R-:W-:Y:S01]  /*b3d0*/  LOP3.LUT R90, R90, 0xffff0000, RZ, 0xc0, !PT ;  /* 0xffff00005a5a7812 */ /* 0x000fe200078ec0ff */
[----:B------:R-:W-:Y:S01]  /*b3e0*/  FFMA R5, R71, R0, R5 ;  /* 0x0000000047057223 */ /* 0x000fe20000000005 */
[C---:B------:R-:W-:Y:S01]  /*b3f0*/  SHF.L.U32 R89, R91.reuse, 0x10, RZ ;  /* 0x000000105b597819 */ /* 0x040fe200000006ff */
[C---:B------:R-:W-:Y:S01]  /*b400*/  FMUL R6, R68.reuse, R6 ;  /* 0x0000000644067220 */ /* 0x040fe20000400000 */
[----:B------:R-:W-:Y:S01]  /*b410*/  LOP3.LUT R92, R91, 0xffff0000, RZ, 0xc0, !PT ;  /* 0xffff00005b5c7812 */ /* 0x000fe200078ec0ff */
[----:B------:R-:W-:Y:S01]  /*b420*/  FMUL R7, R68, R7 ;  /* 0x0000000744077220 */ /* 0x000fe20000400000 */
[----:B------:R-:W-:Y:S01]  /*b430*/  F2FP.BF16.F32.PACK_AB R4, R5, R4 ;  /* 0x000000040504723e */ /* 0x000fe200000010ff */
[C---:B------:R-:W-:Y:S01]  /*b440*/  FFMA R6, R71.reuse, R3, R6 ;  /* 0x0000000347067223 */ /* 0x040fe20000000006 */
[C---:B------:R-:W-:Y:S01]  /*b450*/  SHF.L.U32 R91, R96.reuse, 0x10, RZ ;  /* 0x00000010605b7819 */ /* 0x040fe200000006ff */
[----:B------:R-:W-:Y:S01]  /*b460*/  FFMA R7, R71, R70, R7 ;  /* 0x0000004647077223 */ /* 0x000fe20000000007 */
[----:B------:R-:W-:Y:S01]  /*b470*/  LOP3.LUT R94, R96, 0xffff0000, RZ, 0xc0, !PT ;  /* 0xffff0000605e7812 */ /* 0x000fe200078ec0ff */
[C---:B------:R-:W-:Y:S01]  /*b480*/  FMUL R8, R68.reuse, R8 ;  /* 0x0000000844087220 */ /* 0x040fe20000400000 */
[----:B------:R-:W-:Y:S01]  /*b490*/  SHF.L.U32 R93, R97, 0x10, RZ ;  /* 0x00000010615d7819 */ /* 0x000fe200000006ff */
[----:B------:R-:W-:Y:S01]  /*b4a0*/  FMUL R9, R68, R9 ;  /* 0x0000000944097220 */ /* 0x000fe20000400000 */
[----:B------:R-:W-:Y:S01]  /*b4b0*/  F2FP.BF16.F32.PACK_AB R5, R7, R6 ;  /* 0x000000060705723e */ /* 0x000fe200000010ff */
[----:B------:R-:W-:Y:S01]  /*b4c0*/  FFMA R8, R71, R72, R8 ;  /* 0x0000004847087223 */ /* 0x000fe20000000008 */
[----:B------:R-:W-:Y:S01]  /*b4d0*/  LOP3.LUT R96, R97, 0xffff0000, RZ, 0xc0, !PT ;  /* 0xffff000061607812 */ /* 0x000fe200078ec0ff */
[----:B------:R-:W-:Y:S01]  /*b4e0*/  FFMA R9, R71, R74, R9 ;  /* 0x0000004a47097223 */ /* 0x000fe20000000009 */
[----:B------:R-:W-:Y:S01]  /*b4f0*/  SHF.L.U32 R95, R98, 0x10, RZ ;  /* 0x00000010625f7819 */ /* 0x000fe200000006ff */
[----:B------:R-:W-:Y:S01]  /*b500*/  FMUL R10, R68, R10 ;  /* 0x0000000a440a7220 */ /* 0x000fe20000400000 */
[----:B------:R-:W-:Y:S01]  /*b510*/  LOP3.LUT R98, R98, 0xffff0000, RZ, 0xc0, !PT ;  /* 0xffff000062627812 */ /* 0x000fe200078ec0ff */
[C---:B------:R-:W-:Y:S01]  /*b520*/  FMUL R11, R68.reuse, R11 ;  /* 0x0000000b440b7220 */ /* 0x040fe20000400000 */
[----:B------:R-:W-:Y:S01]  /*b530*/  F2FP.BF16.F32.PACK_AB R6, R9, R8 ;  /* 0x000000080906723e */ /* 0x000fe200000010ff */
[----:B------:R-:W-:Y:S01]  /*b540*/  FFMA R10, R71, R73, R10 ;  /* 0x00000049470a7223 */ /* 0x000fe2000000000a */
[----:B------:R-:W-:Y:S01]  /*b550*/  SHF.L.U32 R97, R99, 0x10, RZ ;  /* 0x0000001063617819 */ /* 0x000fe200000006ff */
[----:B------:R-:W-:Y:S01]  /*b560*/  FFMA R11, R71, R76, R11 ;  /* 0x0000004c470b7223 */ /* 0x000fe2000000000b */
[----:B------:R-:W-:Y:S01]  /*b570*/  LOP3.LUT R100, R99, 0xffff0000, RZ, 0xc0, !PT ;  /* 0xffff000063647812 */ /* 0x000fe200078ec0ff */
[----:B------:R-:W-:Y:S01]  /*b580*/  FMUL R0, R68, R12 ;  /* 0x0000000c44007220 */ /* 0x000fe20000400000 */
[----:B------:R-:W-:Y:S01]  /*b590*/  SHF.L.U32 R99, R104, 0x10, RZ ;  /* 0x0000001068637819 */ /* 0x000fe200000006ff */
[C---:B------:R-:W-:Y:S01]  /*b5a0*/  FMUL R3, R68.reuse, R13 ;  /* 0x0000000d44037220 */ /* 0x040fe20000400000 */
[----:B------:R-:W-:Y:S01]  /*b5b0*/  F2FP.BF16.F32.PACK_AB R7, R11, R10 ;  /* 0x0000000a0b07723e */ /* 0x000fe200000010ff */
[----:B------:R-:W-:Y:S01]  /*b5c0*/  FMUL R14, R68, R14 ;  /* 0x0000000e440e7220 */ /* 0x000fe20000400000 */
[----:B------:R-:W-:Y:S01]  /*b5d0*/  LOP3.LUT R102, R104, 0xffff0000, RZ, 0xc0, !PT ;  /* 0xffff000068667812 */ /* 0x000fe200078ec0ff */
[C---:B------:R-:W-:Y:S01]  /*b5e0*/  FMUL R15, R68.reuse, R15 ;  /* 0x0000000f440f7220 */ /* 0x040fe20000400000 */
[----:B------:R-:W-:Y:S01]  /*b5f0*/  SHF.L.U32 R101, R105, 0x10, RZ ;  /* 0x0000001069657819 */ /* 0x000fe200000006ff */
[----:B------:R-:W-:Y:S01]  /*b600*/  FFMA R0, R71, R75, R0 ;  /* 0x0000004b47007223 */ /* 0x000fe20000000000 */
[----:B------:R-:W-:Y:S01]  /*b610*/  LOP3.LUT R104, R105, 0xffff0000, RZ, 0xc0, !PT ;  /* 0xffff000069687812 */ /* 0x000fe200078ec0ff */
[----:B------:R-:W-:Y:S01]  /*b620*/  FMUL R12, R68, R16 ;  /* 0x00000010440c7220 */ /* 0x000fe20000400000 */
[C---:B------:R-:W-:Y:S01]  /*b630*/  SHF.L.U32 R103, R106.reuse, 0x10, RZ ;  /* 0x000000106a677819 */ /* 0x040fe200000006ff */
[----:B------:R-:W-:Y:S01]  /*b640*/  FFMA R3, R71, R78, R3 ;  /* 0x0000004e47037223 */ /* 0x000fe20000000003 */
[----:B------:R-:W-:Y:S01]  /*b650*/  LOP3.LUT R106, R106, 0xffff0000, RZ, 0xc0, !PT ;  /* 0xffff00006a6a7812 */ /* 0x000fe200078ec0ff */
[C---:B------:R-:W-:Y:S01]  /*b660*/  FMUL R13, R68.reuse, R17 ;  /* 0x00000011440d7220 */ /* 0x040fe20000400000 */
[----:B------:R-:W-:Y:S01]  /*b670*/  SHF.L.U32 R105, R107, 0x10, RZ ;  /* 0x000000106b697819 */ /* 0x000fe200000006ff */
[----:B------:R-:W-:Y:S01]  /*b680*/  FFMA R14, R71, R77, R14 ;  /* 0x0000004d470e7223 */ /* 0x000fe2000000000e */
[----:B------:R-:W-:Y:S01]  /*b690*/  F2FP.BF16.F32.PACK_AB R8, R3, R0 ;  /* 0x000000000308723e */ /* 0x000fe200000010ff */
[----:B------:R-:W-:Y:S01]  /*b6a0*/  FMUL R18, R68, R18 ;  /* 0x0000001244127220 */ /* 0x000fe20000400000 */
[----:B------:R-:W-:Y:S01]  /*b6b0*/  LOP3.LUT R108, R107, 0xffff0000, RZ, 0xc0, !PT ;  /* 0xffff00006b6c7812 */ /* 0x000fe200078ec0ff */
[----:B------:R-:W-:Y:S01]  /*b6c0*/  FFMA R15, R71, R80, R15 ;  /* 0x00000050470f7223 */ /* 0x000fe2000000000f */
[----:B------:R-:W-:Y:S01]  /*b6d0*/  SHF.L.U32 R107, R112, 0x10, RZ ;  /* 0x00000010706b7819 */ /* 0x000fe200000006ff */
[----:B------:R-:W-:Y:S01]  /*b6e0*/  FMUL R19, R68, R19 ;  /* 0x0000001344137220 */ /* 0x000fe20000400000 */
[----:B------:R-:W-:Y:S01]  /*b6f0*/  LOP3.LUT R110, R112, 0xffff0000, RZ, 0xc0, !PT ;  /* 0xffff0000706e7812 */ /* 0x000fe200078ec0ff */
[----:B------:R1:W-:Y:S01]  /*b700*/  STS.128 [R164+UR46+0xc400], R4 ;  /* 0x00c40004a4007988 */ /* 0x0003e20008000c2e */
[----:B------:R-:W-:Y:S01]  /*b710*/  F2FP.BF16.F32.PACK_AB R9, R15, R14 ;  /* 0x0000000e0f09723e */ /* 0x000fe200000010ff */
[C---:B------:R-:W-:Y:S01]  /*b720*/  FFMA R12, R71.reuse, R79, R12 ;  /* 0x0000004f470c7223 */ /* 0x040fe2000000000c */
[C---:B------:R-:W-:Y:S01]  /*b730*/  FFMA R13, R71.reuse, R82, R13 ;  /* 0x00000052470d7223 */ /* 0x040fe2000000000d */
[----:B------:R-:W-:Y:S01]  /*b740*/  FFMA R18, R71, R81, R18 ;  /* 0x0000005147127223 */ /* 0x000fe20000000012 */
[----:B------:R-:W-:Y:S01]  /*b750*/  SHF.L.U32 R109, R113, 0x10, RZ ;  /* 0x00000010716d7819 */ /* 0x000fe200000006ff */
[----:B------:R-:W-:Y:S01]  /*b760*/  FFMA R19, R71, R84, R19 ;  /* 0x0000005447137223 */ /* 0x000fe20000000013 */
[C---:B------:R-:W-:Y:S01]  /*b770*/  FMUL R16, R68.reuse, R20 ;  /* 0x0000001444107220 */ /* 0x040fe20000400000 */
[----:B------:R-:W-:Y:S01]  /*b780*/  F2FP.BF16.F32.PACK_AB R10, R13, R12 ;  /* 0x0000000c0d0a723e */ /* 0x000fe200000010ff */
[C---:B------:R-:W-:Y:S01]  /*b790*/  FMUL R17, R68.reuse, R21 ;  /* 0x0000001544117220 */ /* 0x040fe20000400000 */
[C---:B------:R-:W-:Y:S01]  /*b7a0*/  FMUL R22, R68.reuse, R22 ;  /* 0x0000001644167220 */ /* 0x040fe20000400000 */
[----:B------:R-:W-:Y:S01]  /*b7b0*/  F2FP.BF16.F32.PACK_AB R11, R19, R18 ;  /* 0x00000012130b723e */ /* 0x000fe200000010ff */
[C---:B------:R-:W-:Y:S01]  /*b7c0*/  FFMA R16, R71.reuse, R83, R16 ;  /* 0x0000005347107223 */ /* 0x040fe20000000010 */
[----:B------:R-:W-:Y:S01]  /*b7d0*/  FFMA R17, R71, R86, R17 ;  /* 0x0000005647117223 */ /* 0x000fe20000000011 */
[----:B------:R-:W-:Y:S01]  /*b7e0*/  LOP3.LUT R112, R113, 0xffff0000, RZ, 0xc0, !PT ;  /* 0xffff000071707812 */ /* 0x000fe200078ec0ff */
[----:B------:R-:W-:Y:S01]  /*b7f0*/  FFMA R22, R71, R85, R22 ;  /* 0x0000005547167223 */ /* 0x000fe20000000016 */
[----:B------:R1:W-:Y:S01]  /*b800*/  STS.128 [R163+0xc400], R8 ;  /* 0x00c40008a3007388 */ /* 0x0003e20000000c00 */
[C---:B------:R-:W-:Y:S01]  /*b810*/  FMUL R23, R68.reuse, R23 ;  /* 0x0000001744177220 */ /* 0x040fe20000400000 */
[----:B------:R-:W-:Y:S01]  /*b820*/  F2FP.BF16.F32.PACK_AB R16, R17, R16 ;  /* 0x000000101110723e */ /* 0x000fe200000010ff */
[C---:B------:R-:W-:Y:S01]  /*b830*/  FMUL R20, R68.reuse, R24 ;  /* 0x0000001844147220 */ /* 0x040fe20000400000 */
[----:B------:R-:W-:Y:S01]  /*b840*/  FMUL R21, R68, R25 ;  /* 0x0000001944157220 */ /* 0x000fe20000400000 */
[C---:B------:R-:W-:Y:S01]  /*b850*/  SHF.L.U32 R111, R114.reuse, 0x10, RZ ;  /* 0x00000010726f7819 */ /* 0x040fe200000006ff */
[C---:B------:R-:W-:Y:S01]  /*b860*/  FFMA R23, R71.reuse, R88, R23 ;  /* 0x0000005847177223 */ /* 0x040fe20000000017 */
[C---:B------:R-:W-:Y:S01]  /*b870*/  FFMA R20, R71.reuse, R87, R20 ;  /* 0x0000005747147223 */ /* 0x040fe20000000014 */
[----:B------:R-:W-:Y:S01]  /*b880*/  LOP3.LUT R114, R114, 0xffff0000, RZ, 0xc0, !PT ;  /* 0xffff000072727812 */ /* 0x000fe200078ec0ff */
        /* <DEDUP_REMOVED lines=8> */
[----:B------:R-:W-:Y:S01]  /*b910*/  SHF.L.U32 R113, R115, 0x10, RZ ;  /* 0x0000001073717819 */ /* 0x000fe200000006ff */
[----:B------:R-:W-:Y:S01]  /*b920*/  FFMA R24, R71, R91, R24 ;  /* 0x0000005b47187223 */ /* 0x000fe20000000018 */
[C---:B------:R-:W-:Y:S01]  /*b930*/  FMUL R25, R68.reuse, R29 ;  /* 0x0000001d44197220 */ /* 0x040fe20000400000 */
[----:B------:R-:W-:Y:S01]  /*b940*/  LOP3.LUT R116, R115, 0xffff0000, RZ, 0xc0, !PT ;  /* 0xffff000073747812 */ /* 0x000fe200078ec0ff */
[C---:B------:R-:W-:Y:S01]  /*b950*/  FMUL R30, R68.reuse, R30 ;  /* 0x0000001e441e7220 */ /* 0x040fe20000400000 */
[----:B------:R-:W-:Y:S01]  /*b960*/  F2FP.BF16.F32.PACK_AB R19, R27, R26 ;  /* 0x0000001a1b13723e */ /* 0x000fe200000010ff */
[C---:B------:R-:W-:Y:S01]  /*b970*/  FFMA R25, R71.reuse, R94, R25 ;  /* 0x0000005e47197223 */ /* 0x040fe20000000019 */
[----:B------:R-:W-:Y:S01]  /*b980*/  FMUL R31, R68, R31 ;  /* 0x0000001f441f7220 */ /* 0x000fe20000400000 */
[----:B------:R-:W-:Y:S01]  /*b990*/  FFMA R30, R71, R93, R30 ;  /* 0x0000005d471e7223 */ /* 0x000fe2000000001e */
[----:B------:R-:W-:Y:S01]  /*b9a0*/  SHF.L.U32 R115, R120, 0x10, RZ ;  /* 0x0000001078737819 */ /* 0x000fe200000006ff */
[----:B------:R1:W-:Y:S01]  /*b9b0*/  STS.128 [R162+0xc400], R16 ;  /* 0x00c40010a2007388 */ /* 0x0003e20000000c00 */
[----:B------:R-:W-:Y:S01]  /*b9c0*/  F2FP.BF16.F32.PACK_AB R24, R25, R24 ;  /* 0x000000181918723e */ /* 0x000fe200000010ff */
[C---:B------:R-:W-:Y:S01]  /*b9d0*/  FFMA R31, R71.reuse, R96, R31 ;  /* 0x00000060471f7223 */ /* 0x040fe2000000001f */
[C---:B------:R-:W-:Y:S01]  /*b9e0*/  FMUL R28, R68.reuse, R32 ;  /* 0x00000020441c7220 */ /* 0x040fe20000400000 */
[C---:B------:R-:W-:Y:S01]  /*b9f0*/  FMUL R29, R68.reuse, R33 ;  /* 0x00000021441d7220 */ /* 0x040fe20000400000 */
[----:B------:R-:W-:Y:S01]  /*ba00*/  FMUL R34, R68, R34 ;  /* 0x0000002244227220 */ /* 0x000fe20000400000 */
[----:B------:R-:W-:Y:S01]  /*ba10*/  LOP3.LUT R118, R120, 0xffff0000, RZ, 0xc0, !PT ;  /* 0xffff000078767812 */ /* 0x000fe200078ec0ff */
[----:B------:R-:W-:Y:S01]  /*ba20*/  FFMA R28, R71, R95, R28 ;  /* 0x0000005f471c7223 */ /* 0x000fe2000000001c */
[----:B------:R-:W-:Y:S01]  /*ba30*/  F2FP.BF16.F32.PACK_AB R25, R31, R30 ;  /* 0x0000001e1f19723e */ /* 0x000fe200000010ff */
[C---:B------:R-:W-:Y:S01]  /*ba40*/  FFMA R29, R71.reuse, R98, R29 ;  /* 0x00000062471d7223 */ /* 0x040fe2000000001d */
[----:B------:R-:W-:Y:S01]  /*ba50*/  FFMA R34, R71, R97, R34 ;  /* 0x0000006147227223 */ /* 0x000fe20000000022 */
[C---:B------:R-:W-:Y:S01]  /*ba60*/  FMUL R35, R68.reuse, R35 ;  /* 0x0000002344237220 */ /* 0x040fe20000400000 */
[----:B------:R-:W-:Y:S01]  /*ba70*/  SHF.L.U32 R117, R121, 0x10, RZ ;  /* 0x0000001079757819 */ /* 0x000fe200000006ff */
[C---:B------:R-:W-:Y:S01]  /*ba80*/  FMUL R32, R68.reuse, R36 ;  /* 0x0000002444207220 */ /* 0x040fe20000400000 */
[----:B------:R-:W-:Y:S01]  /*ba90*/  F2FP.BF16.F32.PACK_AB R26, R29, R28 ;  /* 0x0000001c1d1a723e */ /* 0x000fe200000010ff */
[C---:B------:R-:W-:Y:S01]  /*baa0*/  FFMA R35, R71.reuse, R100, R35 ;  /* 0x0000006447237223 */ /* 0x040fe20000000023 */
[C---:B------:R-:W-:Y:S01]  /*bab0*/  FMUL R33, R68.reuse, R37 ;  /* 0x0000002544217220 */ /* 0x040fe20000400000 */
[----:B------:R-:W-:Y:S01]  /*bac0*/  FFMA R32, R71, R99, R32 ;  /* 0x0000006347207223 */ /* 0x000fe20000000020 */
        /* <DEDUP_REMOVED lines=29> */
[C---:B------:R-:W-:Y:S01]  /*bca0*/  FMUL R47, R68.reuse, R47 ;  /* 0x0000002f442f7220 */ /* 0x040fe20000400000 */
[C---:B------:R-:W-:Y:S01]  /*bcb0*/  FMUL R44, R68.reuse, R48 ;  /* 0x00000030442c7220 */ /* 0x040fe20000400000 */
[----:B------:R-:W-:Y:S01]  /*bcc0*/  FMUL R45, R68, R49 ;  /* 0x00000031442d7220 */ /* 0x000fe20000400000 */
[----:B------:R1:W-:Y:S01]  /*bcd0*/  STS.128 [R147+0xc400], R32 ;  /* 0x00c4002093007388 */ /* 0x0003e20000000c00 */
[C---:B------:R-:W-:Y:S01]  /*bce0*/  SHF.L.U32 R123, R128.reuse, 0x10, RZ ;  /* 0x00000010807b7819 */ /* 0x040fe200000006ff */
[----:B------:R-:W-:Y:S01]  /*bcf0*/  FFMA R46, R71, R109, R46 ;  /* 0x0000006d472e7223 */ /* 0x000fe2000000002e */
[----:B------:R-:W-:Y:S01]  /*bd00*/  F2FP.BF16.F32.PACK_AB R40, R41, R40 ;  /* 0x000000282928723e */ /* 0x000fe200000010ff */
[C---:B------:R-:W-:Y:S01]  /*bd10*/  FFMA R47, R71.reuse, R112, R47 ;  /* 0x00000070472f7223 */ /* 0x040fe2000000002f */
[C---:B------:R-:W-:Y:S01]  /*bd20*/  FFMA R44, R71.reuse, R111, R44 ;  /* 0x0000006f472c7223 */ /* 0x040fe2000000002c */
[----:B------:R-:W-:Y:S01]  /*bd30*/  LOP3.LUT R126, R128, 0xffff0000, RZ, 0xc0, !PT ;  /* 0xffff0000807e7812 */ /* 0x000fe200078ec0ff */
[C---:B------:R-:W-:Y:S01]  /*bd40*/  FFMA R45, R71.reuse, R114, R45 ;  /* 0x00000072472d7223 */ /* 0x040fe2000000002d */
[C---:B------:R-:W-:Y:S01]  /*bd50*/  FMUL R50, R68.reuse, R50 ;  /* 0x0000003244327220 */ /* 0x040fe20000400000 */
[C---:B------:R-:W-:Y:S01]  /*bd60*/  FMUL R51, R68.reuse, R51 ;  /* 0x0000003344337220 */ /* 0x040fe20000400000 */
[C---:B------:R-:W-:Y:S01]  /*bd70*/  FMUL R48, R68.reuse, R52 ;  /* 0x0000003444307220 */ /* 0x040fe20000400000 */
[C---:B------:R-:W-:Y:S01]  /*bd80*/  FMUL R49, R68.reuse, R53 ;  /* 0x0000003544317220 */ /* 0x040fe20000400000 */
[C---:B------:R-:W-:Y:S01]  /*bd90*/  FFMA R50, R71.reuse, R113, R50 ;  /* 0x0000007147327223 */ /* 0x040fe20000000032 */
        /* <DEDUP_REMOVED lines=9> */
[----:B------:R-:W-:Y:S01]  /*be30*/  FFMA R55, R71, R120, R55 ;  /* 0x0000007847377223 */ /* 0x000fe20000000037 */
[C---:B------:R-:W-:Y:S01]  /*be40*/  FMUL R59, R68.reuse, R59 ;  /* 0x0000003b443b7220 */ /* 0x040fe20000400000 */
[----:B------:R-:W-:Y:S01]  /*be50*/  F2FP.BF16.F32.PACK_AB R41, R47, R46 ;  /* 0x0000002e2f29723e */ /* 0x000fe200000010ff */
[----:B------:R-:W-:Y:S01]  /*be60*/  FFMA R52, R71, R119, R52 ;  /* 0x0000007747347223 */ /* 0x000fe20000000034 */
[----:B------:R-:W-:Y:S01]  /*be70*/  F2FP.BF16.F32.PACK_AB R42, R45, R44 ;  /* 0x0000002c2d2a723e */ /* 0x000fe200000010ff */
[C---:B------:R-:W-:Y:S01]  /*be80*/  FMUL R56, R68.reuse, R60 ;  /* 0x0000003c44387220 */ /* 0x040fe20000400000 */
[----:B------:R-:W-:Y:S01]  /*be90*/  F2FP.BF16.F32.PACK_AB R43, R51, R50 ;  /* 0x00000032332b723e */ /* 0x000fe200000010ff */
[----:B------:R-:W-:Y:S01]  /*bea0*/  FFMA R53, R71, R122, R53 ;  /* 0x0000007a47357223 */ /* 0x000fe20000000035 */
[----:B------:R-:W-:Y:S01]  /*beb0*/  SHF.L.U32 R125, R129, 0x10, RZ ;  /* 0x00000010817d7819 */ /* 0x000fe200000006ff */
[C---:B------:R-:W-:Y:S01]  /*bec0*/  FMUL R57, R68.reuse, R61 ;  /* 0x0000003d44397220 */ /* 0x040fe20000400000 */
[----:B------:R-:W-:Y:S01]  /*bed0*/  FFMA R58, R71, R121, R58 ;  /* 0x00000079473a7223 */ /* 0x000fe2000000003a */
[----:B------:R1:W-:Y:S01]  /*bee0*/  STS.128 [R160+0xc400], R40 ;  /* 0x00c40028a0007388 */ /* 0x0003e20000000c00 */
[----:B------:R-:W-:Y:S01]  /*bef0*/  LOP3.LUT R128, R129, 0xffff0000, RZ, 0xc0, !PT ;  /* 0xffff000081807812 */ /* 0x000fe200078ec0ff */
[----:B------:R-:W-:Y:S01]  /*bf00*/  FMUL R62, R68, R62 ;  /* 0x0000003e443e7220 */ /* 0x000fe20000400000 */
[C---:B------:R-:W-:Y:S01]  /*bf10*/  FFMA R59, R71.reuse, R124, R59 ;  /* 0x0000007c473b7223 */ /* 0x040fe2000000003b */
[----:B------:R-:W-:Y:S01]  /*bf20*/  SHF.L.U32 R127, R130, 0x10, RZ ;  /* 0x00000010827f7819 */ /* 0x000fe200000006ff */
[----:B------:R-:W-:Y:S01]  /*bf30*/  FMUL R63, R68, R63 ;  /* 0x0000003f443f7220 */ /* 0x000fe20000400000 */
[C---:B------:R-:W-:Y:S01]  /*bf40*/  FFMA R56, R71.reuse, R123, R56 ;  /* 0x0000007b47387223 */ /* 0x040fe20000000038 */
[----:B------:R-:W-:Y:S01]  /*bf50*/  LOP3.LUT R130, R130, 0xffff0000, RZ, 0xc0, !PT ;  /* 0xffff000082827812 */ /* 0x000fe200078ec0ff */
[C---:B------:R-:W-:Y:S01]  /*bf60*/  FMUL R60, R68.reuse, R64 ;  /* 0x00000040443c7220 */ /* 0x040fe20000400000 */
[----:B------:R-:W-:Y:S01]  /*bf70*/  FFMA R57, R71, R126, R57 ;  /* 0x0000007e47397223 */ /* 0x000fe20000000039 */
[----:B------:R-:W-:Y:S01]  /*bf80*/  SHF.L.U32 R129, R131, 0x10, RZ ;  /* 0x0000001083817819 */ /* 0x000fe200000006ff */
[C---:B------:R-:W-:Y:S01]  /*bf90*/  FMUL R61, R68.reuse, R65 ;  /* 0x00000041443d7220 */ /* 0x040fe20000400000 */
[----:B------:R-:W-:Y:S01]  /*bfa0*/  FFMA R62, R71, R125, R62 ;  /* 0x0000007d473e7223 */ /* 0x000fe2000000003e */
[----:B------:R-:W-:Y:S01]  /*bfb0*/  LOP3.LUT R132, R131, 0xffff0000, RZ, 0xc0, !PT ;  /* 0xffff000083847812 */ /* 0x000fe200078ec0ff */
[C---:B------:R-:W-:Y:S01]  /*bfc0*/  FMUL R66, R68.reuse, R66 ;  /* 0x0000004244427220 */ /* 0x040fe20000400000 */
[----:B------:R-:W-:Y:S01]  /*bfd0*/  F2FP.BF16.F32.PACK_AB R48, R49, R48 ;  /* 0x000000303130723e */ /* 0x000fe200000010ff */
[----:B------:R-:W-:Y:S01]  /*bfe0*/  FFMA R63, R71, R128, R63 ;  /* 0x00000080473f7223 */ /* 0x000fe2000000003f */
[----:B------:R-:W-:Y:S01]  /*bff0*/  FMUL R67, R68, R67 ;  /* 0x0000004344437220 */ /* 0x000fe20000400000 */
        /* <DEDUP_REMOVED lines=12> */
[----:B------:R-:W-:Y:S03]  /*c0c0*/  ISETP.NE.AND P0, PT, R152, RZ, PT ;  /* 0x000000ff9800720c */ /* 0x000fe60003f05270 */
[----:B------:R1:W-:Y:S01]  /*c0d0*/  STS.128 [R158+0xc400], R56 ;  /* 0x00c400389e007388 */ /* 0x0003e20000000c00 */
[----:B------:R-:W-:Y:S01]  /*c0e0*/  @!PT LDS RZ, [RZ] ;  /* 0x00000000fffff984 */ /* 0x000fe20000000800 */
[----:B------:R-:W-:Y:S01]  /*c0f0*/  @!PT LDS RZ, [RZ] ;  /* 0x00000000fffff984 */ /* 0x000fe20000000800 */
[----:B------:R-:W-:Y:S01]  /*c100*/  @!PT LDS RZ, [RZ] ;  /* 0x00000000fffff984 */ /* 0x000fe20000000800 */
[----:B------:R-:W-:Y:S01]  /*c110*/  @!PT LDS RZ, [RZ] ;  /* 0x00000000fffff984 */ /* 0x000fe20000000800 */
[----:B------:R2:W-:Y:S07]  /*c120*/  MEMBAR.ALL.CTA ;  /* 0x0000000000007992 */ /* 0x0005ee0000008000 */
[----:B--2---:R-:W2:Y:S02]  /*c130*/  FENCE.VIEW.ASYNC.S ;  /* 0x00000000000073c6 */ /* 0x004ea40000000000 */
[----:B--2---:R-:W-:Y:S06]  /*c140*/  BAR.SYNC.DEFER_BLOCKING 0x1, 0x80 ;  /* 0x0042000000007b1d */ /* 0x004fec0000010000 */
[----:B------:R-:W-:Y:S05]  /*c150*/  @P0 BRA `(.L_x_144) ;  /* 0x0000000000280947 */ /* 0x000fea0003800000 */
[----:B------:R-:W2:Y:S01]  /*c160*/  LDCU.64 UR6, c[0x0][0x348] ;  /* 0x00006900ff0677ac */ /* 0x000ea20008000a00 */
[----:B------:R-:W-:Y:S02]  /*c170*/  UIADD3 UR9, UPT, UPT, UR53, UR39, URZ ;  /* 0x0000002735097290 */ /* 0x000fe4000fffe0ff */
[----:B------:R-:W-:Y:S01]  /*c180*/  UIADD3 UR8, UPT, UPT, UR46, 0xc400, URZ ;  /* 0x0000c4002e087890 */ /* 0x000fe2000fffe0ff */
[----:B------:R-:W-:Y:S01]  /*c190*/  UMOV UR10, UR50 ;  /* 0x00000032000a7c82 */ /* 0x000fe20008000000 */
[----:B------:R-:W-:Y:S01]  /*c1a0*/  UMOV UR11, UR44 ;  /* 0x0000002c000b7c82 */ /* 0x000fe20008000000 */
[----:B--2---:R-:W-:Y:S04]  /*c1b0*/  UIADD3 UR4, UP0, UPT, UR6, 0xa80, URZ ;  /* 0x00000a8006047890 */ /* 0x004fe8000ff1e0ff */
[----:B------:R-:W-:Y:S09]  /*c1c0*/  UIADD3.X UR5, UPT, UPT, URZ, UR7, URZ, UP0, !UPT ;  /* 0x00000007ff057290 */ /* 0x000ff200087fe4ff */
[----:B------:R2:W-:Y:S01]  /*c1d0*/  UTMASTG.3D [UR8], [UR4] ;  /* 0x00000008040073b5 */ /* 0x0005e20008010000 */
[----:B------:R0:W-:Y:S01]  /*c1e0*/  UTMACMDFLUSH ;  /* 0x00000000000079b7 */ /* 0x0001e20000000000 */
[----:B--2---:R-:W-:Y:S04]  /*c1f0*/  DEPBAR.LE SB0, 0x1 ;  /* 0x000080400000791a */ /* 0x004fe80000000000 */
.L_x_144:
[----:B------:R-:W-:Y:S05]  /*c200*/  BSYNC.RECONVERGENT B0 ;  /* 0x0000000000007941 */ /* 0x000fea0003800200 */
.L_x_143:
[----:B------:R-:W-:Y:S01]  /*c210*/  BAR.SYNC.DEFER_BLOCKING 0x1, 0x80 ;  /* 0x0042000000007b1d */ /* 0x000fe20000010000 */
[----:B------:R-:W-:Y:S09]  /*c220*/  UISETP.NE.AND UP0, UPT, UR54, -0x4, UPT ;  /* 0xfffffffc3600788c */ /* 0x000ff2000bf05270 */
[----:B------:R-:W-:Y:S05]  /*c230*/  BRA.U !UP0, `(.L_x_145) ;  /* 0x0000000108247547 */ /* 0x000fea000b800000 */
[----:B------:R-:W-:Y:S01]  /*c240*/  ISETP.NE.AND P0, PT, R157, RZ, PT ;  /* 0x000000ff9d00720c */ /* 0x000fe20003f05270 */
[----:B------:R-:W-:Y:S01]  /*c250*/  IMAD.U32 R0, RZ, RZ, UR52 ;  /* 0x00000034ff007e24 */ /* 0x000fe2000f8e00ff */
[----:B------:R-:W-:Y:S04]  /*c260*/  UIADD3 UR4, UPT, UPT, UR52, 0x1, URZ ;  /* 0x0000000134047890 */ /* 0x000fe8000fffe0ff */
[----:B------:R-:W-:Y:S04]  /*c270*/  UISETP.NE.AND UP0, UPT, UR4, 0x4, UPT ;  /* 0x000000040400788c */ /* 0x000fe8000bf05270 */
[----:B------:R-:W-:Y:S03]  /*c280*/  USEL UR52, UR4, URZ, UP0 ;  /* 0x000000ff04347287 */ /* 0x000fe60008000000 */
[----:B------:R-:W-:Y:S05]  /*c290*/  @P0 LEA R0, R0, UR46, 0x3 ;  /* 0x0000002e00000c11 */ /* 0x000fea000f8e18ff */
[----:B------:R-:W-:Y:S05]  /*c2a0*/  @P0 VIADD R0, R0, 0x60 ;  /* 0x0000006000000836 */ /* 0x000fea0000000000 */
[----:B------:R-:W-:Y:S04]  /*c2b0*/  @P0 PRMT R0, R165, 0x654, R0 ;  /* 0x00000654a5000816 */ /* 0x000fe80000000000 */
[----:B------:R2:W-:Y:S03]  /*c2c0*/  @P0 SYNCS.ARRIVE.TRANS64.RED.A1T0 RZ, [R0+URZ], RZ ;  /* 0x000000ff00ff09a7 */ /* 0x0005e600081004ff */
.L_x_145:
[----:B------:R-:W-:Y:S01]  /*c2d0*/  R2UR UR6, R156 ;  /* 0x000000009c0672ca */ /* 0x000fe200000e0000 */
[----:B------:R-:W-:Y:S01]  /*c2e0*/  UIADD3 UR54, UPT, UPT, UR54, 0x4, URZ ;  /* 0x0000000436367890 */ /* 0x000fe2000fffe0ff */
[----:B------:R-:W-:Y:S01]  /*c2f0*/  R2UR UR5, R141 ;  /* 0x000000008d0572ca */ /* 0x000fe200000e0000 */
[----:B------:R-:W-:Y:S01]  /*c300*/  ULOP3.LUT UR38, UR38, 0x1, URZ, 0x3c, !UPT ;  /* 0x0000000126267892 */ /* 0x000fe2000f8e3cff */
[----:B------:R-:W-:Y:S01]  /*c310*/  R2UR UR4, R142 ;  /* 0x000000008e0472ca */ /* 0x000fe200000e0000 */
[----:B------:R-:W-:Y:S01]  /*c320*/  UMOV UR44, UR63 ;  /* 0x0000003f002c7c82 */ /* 0x000fe20008000000 */
[C---:B------:R-:W-:Y:S04]  /*c330*/  ISETP.NE.AND P0, PT, R146.reuse, 0x2, PT ;  /* 0x000000029200780c */ /* 0x040fe80003f05270 */
[----:B------:R-:W-:Y:S02]  /*c340*/  SEL R3, RZ, 0x1, P0 ;  /* 0x00000001ff037807 */ /* 0x000fe40000000000 */
[----:B------:R-:W-:Y:S01]  /*c350*/  SEL R146, R146, RZ, P0 ;  /* 0x000000ff92927207 */ /* 0x000fe20000000000 */
[----:B------:R-:W-:Y:S01]  /*c360*/  UISETP.NE.AND UP0, UPT, UR6, URZ, UPT ;  /* 0x000000ff0600728c */ /* 0x000fe2000bf05270 */
[----:B------:R-:W-:Y:S01]  /*c370*/  LOP3.LUT R148, R148, R3, RZ, 0x3c, !PT ;  /* 0x0000000394947212 */ /* 0x000fe200078e3cff */
[----:B------:R-:W-:Y:S02]  /*c380*/  UIADD3 UR20, UPT, UPT, UR36, UR5, URZ ;  /* 0x0000000524147290 */ /* 0x000fe4000fffe0ff */
[----:B------:R-:W-:Y:S05]  /*c390*/  UIADD3 UR28, UPT, UPT, UR37, UR4, URZ ;  /* 0x00000004251c7290 */ /* 0x000fea000fffe0ff */
[----:B------:R-:W-:Y:S07]  /*c3a0*/  BRA.U UP0, `(.L_x_146) ;  /* 0xffffff9d00887547 */ /* 0x000fee000b83ffff */
[----:B------:R-:W3:Y:S01]  /*c3b0*/  S2UR UR4, SR_CgaCtaId ;  /* 0x00000000000479c3 */ /* 0x000ee20000008800 */
[----:B------:R-:W-:-:S13]  /*c3c0*/  R2UR UR5, R143 ;  /* 0x000000008f0572ca */ /* 0x000fda00000e0000 */
[----:B------:R-:W-:Y:S02]  /*c3d0*/  UISETP.NE.AND UP0, UPT, UR5, URZ, UPT ;  /* 0x000000ff0500728c */ /* 0x000fe4000bf05270 */
[----:B---3--:R-:W-:Y:S02]  /*c3e0*/  ULOP3.LUT UR5, UR4, 0x1, URZ, 0x3c, !UPT ;  /* 0x0000000104057892 */ /* 0x008fe4000f8e3cff */
[----:B------:R-:W-:-:S04]  /*c3f0*/  UIADD3 UR4, UPT, UPT, UR46, 0xe0, URZ ;  /* 0x000000e02e047890 */ /* 0x000fc8000fffe0ff */
[----:B------:R-:W-:-:S09]  /*c400*/  UPRMT UR4, UR5, 0x654, UR4 ;  /* 0x0000065405047896 */ /* 0x000fd20008000004 */
[----:B------:R-:W-:Y:S01]  /*c410*/  SYNCS.ARRIVE.TRANS64.RED.A1T0 RZ, [UR4], RZ ;  /* 0x000000ffffff79a7 */ /* 0x000fe20008100404 */
[----:B------:R-:W-:Y:S01]  /*c420*/  SYNCS.ARRIVE.TRANS64.A1T0 RZ, [UR46+0xe0], RZ ;  /* 0x0000e0ffffff79a7 */ /* 0x000fe2000810002e */
[----:B------:R-:W-:Y:S05]  /*c430*/  BRA.U !UP0, `(.L_x_147) ;  /* 0x0000000108487547 */ /* 0x000fea000b800000 */
[----:B------:R-:W3:Y:S02]  /*c440*/  LDCU.64 UR4, c[0x0][0xc90] ;  /* 0x00019200ff0477ac */ /* 0x000ee40008000a00 */
[----:B---3--:R-:W-:-:S04]  /*c450*/  UISETP.NE.U32.AND UP0, UPT, UR4, URZ, UPT ;  /* 0x000000ff0400728c */ /* 0x008fc8000bf05070 */
[----:B------:R-:W-:-:S09]  /*c460*/  UISETP.NE.AND.EX UP0, UPT, UR5, URZ, UPT, UP0 ;  /* 0x000000ff0500728c */ /* 0x000fd2000bf05300 */
[----:B------:R-:W-:Y:S05]  /*c470*/  BRA.U UP0, `(.L_x_148) ;  /* 0x00000001000c7547 */ /* 0x000fea000b800000 */
[----:B------:R-:W-:-:S13]  /*c480*/  FSETP.NEU.AND P0, PT, R71, RZ, PT ;  /* 0x000000ff4700720b */ /* 0x000fda0003f0d000 */
[----:B------:R-:W-:Y:S05]  /*c490*/  @!P0 EXIT ;  /* 0x000000000000894d */ /* 0x000fea0003800000 */
[----:B------:R-:W-:Y:S05]  /*c4a0*/  BRA `(.L_x_147) ;  /* 0x00000000002c7947 */ /* 0x000fea0003800000 */
.L_x_148:
[----:B------:R-:W-:Y:S01]  /*c4b0*/  ISETP.NE.AND P0, PT, R145, RZ, PT ;  /* 0x000000ff9100720c */ /* 0x000fe20003f05270 */
[----:B------:R-:W-:-:S12]  /*c4c0*/  BSSY.RECONVERGENT B0, `(.L_x_147) ;  /* 0x0000009000007945 */ /* 0x000fd80003800200 */
[----:B------:R-:W-:Y:S05]  /*c4d0*/  @P0 BRA `(.L_x_149) ;  /* 0x0000000000140947 */ /* 0x000fea0003800000 */
[----:B------:R-:W3:Y:S02]  /*c4e0*/  LDCU.64 UR4, c[0x0][0xc88] ;  /* 0x00019100ff0477ac */ /* 0x000ee40008000a00 */
[----:B---3--:R-:W-:-:S04]  /*c4f0*/  ISETP.NE.U32.AND P0, PT, RZ, UR4, PT ;  /* 0x00000004ff007c0c */ /* 0x008fc8000bf05070 */
[----:B------:R-:W-:-:S13]  /*c500*/  ISETP.NE.AND.EX P0, PT, RZ, UR5, PT, P0 ;  /* 0x00000005ff007c0c */ /* 0x000fda000bf05300 */
[----:B------:R-:W-:Y:S05]  /*c510*/  @!P0 EXIT ;  /* 0x000000000000894d */ /* 0x000fea0003800000 */
[----:B------:R-:W-:Y:S05]  /*c520*/  BRA `(.L_x_150) ;  /* 0x0000000000087947 */ /* 0x000fea0003800000 */
.L_x_149:
[----:B------:R-:W-:-:S13]  /*c530*/  FSETP.NEU.AND P0, PT, R71, RZ, PT ;  /* 0x000000ff4700720b */ /* 0x000fda0003f0d000 */
[----:B------:R-:W-:Y:S05]  /*c540*/  @!P0 EXIT ;  /* 0x000000000000894d */ /* 0x000fea0003800000 */
.L_x_150:
[----:B------:R-:W-:Y:S05]  /*c550*/  BSYNC.RECONVERGENT B0 ;  /* 0x0000000000007941 */ /* 0x000fea0003800200 */
.L_x_147:
[----:B------:R-:W3:Y:S01]  /*c560*/  S2UR UR5, SR_CgaCtaId ;  /* 0x00000000000579c3 */ /* 0x000ee20000008800 */
[----:B------:R-:W-:Y:S01]  /*c570*/  ULEA UR4, UR52, UR46, 0x3 ;  /* 0x0000002e34047291 */ /* 0x000fe2000f8e18ff */
[----:B------:R-:W-:-:S04]  /*c580*/  DEPBAR.LE SB0, 0x0 ;  /* 0x000080000000791a */ /* 0x000fc80000000000 */
[----:B------:R-:W-:-:S04]  /*c590*/  UIADD3 UR4, UPT, UPT, UR4, 0x60, URZ ;  /* 0x0000006004047890 */ /* 0x000fc8000fffe0ff */
[----:B---3--:R-:W-:-:S09]  /*c5a0*/  UPRMT UR4, UR5, 0x654, UR4 ;  /* 0x0000065405047896 */ /* 0x008fd20008000004 */
[----:B------:R-:W-:Y:S01]  /*c5b0*/  SYNCS.ARRIVE.TRANS64.RED.A1T0 RZ, [UR4], RZ ;  /* 0x000000ffffff79a7 */ /* 0x000fe20008100404 */
[----:B------:R-:W-:Y:S05]  /*c5c0*/  EXIT ;  /* 0x000000000000794d */ /* 0x000fea0003800000 */
.L_x_24:
[----:B-1----:R1:W3:Y:S02]  /*c5d0*/  SYNCS.PHASECHK.TRANS64.TRYWAIT P0, [R0+URZ+0xd0], R3 ;  /* 0x0000d003000075a7 */ /* 0x0022e400080011ff */
[----:B---3--:R-:W-:Y:S05]  /*c5e0*/  @!P0 NANOSLEEP.SYNCS 0x989680 ;  /* 0x009896800000895d */ /* 0x008fea0003900000 */
[----:B------:R-:W3:Y:S02]  /*c5f0*/  @!P0 SYNCS.PHASECHK.TRANS64 P0, [R0+URZ+0xd0], R3 ;  /* 0x0000d003000085a7 */ /* 0x000ee400080010ff */
[----:B---3--:R-:W-:Y:S05]  /*c600*/  @!P0 BRA `(.L_x_24) ;  /* 0xfffffffc00f08947 */ /* 0x008fea000383ffff */
[----:B------:R-:W-:Y:S05]  /*c610*/  BRA `(.L_x_151) ;  /* 0xffffff5400407947 */ /* 0x000fea000383ffff */
.L_x_27:
[----:B-1----:R-:W-:-:S07]  /*c620*/  MOV R0, UR5 ;  /* 0x0000000500007c02 */ /* 0x002fce0008000f00 */
.L_x_152:
[----:B-1----:R1:W3:Y:S02]  /*c630*/  SYNCS.PHASECHK.TRANS64.TRYWAIT P0, [R0+URZ+0x20], R3 ;  /* 0x00002003000075a7 */ /* 0x0022e400080011ff */
[----:B---3--:R-:W-:Y:S05]  /*c640*/  @!P0 NANOSLEEP.SYNCS 0x989680 ;  /* 0x009896800000895d */ /* 0x008fea0003900000 */
[----:B------:R-:W3:Y:S02]  /*c650*/  @!P0 SYNCS.PHASECHK.TRANS64 P0, [R0+URZ+0x20], R3 ;  /* 0x00002003000085a7 */ /* 0x000ee400080010ff */
[----:B---3--:R-:W-:Y:S05]  /*c660*/  @!P0 BRA `(.L_x_152) ;  /* 0xfffffffc00f08947 */ /* 0x008fea000383ffff */
[----:B------:R-:W-:Y:S05]  /*c670*/  BRA `(.L_x_26) ;  /* 0xffffff54009c7947 */ /* 0x000fea000383ffff */
.L_x_36:
[----:B-1----:R-:W-:-:S07]  /*c680*/  MOV R0, UR6 ;  /* 0x0000000600007c02 */ /* 0x002fce0008000f00 */
.L_x_153:
[----:B-1----:R1:W2:Y:S02]  /*c690*/  SYNCS.PHASECHK.TRANS64.TRYWAIT P0, [R0+URZ+0x20], R3 ;  /* 0x00002003000075a7 */ /* 0x0022a400080011ff */
[----:B--2---:R-:W-:Y:S05]  /*c6a0*/  @!P0 NANOSLEEP.SYNCS 0x989680 ;  /* 0x009896800000895d */ /* 0x004fea0003900000 */
[----:B------:R-:W2:Y:S02]  /*c6b0*/  @!P0 SYNCS.PHASECHK.TRANS64 P0, [R0+URZ+0x20], R3 ;  /* 0x00002003000085a7 */ /* 0x000ea400080010ff */
[----:B--2---:R-:W-:Y:S05]  /*c6c0*/  @!P0 BRA `(.L_x_153) ;  /* 0xfffffffc00f08947 */ /* 0x004fea000383ffff */
[----:B------:R-:W-:Y:S05]  /*c6d0*/  BRA `(.L_x_35) ;  /* 0xffffff5800b87947 */ /* 0x000fea000383ffff */
.L_x_43:
[----:B-1----:R1:W4:Y:S02]  /*c6e0*/  SYNCS.PHASECHK.TRANS64.TRYWAIT P0, [R3+URZ+0x90], R0 ;  /* 0x00009000030075a7 */ /* 0x00232400080011ff */
[----:B----4-:R-:W-:Y:S05]  /*c6f0*/  @!P0 NANOSLEEP.SYNCS 0x989680 ;  /* 0x009896800000895d */ /* 0x010fea0003900000 */
[----:B------:R-:W4:Y:S02]  /*c700*/  @!P0 SYNCS.PHASECHK.TRANS64 P0, [R3+URZ+0x90], R0 ;  /* 0x00009000030085a7 */ /* 0x000f2400080010ff */
[----:B----4-:R-:W-:Y:S05]  /*c710*/  @!P0 BRA `(.L_x_43) ;  /* 0xfffffffc00f08947 */ /* 0x010fea000383ffff */
[----:B------:R-:W-:Y:S05]  /*c720*/  BRA `(.L_x_154) ;  /* 0xffffff5c00b07947 */ /* 0x000fea000383ffff */
.L_x_47:
[----:B-1----:R-:W-:-:S07]  /*c730*/  MOV R0, UR4 ;  /* 0x0000000400007c02 */ /* 0x002fce0008000f00 */
.L_x_155:
[----:B-1----:R1:W2:Y:S02]  /*c740*/  SYNCS.PHASECHK.TRANS64.TRYWAIT P0, [R0+URZ], R3 ;  /* 0x00000003000075a7 */ /* 0x0022a400080011ff */
[----:B--2---:R-:W-:Y:S05]  /*c750*/  @!P0 NANOSLEEP.SYNCS 0x989680 ;  /* 0x009896800000895d */ /* 0x004fea0003900000 */
[----:B------:R-:W2:Y:S02]  /*c760*/  @!P0 SYNCS.PHASECHK.TRANS64 P0, [R0+URZ], R3 ;  /* 0x00000003000085a7 */ /* 0x000ea400080010ff */
[----:B--2---:R-:W-:Y:S05]  /*c770*/  @!P0 BRA `(.L_x_155) ;  /* 0xfffffffc00f08947 */ /* 0x004fea000383ffff */
[----:B------:R-:W-:Y:S05]  /*c780*/  BRA `(.L_x_156) ;  /* 0xffffff64005c7947 */ /* 0x000fea000383ffff */
.L_x_48:
[----:B------:R-:W-:-:S07]  /*c790*/  MOV R0, UR5 ;  /* 0x0000000500007c02 */ /* 0x000fce0008000f00 */
.L_x_157:
[----:B-1----:R1:W2:Y:S02]  /*c7a0*/  SYNCS.PHASECHK.TRANS64.TRYWAIT P0, [R0+URZ], R3 ;  /* 0x00000003000075a7 */ /* 0x0022a400080011ff */
[----:B--2---:R-:W-:Y:S05]  /*c7b0*/  @!P0 NANOSLEEP.SYNCS 0x989680 ;  /* 0x009896800000895d */ /* 0x004fea0003900000 */
[----:B------:R-:W2:Y:S02]  /*c7c0*/  @!P0 SYNCS.PHASECHK.TRANS64 P0, [R0+URZ], R3 ;  /* 0x00000003000085a7 */ /* 0x000ea400080010ff */
[----:B--2---:R-:W-:Y:S05]  /*c7d0*/  @!P0 BRA `(.L_x_157) ;  /* 0xfffffffc00f08947 */ /* 0x004fea000383ffff */
[----:B------:R-:W-:Y:S05]  /*c7e0*/  BRA `(.L_x_158) ;  /* 0xffffff6400687947 */ /* 0x000fea000383ffff */
.L_x_49:
[----:B------:R-:W-:-:S07]  /*c7f0*/  MOV R0, UR5 ;  /* 0x0000000500007c02 */ /* 0x000fce0008000f00 */
.L_x_159:
[----:B-1----:R1:W2:Y:S02]  /*c800*/  SYNCS.PHASECHK.TRANS64.TRYWAIT P0, [R0+URZ], R3 ;  /* 0x00000003000075a7 */ /* 0x0022a400080011ff */
[----:B--2---:R-:W-:Y:S05]  /*c810*/  @!P0 NANOSLEEP.SYNCS 0x989680 ;  /* 0x009896800000895d */ /* 0x004fea0003900000 */
[----:B------:R-:W2:Y:S02]  /*c820*/  @!P0 SYNCS.PHASECHK.TRANS64 P0, [R0+URZ], R3 ;  /* 0x00000003000085a7 */ /* 0x000ea400080010ff */
[----:B--2---:R-:W-:Y:S05]  /*c830*/  @!P0 BRA `(.L_x_159) ;  /* 0xfffffffc00f08947 */ /* 0x004fea000383ffff */
[----:B------:R-:W-:Y:S05]  /*c840*/  BRA `(.L_x_160) ;  /* 0xffffff6400747947 */ /* 0x000fea000383ffff */
.L_x_52:
[----:B--2---:R2:W3:Y:S02]  /*c850*/  SYNCS.PHASECHK.TRANS64.TRYWAIT P0, [R0+URZ+0xc0], R5 ;  /* 0x0000c005000075a7 */ /* 0x0044e400080011ff */
[----:B---3--:R-:W-:Y:S05]  /*c860*/  @!P0 NANOSLEEP.SYNCS 0x989680 ;  /* 0x009896800000895d */ /* 0x008fea0003900000 */
[----:B------:R-:W3:Y:S02]  /*c870*/  @!P0 SYNCS.PHASECHK.TRANS64 P0, [R0+URZ+0xc0], R5 ;  /* 0x0000c005000085a7 */ /* 0x000ee400080010ff */
[----:B---3--:R-:W-:Y:S05]  /*c880*/  @!P0 BRA `(.L_x_52) ;  /* 0xfffffffc00f08947 */ /* 0x008fea000383ffff */
[----:B------:R-:W-:Y:S05]  /*c890*/  BRA `(.L_x_161) ;  /* 0xffffff6400d87947 */ /* 0x000fea000383ffff */
.L_x_53:
[----:B------:R-:W-:-:S07]  /*c8a0*/  MOV R0, UR4 ;  /* 0x0000000400007c02 */ /* 0x000fce0008000f00 */
.L_x_162:
[----:B--2---:R2:W3:Y:S02]  /*c8b0*/  SYNCS.PHASECHK.TRANS64.TRYWAIT P0, [R0+URZ+0xa0], R7 ;  /* 0x0000a007000075a7 */ /* 0x0044e400080011ff */
[----:B---3--:R-:W-:Y:S05]  /*c8c0*/  @!P0 NANOSLEEP.SYNCS 0x989680 ;  /* 0x009896800000895d */ /* 0x008fea0003900000 */
[----:B------:R-:W3:Y:S02]  /*c8d0*/  @!P0 SYNCS.PHASECHK.TRANS64 P0, [R0+URZ+0xa0], R7 ;  /* 0x0000a007000085a7 */ /* 0x000ee400080010ff */
[----:B---3--:R-:W-:Y:S05]  /*c8e0*/  @!P0 BRA `(.L_x_162) ;  /* 0xfffffffc00f08947 */ /* 0x008fea000383ffff */
[----:B------:R-:W-:Y:S05]  /*c8f0*/  BRA `(.L_x_163) ;  /* 0xffffff6400e87947 */ /* 0x000fea000383ffff */
.L_x_54:
[----:B--2---:R2:W3:Y:S02]  /*c900*/  SYNCS.PHASECHK.TRANS64.TRYWAIT P1, [R0+URZ+0x90], R5 ;  /* 0x00009005000075a7 */ /* 0x0044e400080211ff */
[----:B---3--:R-:W-:Y:S05]  /*c910*/  @!P1 NANOSLEEP.SYNCS 0x989680 ;  /* 0x009896800000995d */ /* 0x008fea0003900000 */
[----:B------:R-:W3:Y:S02]  /*c920*/  @!P1 SYNCS.PHASECHK.TRANS64 P1, [R0+URZ+0x90], R5 ;  /* 0x00009005000095a7 */ /* 0x000ee400080210ff */
[----:B---3--:R-:W-:Y:S05]  /*c930*/  @!P1 BRA `(.L_x_54) ;  /* 0xfffffffc00f09947 */ /* 0x008fea000383ffff */
[----:B------:R-:W-:Y:S05]  /*c940*/  BRA `(.L_x_164) ;  /* 0xffffff6800187947 */ /* 0x000fea000383ffff */
.L_x_57:
[----:B------:R-:W-:-:S07]  /*c950*/  MOV R0, UR4 ;  /* 0x0000000400007c02 */ /* 0x000fce0008000f00 */
.L_x_165:
[----:B--2---:R2:W3:Y:S02]  /*c960*/  SYNCS.PHASECHK.TRANS64.TRYWAIT P0, [R0+URZ+0xa0], R3 ;  /* 0x0000a003000075a7 */ /* 0x0044e400080011ff */
[----:B---3--:R-:W-:Y:S05]  /*c970*/  @!P0 NANOSLEEP.SYNCS 0x989680 ;  /* 0x009896800000895d */ /* 0x008fea0003900000 */
[----:B------:R-:W3:Y:S02]  /*c980*/  @!P0 SYNCS.PHASECHK.TRANS64 P0, [R0+URZ+0xa0], R3 ;  /* 0x0000a003000085a7 */ /* 0x000ee400080010ff */
[----:B---3--:R-:W-:Y:S05]  /*c990*/  @!P0 BRA `(.L_x_165) ;  /* 0xfffffffc00f08947 */ /* 0x008fea000383ffff */
[----:B------:R-:W-:Y:S05]  /*c9a0*/  BRA `(.L_x_56) ;  /* 0xffffff68006c7947 */ /* 0x000fea000383ffff */
.L_x_66:
[----:B--2---:R-:W-:-:S04]  /*c9b0*/  MOV R5, UR5 ;  /* 0x0000000500057c02 */ /* 0x004fc80008000f00 */
[----:B------:R2:W3:Y:S03]  /*c9c0*/  SYNCS.PHASECHK.TRANS64.TRYWAIT P0, [R5+URZ+0x8], R6 ;  /* 0x00000806050075a7 */ /* 0x0004e600080011ff */
[----:B---3--:R-:W-:Y:S05]  /*c9d0*/  @!P0 NANOSLEEP.SYNCS 0x989680 ;  /* 0x009896800000895d */ /* 0x008fea0003900000 */
[----:B------:R-:W3:Y:S02]  /*c9e0*/  @!P0 SYNCS.PHASECHK.TRANS64 P0, [R5+URZ+0x8], R6 ;  /* 0x00000806050085a7 */ /* 0x000ee400080010ff */
[----:B---3--:R-:W-:Y:S05]  /*c9f0*/  @!P0 BRA `(.L_x_66) ;  /* 0xfffffffc00ec8947 */ /* 0x008fea000383ffff */
[----:B------:R-:W-:Y:S05]  /*ca00*/  BRA `(.L_x_65) ;  /* 0xffffff6c002c7947 */ /* 0x000fea000383ffff */
.L_x_68:
[----:B------:R-:W-:Y:S01]  /*ca10*/  BSSY B0, `(.L_x_166) ;  /* 0x0000006000007945 */ /* 0x000fe20003800000 */
[----:B------:R-:W-:-:S07]  /*ca20*/  MOV R15, 0xffffffff ;  /* 0xffffffff000f7802 */ /* 0x000fce0000000f00 */
[----:B-12--5:R-:W-:Y:S05]  /*ca30*/  WARPSYNC.COLLECTIVE R15, `(.L_x_167) ;  /* 0x000000000f0c7348 */ /* 0x026fea0003c00000 */
[----:B------:R-:W-:Y:S02]  /*ca40*/  ELECT P6, UR79, PT ;  /* 0x00000000004f782f */ /* 0x000fe400038c0000 */
[----:B------:R-:W-:Y:S01]  /*ca50*/  MOV R14, UR79 ;  /* 0x0000004f000e7c02 */ /* 0x000fe20008000f00 */
[----:B-12--5:R-:W-:Y:S10]  /*ca60*/  ENDCOLLECTIVE ;  /* 0x000000000000791b */ /* 0x026ff40003800000 */
.L_x_167:
[----:B------:R-:W-:Y:S05]  /*ca70*/  BSYNC B0 ;  /* 0x0000000000007941 */ /* 0x000fea0003800000 */
.L_x_166:
[----:B------:R-:W-:Y:S05]  /*ca80*/  BRA `(.L_x_168) ;  /* 0xffffff6c005c7947 */ /* 0x000fea000383ffff */
.L_x_70:
[----:B--2---:R-:W-:-:S04]  /*ca90*/  MOV R3, UR5 ;  /* 0x0000000500037c02 */ /* 0x004fc80008000f00 */
[----:B------:R2:W3:Y:S03]  /*caa0*/  SYNCS.PHASECHK.TRANS64.TRYWAIT P0, [R3+URZ+0x8], R4 ;  /* 0x00000804030075a7 */ /* 0x0004e600080011ff */
[----:B---3--:R-:W-:Y:S05]  /*cab0*/  @!P0 NANOSLEEP.SYNCS 0x989680 ;  /* 0x009896800000895d */ /* 0x008fea0003900000 */
[----:B------:R-:W3:Y:S02]  /*cac0*/  @!P0 SYNCS.PHASECHK.TRANS64 P0, [R3+URZ+0x8], R4 ;  /* 0x00000804030085a7 */ /* 0x000ee400080010ff */
[----:B---3--:R-:W-:Y:S05]  /*cad0*/  @!P0 BRA `(.L_x_70) ;  /* 0xfffffffc00ec8947 */ /* 0x008fea000383ffff */
[----:B------:R-:W-:Y:S05]  /*cae0*/  BRA `(.L_x_69) ;  /* 0xffffff6c00607947 */ /* 0x000fea000383ffff */
.L_x_71:
[----:B-1----:R1:W2:Y:S02]  /*caf0*/  SYNCS.PHASECHK.TRANS64.TRYWAIT P0, [R0+URZ+0x90], R5 ;  /* 0x00009005000075a7 */ /* 0x0022a400080011ff */
[----:B--2---:R-:W-:Y:S05]  /*cb00*/  @!P0 NANOSLEEP.SYNCS 0x989680 ;  /* 0x009896800000895d */ /* 0x004fea0003900000 */
[----:B------:R-:W2:Y:S02]  /*cb10*/  @!P0 SYNCS.PHASECHK.TRANS64 P0, [R0+URZ+0x90], R5 ;  /* 0x00009005000085a7 */ /* 0x000ea400080010ff */
[----:B--2---:R-:W-:Y:S05]  /*cb20*/  @!P0 BRA `(.L_x_71) ;  /* 0xfffffffc00f08947 */ /* 0x004fea000383ffff */
[----:B------:R-:W-:Y:S05]  /*cb30*/  BRA `(.L_x_169) ;  /* 0xffffff7000fc7947 */ /* 0x000fea000383ffff */
.L_x_75:
[----:B------:R-:W-:-:S07]  /*cb40*/  MOV R0, UR5 ;  /* 0x0000000500007c02 */ /* 0x000fce0008000f00 */
.L_x_170:
[----:B-1----:R1:W2:Y:S02]  /*cb50*/  SYNCS.PHASECHK.TRANS64.TRYWAIT P0, [R0+URZ], R5 ;  /* 0x00000005000075a7 */ /* 0x0022a400080011ff */
[----:B--2---:R-:W-:Y:S05]  /*cb60*/  @!P0 NANOSLEEP.SYNCS 0x989680 ;  /* 0x009896800000895d */ /* 0x004fea0003900000 */
[----:B------:R-:W2:Y:S02]  /*cb70*/  @!P0 SYNCS.PHASECHK.TRANS64 P0, [R0+URZ], R5 ;  /* 0x00000005000085a7 */ /* 0x000ea400080010ff */
[----:B--2---:R-:W-:Y:S05]  /*cb80*/  @!P0 BRA `(.L_x_170) ;  /* 0xfffffffc00f08947 */ /* 0x004fea000383ffff */
[----:B------:R-:W-:Y:S05]  /*cb90*/  BRA `(.L_x_74) ;  /* 0xffffff7400547947 */ /* 0x000fea000383ffff */
.L_x_76:
[----:B------:R-:W-:-:S07]  /*cba0*/  MOV R0, UR33 ;  /* 0x0000002100007c02 */ /* 0x000fce0008000f00 */
.L_x_171:
[----:B-1----:R1:W2:Y:S02]  /*cbb0*/  SYNCS.PHASECHK.TRANS64.TRYWAIT P0, [R0+URZ+0xb8], R5 ;  /* 0x0000b805000075a7 */ /* 0x0022a400080011ff */
[----:B--2---:R-:W-:Y:S05]  /*cbc0*/  @!P0 NANOSLEEP.SYNCS 0x989680 ;  /* 0x009896800000895d */ /* 0x004fea0003900000 */
[----:B------:R-:W2:Y:S02]  /*cbd0*/  @!P0 SYNCS.PHASECHK.TRANS64 P0, [R0+URZ+0xb8], R5 ;  /* 0x0000b805000085a7 */ /* 0x000ea400080010ff */
[----:B--2---:R-:W-:Y:S05]  /*cbe0*/  @!P0 BRA `(.L_x_171) ;  /* 0xfffffffc00f08947 */ /* 0x004fea000383ffff */
[----:B------:R-:W-:Y:S05]  /*cbf0*/  BRA `(.L_x_172) ;  /* 0xffffff7400a47947 */ /* 0x000fea000383ffff */
.L_x_79:
[----:B------:R-:W-:Y:S07]  /*cc00*/  MOV R0, UR7 ;  /* 0x0000000700007c02 */ /* 0x000fee0008000f00 */
.L_x_173:
[----:B-1----:R1:W2:Y:S02]  /*cc10*/  SYNCS.PHASECHK.TRANS64.TRYWAIT P0, [R0+URZ], R5 ;  /* 0x00000005000075a7 */ /* 0x0022a400080011ff */
[----:B--2---:R-:W-:Y:S05]  /*cc20*/  @!P0 NANOSLEEP.SYNCS 0x989680 ;  /* 0x009896800000895d */ /* 0x004fea0003900000 */
[----:B------:R-:W2:Y:S02]  /*cc30*/  @!P0 SYNCS.PHASECHK.TRANS64 P0, [R0+URZ], R5 ;  /* 0x00000005000085a7 */ /* 0x000ea400080010ff */
[----:B--2---:R-:W-:Y:S05]  /*cc40*/  @!P0 BRA `(.L_x_173) ;  /* 0xfffffffc00f08947 */ /* 0x004fea000383ffff */
[----:B------:R-:W-:Y:S05]  /*cc50*/  BRA `(.L_x_78) ;  /* 0xffffff78001c7947 */ /* 0x000fea000383ffff */
.L_x_82:
[----:B------:R-:W-:-:S07]  /*cc60*/  MOV R0, UR33 ;  /* 0x0000002100007c02 */ /* 0x000fce0008000f00 */
.L_x_174:
[----:B-1----:R1:W3:Y:S02]  /*cc70*/  SYNCS.PHASECHK.TRANS64.TRYWAIT P0, [R0+URZ+0xe0], R3 ;  /* 0x0000e003000075a7 */ /* 0x0022e400080011ff */
[----:B---3--:R-:W-:Y:S05]  /*cc80*/  @!P0 NANOSLEEP.SYNCS 0x989680 ;  /* 0x009896800000895d */ /* 0x008fea0003900000 */
[----:B------:R-:W3:Y:S02]  /*cc90*/  @!P0 SYNCS.PHASECHK.TRANS64 P0, [R0+URZ+0xe0], R3 ;  /* 0x0000e003000085a7 */ /* 0x000ee400080010ff */
[----:B---3--:R-:W-:Y:S05]  /*cca0*/  @!P0 BRA `(.L_x_174) ;  /* 0xfffffffc00f08947 */ /* 0x008fea000383ffff */
[----:B------:R-:W-:Y:S05]  /*ccb0*/  BRA `(.L_x_175) ;  /* 0xffffff7c00207947 */ /* 0x000fea000383ffff */
.L_x_87:
[----:B-1----:R1:W2:Y:S02]  /*ccc0*/  SYNCS.PHASECHK.TRANS64.TRYWAIT P0, [R8+URZ+0x90], R5 ;  /* 0x00009005080075a7 */ /* 0x0022a400080011ff */
[----:B--2---:R-:W-:Y:S05]  /*ccd0*/  @!P0 NANOSLEEP.SYNCS 0x989680 ;  /* 0x009896800000895d */ /* 0x004fea0003900000 */
[----:B------:R-:W2:Y:S02]  /*cce0*/  @!P0 SYNCS.PHASECHK.TRANS64 P0, [R8+URZ+0x90], R5 ;  /* 0x00009005080085a7 */ /* 0x000ea400080010ff */
[----:B--2---:R-:W-:Y:S05]  /*ccf0*/  @!P0 BRA `(.L_x_87) ;  /* 0xfffffffc00f08947 */ /* 0x004fea000383ffff */
[----:B------:R-:W-:Y:S05]  /*cd00*/  BRA `(.L_x_176) ;  /* 0xffffff8000647947 */ /* 0x000fea000383ffff */
.L_x_90:
[----:B------:R-:W-:Y:S07]  /*cd10*/  MOV R0, UR21 ;  /* 0x0000001500007c02 */ /* 0x000fee0008000f00 */
.L_x_177:
[----:B-1----:R1:W2:Y:S02]  /*cd20*/  SYNCS.PHASECHK.TRANS64.TRYWAIT P1, [R0+URZ+0x88], R5 ;  /* 0x00008805000075a7 */ /* 0x0022a400080211ff */
[----:B--2---:R-:W-:Y:S05]  /*cd30*/  @!P1 NANOSLEEP.SYNCS 0x989680 ;  /* 0x009896800000995d */ /* 0x004fea0003900000 */
[----:B------:R-:W2:Y:S02]  /*cd40*/  @!P1 SYNCS.PHASECHK.TRANS64 P1, [R0+URZ+0x88], R5 ;  /* 0x00008805000095a7 */ /* 0x000ea400080210ff */
[----:B--2---:R-:W-:Y:S05]  /*cd50*/  @!P1 BRA `(.L_x_177) ;  /* 0xfffffffc00f09947 */ /* 0x004fea000383ffff */
[----:B------:R-:W-:Y:S05]  /*cd60*/  BRA `(.L_x_89) ;  /* 0xffffff8400e07947 */ /* 0x000fea000383ffff */
.L_x_93:
[----:B-1----:R-:W-:Y:S07]  /*cd70*/  MOV R5, UR21 ;  /* 0x0000001500057c02 */ /* 0x002fee0008000f00 */
.L_x_178:
[----:B-1----:R1:W2:Y:S02]  /*cd80*/  SYNCS.PHASECHK.TRANS64.TRYWAIT P0, [R5+URZ+0x60], R4 ;  /* 0x00006004050075a7 */ /* 0x0022a400080011ff */
[----:B--2---:R-:W-:Y:S05]  /*cd90*/  @!P0 NANOSLEEP.SYNCS 0x989680 ;  /* 0x009896800000895d */ /* 0x004fea0003900000 */
[----:B------:R-:W2:Y:S02]  /*cda0*/  @!P0 SYNCS.PHASECHK.TRANS64 P0, [R5+URZ+0x60], R4 ;  /* 0x00006004050085a7 */ /* 0x000ea400080010ff */
[----:B--2---:R-:W-:Y:S05]  /*cdb0*/  @!P0 BRA `(.L_x_178) ;  /* 0xfffffffc00f08947 */ /* 0x004fea000383ffff */
[----:B------:R-:W-:Y:S05]  /*cdc0*/  BRA `(.L_x_179) ;  /* 0xffffff8800387947 */ /* 0x000fea000383ffff */
.L_x_94:
[----:B------:R-:W-:Y:S07]  /*cdd0*/  MOV R5, UR21 ;  /* 0x0000001500057c02 */ /* 0x000fee0008000f00 */
.L_x_180:
[----:B-1----:R1:W2:Y:S02]  /*cde0*/  SYNCS.PHASECHK.TRANS64.TRYWAIT P0, [R5+URZ+0x68], R4 ;  /* 0x00006804050075a7 */ /* 0x0022a400080011ff */
[----:B--2---:R-:W-:Y:S05]  /*cdf0*/  @!P0 NANOSLEEP.SYNCS 0x989680 ;  /* 0x009896800000895d */ /* 0x004fea0003900000 */
[----:B------:R-:W2:Y:S02]  /*ce00*/  @!P0 SYNCS.PHASECHK.TRANS64 P0, [R5+URZ+0x68], R4 ;  /* 0x00006804050085a7 */ /* 0x000ea400080010ff */
[----:B--2---:R-:W-:Y:S05]  /*ce10*/  @!P0 BRA `(.L_x_180) ;  /* 0xfffffffc00f08947 */ /* 0x004fea000383ffff */
[----:B------:R-:W-:Y:S05]  /*ce20*/  BRA `(.L_x_181) ;  /* 0xffffff8800907947 */ /* 0x000fea000383ffff */
.L_x_95:
[----:B-1----:R-:W-:Y:S07]  /*ce30*/  MOV R5, UR21 ;  /* 0x0000001500057c02 */ /* 0x002fee0008000f00 */
.L_x_182:
[----:B-1----:R1:W2:Y:S02]  /*ce40*/  SYNCS.PHASECHK.TRANS64.TRYWAIT P0, [R5+URZ+0x70], R4 ;  /* 0x00007004050075a7 */ /* 0x0022a400080011ff */
[----:B--2---:R-:W-:Y:S05]  /*ce50*/  @!P0 NANOSLEEP.SYNCS 0x989680 ;  /* 0x009896800000895d */ /* 0x004fea0003900000 */
[----:B------:R-:W2:Y:S02]  /*ce60*/  @!P0 SYNCS.PHASECHK.TRANS64 P0, [R5+URZ+0x70], R4 ;  /* 0x00007004050085a7 */ /* 0x000ea400080010ff */
[----:B--2---:R-:W-:Y:S05]  /*ce70*/  @!P0 BRA `(.L_x_182) ;  /* 0xfffffffc00f08947 */ /* 0x004fea000383ffff */
[----:B------:R-:W-:Y:S05]  /*ce80*/  BRA `(.L_x_183) ;  /* 0xffffff8800d87947 */ /* 0x000fea000383ffff */
.L_x_96:
[----:B-1----:R-:W-:Y:S07]  /*ce90*/  MOV R5, UR21 ;  /* 0x0000001500057c02 */ /* 0x002fee0008000f00 */
.L_x_184:
[----:B-1----:R1:W2:Y:S02]  /*cea0*/  SYNCS.PHASECHK.TRANS64.TRYWAIT P0, [R5+URZ+0x78], R4 ;  /* 0x00007804050075a7 */ /* 0x0022a400080011ff */
[----:B--2---:R-:W-:Y:S05]  /*ceb0*/  @!P0 NANOSLEEP.SYNCS 0x989680 ;  /* 0x009896800000895d */ /* 0x004fea0003900000 */
[----:B------:R-:W2:Y:S02]  /*cec0*/  @!P0 SYNCS.PHASECHK.TRANS64 P0, [R5+URZ+0x78], R4 ;  /* 0x00007804050085a7 */ /* 0x000ea400080010ff */
[----:B--2---:R-:W-:Y:S05]  /*ced0*/  @!P0 BRA `(.L_x_184) ;  /* 0xfffffffc00f08947 */ /* 0x004fea000383ffff */
[----:B------:R-:W-:Y:S05]  /*cee0*/  BRA `(.L_x_185) ;  /* 0xffffff8c00207947 */ /* 0x000fea000383ffff */
.L_x_98:
[----:B------:R-:W-:-:S07]  /*cef0*/  MOV R0, UR21 ;  /* 0x0000001500007c02 */ /* 0x000fce0008000f00 */
.L_x_186:
[----:B-1----:R1:W2:Y:S02]  /*cf00*/  SYNCS.PHASECHK.TRANS64.TRYWAIT P0, [R0+URZ+0x60], R3 ;  /* 0x00006003000075a7 */ /* 0x0022a400080011ff */
[----:B--2---:R-:W-:Y:S05]  /*cf10*/  @!P0 NANOSLEEP.SYNCS 0x989680 ;  /* 0x009896800000895d */ /* 0x004fea0003900000 */
[----:B------:R-:W2:Y:S02]  /*cf20*/  @!P0 SYNCS.PHASECHK.TRANS64 P0, [R0+URZ+0x60], R3 ;  /* 0x00006003000085a7 */ /* 0x000ea400080010ff */
[----:B--2---:R-:W-:Y:S05]  /*cf30*/  @!P0 BRA `(.L_x_186) ;  /* 0xfffffffc00f08947 */ /* 0x004fea000383ffff */
[----:B------:R-:W-:Y:S05]  /*cf40*/  BRA `(.L_x_187) ;  /* 0xffffff8c00b47947 */ /* 0x000fea000383ffff */
.L_x_99:
[----:B-1----:R-:W-:-:S07]  /*cf50*/  MOV R0, UR21 ;  /* 0x0000001500007c02 */ /* 0x002fce0008000f00 */
.L_x_188:
[----:B-1----:R1:W2:Y:S02]  /*cf60*/  SYNCS.PHASECHK.TRANS64.TRYWAIT P0, [R0+URZ+0x68], R3 ;  /* 0x00006803000075a7 */ /* 0x0022a400080011ff */
[----:B--2---:R-:W-:Y:S05]  /*cf70*/  @!P0 NANOSLEEP.SYNCS 0x989680 ;  /* 0x009896800000895d */ /* 0x004fea0003900000 */
[----:B------:R-:W2:Y:S02]  /*cf80*/  @!P0 SYNCS.PHASECHK.TRANS64 P0, [R0+URZ+0x68], R3 ;  /* 0x00006803000085a7 */ /* 0x000ea400080010ff */
[----:B--2---:R-:W-:Y:S05]  /*cf90*/  @!P0 BRA `(.L_x_188) ;  /* 0xfffffffc00f08947 */ /* 0x004fea000383ffff */
[----:B------:R-:W-:Y:S05]  /*cfa0*/  BRA `(.L_x_189) ;  /* 0xffffff8c00a47947 */ /* 0x000fea000383ffff */
.L_x_100:
[----:B-1----:R-:W-:-:S07]  /*cfb0*/  MOV R0, UR21 ;  /* 0x0000001500007c02 */ /* 0x002fce0008000f00 */
.L_x_190:
[----:B-1----:R1:W2:Y:S02]  /*cfc0*/  SYNCS.PHASECHK.TRANS64.TRYWAIT P0, [R0+URZ+0x70], R3 ;  /* 0x00007003000075a7 */ /* 0x0022a400080011ff */
[----:B--2---:R-:W-:Y:S05]  /*cfd0*/  @!P0 NANOSLEEP.SYNCS 0x989680 ;  /* 0x009896800000895d */ /* 0x004fea0003900000 */
[----:B------:R-:W2:Y:S02]  /*cfe0*/  @!P0 SYNCS.PHASECHK.TRANS64 P0, [R0+URZ+0x70], R3 ;  /* 0x00007003000085a7 */ /* 0x000ea400080010ff */
[----:B--2---:R-:W-:Y:S05]  /*cff0*/  @!P0 BRA `(.L_x_190) ;  /* 0xfffffffc00f08947 */ /* 0x004fea000383ffff */
[----:B------:R-:W-:Y:S05]  /*d000*/  BRA `(.L_x_191) ;  /* 0xffffff8c00947947 */ /* 0x000fea000383ffff */
.L_x_102:
[----:B--2---:R2:W3:Y:S02]  /*d010*/  SYNCS.PHASECHK.TRANS64.TRYWAIT P0, [R8+URZ+0x90], R3 ;  /* 0x00009003080075a7 */ /* 0x0044e400080011ff */
[----:B---3--:R-:W-:Y:S05]  /*d020*/  @!P0 NANOSLEEP.SYNCS 0x989680 ;  /* 0x009896800000895d */ /* 0x008fea0003900000 */
[----:B------:R-:W3:Y:S02]  /*d030*/  @!P0 SYNCS.PHASECHK.TRANS64 P0, [R8+URZ+0x90], R3 ;  /* 0x00009003080085a7 */ /* 0x000ee400080010ff */
[----:B---3--:R-:W-:Y:S05]  /*d040*/  @!P0 BRA `(.L_x_102) ;  /* 0xfffffffc00f08947 */ /* 0x008fea000383ffff */
[----:B------:R-:W-:Y:S05]  /*d050*/  BRA `(.L_x_192) ;  /* 0xffffff9000707947 */ /* 0x000fea000383ffff */
.L_x_113:
[----:B-1----:R-:W-:Y:S04]  /*d060*/  MOV R3, UR46 ;  /* 0x0000002e00037c02 */ /* 0x002fe80008000f00 */
[----:B------:R1:W2:Y:S03]  /*d070*/  SYNCS.PHASECHK.TRANS64.TRYWAIT P0, [R3+URZ+0x40], R4 ;  /* 0x00004004030075a7 */ /* 0x0002a600080011ff */
[----:B--2---:R-:W-:Y:S05]  /*d080*/  @!P0 NANOSLEEP.SYNCS 0x989680 ;  /* 0x009896800000895d */ /* 0x004fea0003900000 */
[----:B------:R-:W2:Y:S02]  /*d090*/  @!P0 SYNCS.PHASECHK.TRANS64 P0, [R3+URZ+0x40], R4 ;  /* 0x00004004030085a7 */ /* 0x000ea400080010ff */
[----:B--2---:R-:W-:Y:S05]  /*d0a0*/  @!P0 BRA `(.L_x_113) ;  /* 0xfffffffc00ec8947 */ /* 0x004fea000383ffff */
[----:B------:R-:W-:Y:S05]  /*d0b0*/  BRA `(.L_x_112) ;  /* 0xffffffa000607947 */ /* 0x000fea000383ffff */
.L_x_115:
[----:B-1----:R-:W-:Y:S04]  /*d0c0*/  MOV R3, UR46 ;  /* 0x0000002e00037c02 */ /* 0x002fe80008000f00 */
[----:B------:R1:W4:Y:S03]  /*d0d0*/  SYNCS.PHASECHK.TRANS64.TRYWAIT P1, [R3+URZ+0xb0], R0 ;  /* 0x0000b000030075a7 */ /* 0x00032600080211ff */
[----:B----4-:R-:W-:Y:S05]  /*d0e0*/  @!P1 NANOSLEEP.SYNCS 0x989680 ;  /* 0x009896800000995d */ /* 0x010fea0003900000 */
[----:B------:R-:W4:Y:S02]  /*d0f0*/  @!P1 SYNCS.PHASECHK.TRANS64 P1, [R3+URZ+0xb0], R0 ;  /* 0x0000b000030095a7 */ /* 0x000f2400080210ff */
[----:B----4-:R-:W-:Y:S05]  /*d100*/  @!P1 BRA `(.L_x_115) ;  /* 0xfffffffc00ec9947 */ /* 0x010fea000383ffff */
[----:B------:R-:W-:Y:S05]  /*d110*/  BRA `(.L_x_114) ;  /* 0xffffffa000987947 */ /* 0x000fea000383ffff */
.L_x_124:
[----:B---3--:R3:W4:Y:S02]  /*d120*/  SYNCS.PHASECHK.TRANS64.TRYWAIT P0, [R3+URZ+0x40], R0 ;  /* 0x00004000030075a7 */ /* 0x00872400080011ff */
[----:B----4-:R-:W-:Y:S05]  /*d130*/  @!P0 NANOSLEEP.SYNCS 0x989680 ;  /* 0x009896800000895d */ /* 0x010fea0003900000 */
[----:B------:R-:W4:Y:S02]  /*d140*/  @!P0 SYNCS.PHASECHK.TRANS64 P0, [R3+URZ+0x40], R0 ;  /* 0x00004000030085a7 */ /* 0x000f2400080010ff */
[----:B----4-:R-:W-:Y:S05]  /*d150*/  @!P0 BRA `(.L_x_124) ;  /* 0xfffffffc00f08947 */ /* 0x010fea000383ffff */
[----:B------:R-:W-:Y:S05]  /*d160*/  BRA `(.L_x_123) ;  /* 0xffffffb400647947 */ /* 0x000fea000383ffff */
.L_x_132:
[----:B-1----:R1:W4:Y:S02]  /*d170*/  SYNCS.PHASECHK.TRANS64.TRYWAIT P0, [R95+URZ+0x40], R6 ;  /* 0x000040065f0075a7 */ /* 0x00232400080011ff */
[----:B----4-:R-:W-:Y:S05]  /*d180*/  @!P0 NANOSLEEP.SYNCS 0x989680 ;  /* 0x009896800000895d */ /* 0x010fea0003900000 */
[----:B------:R-:W4:Y:S02]  /*d190*/  @!P0 SYNCS.PHASECHK.TRANS64 P0, [R95+URZ+0x40], R6 ;  /* 0x000040065f0085a7 */ /* 0x000f2400080010ff */
[----:B----4-:R-:W-:Y:S05]  /*d1a0*/  @!P0 BRA `(.L_x_132) ;  /* 0xfffffffc00f08947 */ /* 0x010fea000383ffff */
[----:B------:R-:W-:Y:S05]  /*d1b0*/  BRA `(.L_x_131) ;  /* 0xffffffc800687947 */ /* 0x000fea000383ffff */
.L_x_140:
[----:B-1----:R1:W2:Y:S02]  /*d1c0*/  SYNCS.PHASECHK.TRANS64.TRYWAIT P0, [R16+URZ+0x40], R3 ;  /* 0x00004003100075a7 */ /* 0x0022a400080011ff */
[----:B--2---:R-:W-:Y:S05]  /*d1d0*/  @!P0 NANOSLEEP.SYNCS 0x989680 ;  /* 0x009896800000895d */ /* 0x004fea0003900000 */
[----:B------:R-:W2:Y:S02]  /*d1e0*/  @!P0 SYNCS.PHASECHK.TRANS64 P0, [R16+URZ+0x40], R3 ;  /* 0x00004003100085a7 */ /* 0x000ea400080010ff */
[----:B--2---:R-:W-:Y:S05]  /*d1f0*/  @!P0 BRA `(.L_x_140) ;  /* 0xfffffffc00f08947 */ /* 0x004fea000383ffff */
[----:B------:R-:W-:Y:S05]  /*d200*/  BRA `(.L_x_139) ;  /* 0xffffffdc00647947 */ /* 0x000fea000383ffff */
        .weak           $__internal_0_$__cuda_sm10x_tcgen05_guardrail_trap_col_being_dealloced_not_returned_by_alloc
        .type           $__internal_0_$__cuda_sm10x_tcgen05_guardrail_trap_col_being_dealloced_not_returned_by_alloc,@function
        .size           $__internal_0_$__cuda_sm10x_tcgen05_guardrail_trap_col_being_dealloced_not_returned_by_alloc,($__internal_1_$__cuda_sm10x_tcgen05_guardrail_trap_phase_invalid_during_alloc - $__internal_0_$__cuda_sm10x_tcgen05_guardrail_trap_col_being_dealloced_not_returned_by_alloc)
$__internal_0_$__cuda_sm10x_tcgen05_guardrail_trap_col_being_dealloced_not_returned_by_alloc:
[----:B------:R-:W-:Y:S05]  /*d210*/  BPT.TRAP 0x1 ;  /* 0x000000040000795c */ /* 0x000fea0000300000 */
[----:B------:R-:W-:-:S04]  /*d220*/  HFMA2 R3, -RZ, RZ, 0, 0 ;  /* 0x00000000ff037431 */ /* 0x000fc800000001ff */
[----:B------:R-:W-:Y:S05]  /*d230*/  RET.REL.NODEC R2 `(_ZN7cutlass13device_kernelINS_4gemm6kernel13GemmUniversalIN4cute5tupleIJiiiiEEENS1_10collective13CollectiveMmaINS1_46MainloopSm100TmaUmmaWarpSpecializedBlockScaledILi4ELi2ELi1ENS5_IJNS4_1CILi4EEENSA_ILi1EEESC_EEEEENS5_IJNSA_ILi256EEESF_NSA_ILi128EEEEEENS5_IJNS_12float_e5m2_tENS_13float_ue8m0_tEEEENS5_IJNS5_IJlSC_lEEENS4_6LayoutINS5_IJNS5_IJNS5_IJNSA_ILi32EEESB_EEEiEEESP_NS5_IJSC_iEEEEEENS5_IJNS5_IJNS5_IJNSA_ILi16EEESB_EEEiEEENS5_IJNS5_IJNSA_ILi0EEESC_EEENSA_ILi512EEEEEENS5_IJSV_iEEEEEEEEEEESK_S12_NS4_8TiledMMAINS4_8MMA_AtomIJNS4_27SM100_MMA_MXF8F6F4_2x1SM_SSISI_SI_fSJ_Li256ELi256ELNS4_4UMMA5MajorE0ELS17_0ELNS16_7ScaleInE0ELS18_0EEEEEENSM_INS5_IJSC_SC_SC_EEENS5_IJSV_SV_SV_EEEEENS5_IJNS4_10UnderscoreES1E_S1E_EEEEENS5_IJNS4_18SM100_TMA_2SM_LOADES1H_EEENS5_IJNS4_14ComposedLayoutINS4_7SwizzleILi3ELi4ELi3EEENS4_18smem_ptr_flag_bitsILi8EEENSM_INS5_IJNSA_ILi8EEESG_EEENS5_IJSG_SC_EEEEEEENSM_INS5_IJNS5_IJNS5_IJSO_SC_EEENS5_IJSN_SC_EEEEEESC_NS5_IJSB_SC_EEEEEENS5_IJNS5_IJNS5_IJST_SX_EEESW_EEESV_NS5_IJSC_SX_EEEEEEEEEEEvNS4_8identityENS5_IJNS4_28SM100_TMA_2SM_LOAD_MULTICASTES25_EEENS5_IJS1S_NSM_INS5_IJNS5_IJNS5_IJSO_NSA_ILi2EEEEEES1U_EEESC_S1W_EEENS5_IJS1Z_SV_NS5_IJSC_NSA_ILi1024EEEEEEEEEEEEEEvS24_EENS_8epilogue10collective18CollectiveEpilogueINS2H_23Sm100TmaWarpSpecializedILi4ELi2ELi64ELb1ELb0EEEJNS5_IJSG_SF_SG_EEENS5_IJNSM_ISG_SC_EENSM_INSA_ILi64EEESC_EEEEENS_10bfloat16_tESL_S2R_SL_NS2H_6fusion15FusionCallbacksIS2L_NS2S_17LinearCombinationIS2R_fS2R_fLNS_15FloatRoundStyleE2EEES2M_S2Q_JEEENS4_5SM1004TMEM4LOAD26SM100_TMEM_LOAD_32dp32b64xENS4_13SM90_TMA_LOADENS1J_IS1L_NS1M_ILi16EEENSM_INS5_IJS1O_S2O_EEENS5_IJS2O_SC_EEEEEEENS4_39AutoVectorizingCopyWithAssumedAlignmentILi128EEENS4_14SM90_TMA_STOREES37_S39_S39_EEEvvEEEEvNT_6ParamsE) ;  /* 0xffffff2c02707950 */ /* 0x000fea0003c3ffff */
        .weak           $__internal_1_$__cuda_sm10x_tcgen05_guardrail_trap_phase_invalid_during_alloc
        .type           $__internal_1_$__cuda_sm10x_tcgen05_guardrail_trap_phase_invalid_during_alloc,@function
        .size           $__internal_1_$__cuda_sm10x_tcgen05_guardrail_trap_phase_invalid_during_alloc,($__internal_2_$__cuda_sm10x_tcgen05_guardrail_trap_unallocated_columns_being_dealloced - $__internal_1_$__cuda_sm10x_tcgen05_guardrail_trap_phase_invalid_during_alloc)
$__internal_1_$__cuda_sm10x_tcgen05_guardrail_trap_phase_invalid_during_alloc:
[----:B------:R-:W-:Y:S05]  /*d240*/  BPT.TRAP 0x1 ;  /* 0x000000040000795c */ /* 0x000fea0000300000 */
[----:B------:R-:W-:-:S04]  /*d250*/  MOV R5, 0x0 ;  /* 0x0000000000057802 */ /* 0x000fc80000000f00 */
[----:B------:R-:W-:Y:S05]  /*d260*/  RET.REL.NODEC R4 `(_ZN7cutlass13device_kernelINS_4gemm6kernel13GemmUniversalIN4cute5tupleIJiiiiEEENS1_10collective13CollectiveMmaINS1_46MainloopSm100TmaUmmaWarpSpecializedBlockScaledILi4ELi2ELi1ENS5_IJNS4_1CILi4EEENSA_ILi1EEESC_EEEEENS5_IJNSA_ILi256EEESF_NSA_ILi128EEEEEENS5_IJNS_12float_e5m2_tENS_13float_ue8m0_tEEEENS5_IJNS5_IJlSC_lEEENS4_6LayoutINS5_IJNS5_IJNS5_IJNSA_ILi32EEESB_EEEiEEESP_NS5_IJSC_iEEEEEENS5_IJNS5_IJNS5_IJNSA_ILi16EEESB_EEEiEEENS5_IJNS5_IJNSA_ILi0EEESC_EEENSA_ILi512EEEEEENS5_IJSV_iEEEEEEEEEEESK_S12_NS4_8TiledMMAINS4_8MMA_AtomIJNS4_27SM100_MMA_MXF8F6F4_2x1SM_SSISI_SI_fSJ_Li256ELi256ELNS4_4UMMA5MajorE0ELS17_0ELNS16_7ScaleInE0ELS18_0EEEEEENSM_INS5_IJSC_SC_SC_EEENS5_IJSV_SV_SV_EEEEENS5_IJNS4_10UnderscoreES1E_S1E_EEEEENS5_IJNS4_18SM100_TMA_2SM_LOADES1H_EEENS5_IJNS4_14ComposedLayoutINS4_7SwizzleILi3ELi4ELi3EEENS4_18smem_ptr_flag_bitsILi8EEENSM_INS5_IJNSA_ILi8EEESG_EEENS5_IJSG_SC_EEEEEEENSM_INS5_IJNS5_IJNS5_IJSO_SC_EEENS5_IJSN_SC_EEEEEESC_NS5_IJSB_SC_EEEEEENS5_IJNS5_IJNS5_IJST_SX_EEESW_EEESV_NS5_IJSC_SX_EEEEEEEEEEEvNS4_8identityENS5_IJNS4_28SM100_TMA_2SM_LOAD_MULTICASTES25_EEENS5_IJS1S_NSM_INS5_IJNS5_IJNS5_IJSO_NSA_ILi2EEEEEES1U_EEESC_S1W_EEENS5_IJS1Z_SV_NS5_IJSC_NSA_ILi1024EEEEEEEEEEEEEEvS24_EENS_8epilogue10collective18CollectiveEpilogueINS2H_23Sm100TmaWarpSpecializedILi4ELi2ELi64ELb1ELb0EEEJNS5_IJSG_SF_SG_EEENS5_IJNSM_ISG_SC_EENSM_INSA_ILi64EEESC_EEEEENS_10bfloat16_tESL_S2R_SL_NS2H_6fusion15FusionCallbacksIS2L_NS2S_17LinearCombinationIS2R_fS2R_fLNS_15FloatRoundStyleE2EEES2M_S2Q_JEEENS4_5SM1004TMEM4LOAD26SM100_TMEM_LOAD_32dp32b64xENS4_13SM90_TMA_LOADENS1J_IS1L_NS1M_ILi16EEENSM_INS5_IJS1O_S2O_EEENS5_IJS2O_SC_EEEEEEENS4_39AutoVectorizingCopyWithAssumedAlignmentILi128EEENS4_14SM90_TMA_STOREES37_S39_S39_EEEvvEEEEvNT_6ParamsE) ;  /* 0xffffff2c04647950 */ /* 0x000fea0003c3ffff */
        .weak           $__internal_2_$__cuda_sm10x_tcgen05_guardrail_trap_unallocated_columns_being_dealloced
        .type           $__internal_2_$__cuda_sm10x_tcgen05_guardrail_trap_unallocated_columns_being_dealloced,@function
        .size           $__internal_2_$__cuda_sm10x_tcgen05_guardrail_trap_unallocated_columns_being_dealloced,(.L_x_194 - $__internal_2_$__cuda_sm10x_tcgen05_guardrail_trap_unallocated_columns_being_dealloced)
$__internal_2_$__cuda_sm10x_tcgen05_guardrail_trap_unallocated_columns_being_dealloced:
[----:B------:R-:W-:Y:S05]  /*d270*/  BPT.TRAP 0x1 ;  /* 0x000000040000795c */ /* 0x000fea0000300000 */
[----:B------:R-:W-:-:S04]  /*d280*/  HFMA2 R3, -RZ, RZ, 0, 0 ;  /* 0x00000000ff037431 */ /* 0x000fc800000001ff */
[----:B------:R-:W-:Y:S05]  /*d290*/  RET.REL.NODEC R2 `(_ZN7cutlass13device_kernelINS_4gemm6kernel13GemmUniversalIN4cute5tupleIJiiiiEEENS1_10collective13CollectiveMmaINS1_46MainloopSm100TmaUmmaWarpSpecializedBlockScaledILi4ELi2ELi1ENS5_IJNS4_1CILi4EEENSA_ILi1EEESC_EEEEENS5_IJNSA_ILi256EEESF_NSA_ILi128EEEEEENS5_IJNS_12float_e5m2_tENS_13float_ue8m0_tEEEENS5_IJNS5_IJlSC_lEEENS4_6LayoutINS5_IJNS5_IJNS5_IJNSA_ILi32EEESB_EEEiEEESP_NS5_IJSC_iEEEEEENS5_IJNS5_IJNS5_IJNSA_ILi16EEESB_EEEiEEENS5_IJNS5_IJNSA_ILi0EEESC_EEENSA_ILi512EEEEEENS5_IJSV_iEEEEEEEEEEESK_S12_NS4_8TiledMMAINS4_8MMA_AtomIJNS4_27SM100_MMA_MXF8F6F4_2x1SM_SSISI_SI_fSJ_Li256ELi256ELNS4_4UMMA5MajorE0ELS17_0ELNS16_7ScaleInE0ELS18_0EEEEEENSM_INS5_IJSC_SC_SC_EEENS5_IJSV_SV_SV_EEEEENS5_IJNS4_10UnderscoreES1E_S1E_EEEEENS5_IJNS4_18SM100_TMA_2SM_LOADES1H_EEENS5_IJNS4_14ComposedLayoutINS4_7SwizzleILi3ELi4ELi3EEENS4_18smem_ptr_flag_bitsILi8EEENSM_INS5_IJNSA_ILi8EEESG_EEENS5_IJSG_SC_EEEEEEENSM_INS5_IJNS5_IJNS5_IJSO_SC_EEENS5_IJSN_SC_EEEEEESC_NS5_IJSB_SC_EEEEEENS5_IJNS5_IJNS5_IJST_SX_EEESW_EEESV_NS5_IJSC_SX_EEEEEEEEEEEvNS4_8identityENS5_IJNS4_28SM100_TMA_2SM_LOAD_MULTICASTES25_EEENS5_IJS1S_NSM_INS5_IJNS5_IJNS5_IJSO_NSA_ILi2EEEEEES1U_EEESC_S1W_EEENS5_IJS1Z_SV_NS5_IJSC_NSA_ILi1024EEEEEEEEEEEEEEvS24_EENS_8epilogue10collective18CollectiveEpilogueINS2H_23Sm100TmaWarpSpecializedILi4ELi2ELi64ELb1ELb0EEEJNS5_IJSG_SF_SG_EEENS5_IJNSM_ISG_SC_EENSM_INSA_ILi64EEESC_EEEEENS_10bfloat16_tESL_S2R_SL_NS2H_6fusion15FusionCallbacksIS2L_NS2S_17LinearCombinationIS2R_fS2R_fLNS_15FloatRoundStyleE2EEES2M_S2Q_JEEENS4_5SM1004TMEM4LOAD26SM100_TMEM_LOAD_32dp32b64xENS4_13SM90_TMA_LOADENS1J_IS1L_NS1M_ILi16EEENSM_INS5_IJS1O_S2O_EEENS5_IJS2O_SC_EEEEEEENS4_39AutoVectorizingCopyWithAssumedAlignmentILi128EEENS4_14SM90_TMA_STOREES37_S39_S39_EEEvvEEEEvNT_6ParamsE) ;  /* 0xffffff2c02587950 */ /* 0x000fea0003c3ffff */
.L_x_193:
[----:B------:R-:W-:-:S00]  /*d2a0*/  BRA `(.L_x_193) ;  /* 0xfffffffc00fc7947 */ /* 0x000fc0000383ffff */
[----:B------:R-:W-:-:S00]  /*d2b0*/  NOP ;  /* 0x0000000000007918 */ /* 0x000fc00000000000 */
        /* <DEDUP_REMOVED lines=12> */
.L_x_194:


//--------------------- .nv.global.init           --------------------------
	.section	.nv.global.init,"aw",@progbits
.nv.global.init:
	.type		$str$27,@object
	.size		$str$27,($str$28 - $str$27)
$str$27:
        /*0000*/ 	.byte	0x28, 0x61, 0x64, 0x64, 0x72, 0x65, 0x73, 0x73, 0x20, 0x26, 0x20, 0x6d, 0x61, 0x73, 0x6b, 0x29
        /*0010*/ 	.byte	0x20, 0x3d, 0x3d, 0x20, 0x30, 0x00
	.type		$str$28,@object
	.size		$str$28,($str$26 - $str$28)
$str$28:
        /*0016*/ 	.byte	0x2f, 0x74, 0x6d, 0x70, 0x2f, 0x63, 0x75, 0x74, 0x6c, 0x61, 0x73, 0x73, 0x5f, 0x73, 0x77, 0x65
        /*0026*/ 	.byte	0x65, 0x70, 0x5f, 0x73, 0x72, 0x63, 0x2f, 0x69, 0x6e, 0x63, 0x6c, 0x75, 0x64, 0x65, 0x2f, 0x63
        /*0036*/ 	.byte	0x75, 0x74, 0x65, 0x2f, 0x70, 0x6f, 0x69, 0x6e, 0x74, 0x65, 0x72, 0x5f, 0x66, 0x6c, 0x61, 0x67
        /*0046*/ 	.byte	0x67, 0x65, 0x64, 0x2e, 0x68, 0x70, 0x70, 0x00
	.type		$str$26,@object
	.size		$str$26,($str$25 - $str$26)
$str$26:
        /*004e*/ 	.byte	0x2f, 0x74, 0x6d, 0x70, 0x2f, 0x63, 0x75, 0x74, 0x6c, 0x61, 0x73, 0x73, 0x5f, 0x73, 0x77, 0x65
        /*005e*/ 	.byte	0x65, 0x70, 0x5f, 0x73, 0x72, 0x63, 0x2f, 0x69, 0x6e, 0x63, 0x6c, 0x75, 0x64, 0x65, 0x2f, 0x63
        /*006e*/ 	.byte	0x75, 0x74, 0x65, 0x2f, 0x61, 0x74, 0x6f, 0x6d, 0x2f, 0x63, 0x6f, 0x70, 0x79, 0x5f, 0x74, 0x72
        /*007e*/ 	.byte	0x61, 0x69, 0x74, 0x73, 0x5f, 0x73, 0x6d, 0x31, 0x30, 0x30, 0x2e, 0x68, 0x70, 0x70, 0x00
	.type		$str$25,@object
	.size		$str$25,(__unnamed_1 - $str$25)
$str$25:
        /*008d*/ 	.byte	0x28, 0x28, 0x75, 0x69, 0x6e, 0x74, 0x33, 0x32, 0x5f, 0x74, 0x28, 0x74, 0x68, 0x72, 0x65, 0x61
        /*009d*/ 	.byte	0x64, 0x49, 0x64, 0x78, 0x2e, 0x78, 0x29, 0x20, 0x2f, 0x20, 0x33, 0x32, 0x29, 0x20, 0x25, 0x20
        /*00ad*/ 	.byte	0x34, 0x29, 0x20, 0x3d, 0x3d, 0x20, 0x28, 0x28, 0x28, 0x74, 0x6d, 0x65, 0x6d, 0x5f, 0x61, 0x64
        /*00bd*/ 	.byte	0x64, 0x72, 0x20, 0x3e, 0x3e, 0x20, 0x31, 0x36, 0x29, 0x20, 0x2f, 0x20, 0x33, 0x32, 0x29, 0x20
        /*00cd*/ 	.byte	0x25, 0x20, 0x34, 0x29, 0x00
	.type		__unnamed_1,@object
	.size		__unnamed_1,(__unnamed_2 - __unnamed_1)
__unnamed_1:
        /*00d2*/ 	.byte	0x61, 0x75, 0x74, 0x6f, 0x20, 0x63, 0x75, 0x74, 0x65, 0x3a, 0x3a, 0x61, 0x73, 0x5f, 0x70, 0x6f
        /* <DEDUP_REMOVED lines=24> */
        /*0262*/ 	.byte	0x38, 0x31, 0x39, 0x32, 0x3e, 0x3e, 0x3e, 0x3e, 0x5d, 0x00
	.type		__unnamed_2,@object
	.size		__unnamed_2,(.L_2 - __unnamed_2)
__unnamed_2:
        /* <DEDUP_REMOVED lines=43> */
        /*051c*/ 	.byte	0x74, 0x65, 0x3a, 0x3a, 0x43, 0x3c, 0x30, 0x3e, 0x3e, 0x3e, 0x3e, 0x5d, 0x00
.L_2:


//--------------------- .nv.shared._ZN7cutlass13device_kernelINS_4gemm6kernel13GemmUniversalIN4cute5tupleIJiiiiEEENS1_10collective13CollectiveMmaINS1_46MainloopSm100TmaUmmaWarpSpecializedBlockScaledILi4ELi2ELi1ENS5_IJNS4_1CILi4EEENSA_ILi1EEESC_EEEEENS5_IJNSA_ILi256EEESF_NSA_ILi128EEEEEENS5_IJNS_12float_e5m2_tENS_13float_ue8m0_tEEEENS5_IJNS5_IJlSC_lEEENS4_6LayoutINS5_IJNS5_IJNS5_IJNSA_ILi32EEESB_EEEiEEESP_NS5_IJSC_iEEEEEENS5_IJNS5_IJNS5_IJNSA_ILi16EEESB_EEEiEEENS5_IJNS5_IJNSA_ILi0EEESC_EEENSA_ILi512EEEEEENS5_IJSV_iEEEEEEEEEEESK_S12_NS4_8TiledMMAINS4_8MMA_AtomIJNS4_27SM100_MMA_MXF8F6F4_2x1SM_SSISI_SI_fSJ_Li256ELi256ELNS4_4UMMA5MajorE0ELS17_0ELNS16_7ScaleInE0ELS18_0EEEEEENSM_INS5_IJSC_SC_SC_EEENS5_IJSV_SV_SV_EEEEENS5_IJNS4_10UnderscoreES1E_S1E_EEEEENS5_IJNS4_18SM100_TMA_2SM_LOADES1H_EEENS5_IJNS4_14ComposedLayoutINS4_7SwizzleILi3ELi4ELi3EEENS4_18smem_ptr_flag_bitsILi8EEENSM_INS5_IJNSA_ILi8EEESG_EEENS5_IJSG_SC_EEEEEEENSM_INS5_IJNS5_IJNS5_IJSO_SC_EEENS5_IJSN_SC_EEEEEESC_NS5_IJSB_SC_EEEEEENS5_IJNS5_IJNS5_IJST_SX_EEESW_EEESV_NS5_IJSC_SX_EEEEEEEEEEEvNS4_8identityENS5_IJNS4_28SM100_TMA_2SM_LOAD_MULTICASTES25_EEENS5_IJS1S_NSM_INS5_IJNS5_IJNS5_IJSO_NSA_ILi2EEEEEES1U_EEESC_S1W_EEENS5_IJS1Z_SV_NS5_IJSC_NSA_ILi1024EEEEEEEEEEEEEEvS24_EENS_8epilogue10collective18CollectiveEpilogueINS2H_23Sm100TmaWarpSpecializedILi4ELi2ELi64ELb1ELb0EEEJNS5_IJSG_SF_SG_EEENS5_IJNSM_ISG_SC_EENSM_INSA_ILi64EEESC_EEEEENS_10bfloat16_tESL_S2R_SL_NS2H_6fusion15FusionCallbacksIS2L_NS2S_17LinearCombinationIS2R_fS2R_fLNS_15FloatRoundStyleE2EEES2M_S2Q_JEEENS4_5SM1004TMEM4LOAD26SM100_TMEM_LOAD_32dp32b64xENS4_13SM90_TMA_LOADENS1J_IS1L_NS1M_ILi16EEENSM_INS5_IJS1O_S2O_EEENS5_IJS2O_SC_EEEEEEENS4_39AutoVectorizingCopyWithAssumedAlignmentILi128EEENS4_14SM90_TMA_STOREES37_S39_S39_EEEvvEEEEvNT_6ParamsE --------------------------
	.section	.nv.shared._ZN7cutlass13device_kernelINS_4gemm6kernel13GemmUniversalIN4cute5tupleIJiiiiEEENS1_10collective13CollectiveMmaINS1_46MainloopSm100TmaUmmaWarpSpecializedBlockScaledILi4ELi2ELi1ENS5_IJNS4_1CILi4EEENSA_ILi1EEESC_EEEEENS5_IJNSA_ILi256EEESF_NSA_ILi128EEEEEENS5_IJNS_12float_e5m2_tENS_13float_ue8m0_tEEEENS5_IJNS5_IJlSC_lEEENS4_6LayoutINS5_IJNS5_IJNS5_IJNSA_ILi32EEESB_EEEiEEESP_NS5_IJSC_iEEEEEENS5_IJNS5_IJNS5_IJNSA_ILi16EEESB_EEEiEEENS5_IJNS5_IJNSA_ILi0EEESC_EEENSA_ILi512EEEEEENS5_IJSV_iEEEEEEEEEEESK_S12_NS4_8TiledMMAINS4_8MMA_AtomIJNS4_27SM100_MMA_MXF8F6F4_2x1SM_SSISI_SI_fSJ_Li256ELi256ELNS4_4UMMA5MajorE0ELS17_0ELNS16_7ScaleInE0ELS18_0EEEEEENSM_INS5_IJSC_SC_SC_EEENS5_IJSV_SV_SV_EEEEENS5_IJNS4_10UnderscoreES1E_S1E_EEEEENS5_IJNS4_18SM100_TMA_2SM_LOADES1H_EEENS5_IJNS4_14ComposedLayoutINS4_7SwizzleILi3ELi4ELi3EEENS4_18smem_ptr_flag_bitsILi8EEENSM_INS5_IJNSA_ILi8EEESG_EEENS5_IJSG_SC_EEEEEEENSM_INS5_IJNS5_IJNS5_IJSO_SC_EEENS5_IJSN_SC_EEEEEESC_NS5_IJSB_SC_EEEEEENS5_IJNS5_IJNS5_IJST_SX_EEESW_EEESV_NS5_IJSC_SX_EEEEEEEEEEEvNS4_8identityENS5_IJNS4_28SM100_TMA_2SM_LOAD_MULTICASTES25_EEENS5_IJS1S_NSM_INS5_IJNS5_IJNS5_IJSO_NSA_ILi2EEEEEES1U_EEESC_S1W_EEENS5_IJS1Z_SV_NS5_IJSC_NSA_ILi1024EEEEEEEEEEEEEEvS24_EENS_8epilogue10collective18CollectiveEpilogueINS2H_23Sm100TmaWarpSpecializedILi4ELi2ELi64ELb1ELb0EEEJNS5_IJSG_SF_SG_EEENS5_IJNSM_ISG_SC_EENSM_INSA_ILi64EEESC_EEEEENS_10bfloat16_tESL_S2R_SL_NS2H_6fusion15FusionCallbacksIS2L_NS2S_17LinearCombinationIS2R_fS2R_fLNS_15FloatRoundStyleE2EEES2M_S2Q_JEEENS4_5SM1004TMEM4LOAD26SM100_TMEM_LOAD_32dp32b64xENS4_13SM90_TMA_LOADENS1J_IS1L_NS1M_ILi16EEENSM_INS5_IJS1O_S2O_EEENS5_IJS2O_SC_EEEEEEENS4_39AutoVectorizingCopyWithAssumedAlignmentILi128EEENS4_14SM90_TMA_STOREES37_S39_S39_EEEvvEEEEvNT_6ParamsE,"aw",@nobits
	.sectionflags	@""
	.align	16
	.zero		1024


//--------------------- .nv.shared.reserved.0     --------------------------
	.section	.nv.shared.reserved.0,"aw",@nobits
	.weak		__nv_reservedSMEM_offset_0_alias
	.size		__nv_reservedSMEM_offset_0_alias, 0, 64
	.other		__nv_reservedSMEM_offset_0_alias,@"STO_CUDA_RESERVED_SHARED STV_DEFAULT"
__nv_reservedSMEM_offset_0_alias:
	.zero		0
.nv.shared.reserved.0:
	.zero		64
	.weak		__nv_reservedSMEM_tcgen05_partition
	.type		__nv_reservedSMEM_tcgen05_partition,@object
	.size		__nv_reservedSMEM_tcgen05_partition,(.L_0 - __nv_reservedSMEM_tcgen05_partition)
__nv_reservedSMEM_tcgen05_partition:
	.zero		32
.L_0:


//--------------------- .nv.global                --------------------------
	.section	.nv.global,"aw",@nobits
.nv.global:
	.type		_ZN40_INTERNAL_b0054e9b_4_k_cu_d7e0c95d_204174cute1_E,@object
	.size		_ZN40_INTERNAL_b0054e9b_4_k_cu_d7e0c95d_204174cute1_E,(_ZN40_INTERNAL_b0054e9b_4_k_cu_d7e0c95d_204174cuda3std3__45__cpo6cbeginE - _ZN40_INTERNAL_b0054e9b_4_k_cu_d7e0c95d_204174cute1_E)
_ZN40_INTERNAL_b0054e9b_4_k_cu_d7e0c95d_204174cute1_E:
	.zero		1
	.type		_ZN40_INTERNAL_b0054e9b_4_k_cu_d7e0c95d_204174cuda3std3__45__cpo6cbeginE,@object
	.size		_ZN40_INTERNAL_b0054e9b_4_k_cu_d7e0c95d_204174cuda3std3__45__cpo6cbeginE,(_ZN40_INTERNAL_b0054e9b_4_k_cu_d7e0c95d_204174cuda3std3__48in_placeE - _ZN40_INTERNAL_b0054e9b_4_k_cu_d7e0c95d_204174cuda3std3__45__cpo6cbeginE)
_ZN40_INTERNAL_b0054e9b_4_k_cu_d7e0c95d_204174cuda3std3__45__cpo6cbeginE:
	.zero		1
	.type		_ZN40_INTERNAL_b0054e9b_4_k_cu_d7e0c95d_204174cuda3std3__48in_placeE,@object
	.size		_ZN40_INTERNAL_b0054e9b_4_k_cu_d7e0c95d_204174cuda3std3__48in_placeE,(_ZN40_INTERNAL_b0054e9b_4_k_cu_d7e0c95d_204174cuda3std6ranges3__45__cpo9iter_moveE - _ZN40_INTERNAL_b0054e9b_4_k_cu_d7e0c95d_204174cuda3std3__48in_placeE)
_ZN40_INTERNAL_b0054e9b_4_k_cu_d7e0c95d_204174cuda3std3__48in_placeE:
	.zero		1
	.type		_ZN40_INTERNAL_b0054e9b_4_k_cu_d7e0c95d_204174cuda3std6ranges3__45__cpo9iter_moveE,@object
	.size		_ZN40_INTERNAL_b0054e9b_4_k_cu_d7e0c95d_204174cuda3std6ranges3__45__cpo9iter_moveE,(_ZN40_INTERNAL_b0054e9b_4_k_cu_d7e0c95d_204174cuda3std3__45__cpo5beginE - _ZN40_INTERNAL_b0054e9b_4_k_cu_d7e0c95d_204174cuda3std6ranges3__45__cpo9iter_moveE)
_ZN40_INTERNAL_b0054e9b_4_k_cu_d7e0c95d_204174cuda3std6ranges3__45__cpo9iter_moveE:
	.zero		1
	.type		_ZN40_INTERNAL_b0054e9b_4_k_cu_d7e0c95d_204174cuda3std3__45__cpo5beginE,@object
	.size		_ZN40_INTERNAL_b0054e9b_4_k_cu_d7e0c95d_204174cuda3std3__45__cpo5beginE,(_ZN40_INTERNAL_b0054e9b_4_k_cu_d7e0c95d_204174cuda3std3__442_GLOBAL__N__b0054e9b_4_k_cu_d7e0c95d_204176ignoreE - _ZN40_INTERNAL_b0054e9b_4_k_cu_d7e0c95d_204174cuda3std3__45__cpo5beginE)
_ZN40_INTERNAL_b0054e9b_4_k_cu_d7e0c95d_204174cuda3std3__45__cpo5beginE:
	.zero		1
	.type		_ZN40_INTERNAL_b0054e9b_4_k_cu_d7e0c95d_204174cuda3std3__442_GLOBAL__N__b0054e9b_4_k_cu_d7e0c95d_204176ignoreE,@object
	.size		_ZN40_INTERNAL_b0054e9b_4_k_cu_d7e0c95d_204174cuda3std3__442_GLOBAL__N__b0054e9b_4_k_cu_d7e0c95d_204176ignoreE,(_ZN40_INTERNAL_b0054e9b_4_k_cu_d7e0c95d_204174cute7productE - _ZN40_INTERNAL_b0054e9b_4_k_cu_d7e0c95d_204174cuda3std3__442_GLOBAL__N__b0054e9b_4_k_cu_d7e0c95d_204176ignoreE)
_ZN40_INTERNAL_b0054e9b_4_k_cu_d7e0c95d_204174cuda3std3__442_GLOBAL__N__b0054e9b_4_k_cu_d7e0c95d_204176ignoreE:
	.zero		1
	.type		_ZN40_INTERNAL_b0054e9b_4_k_cu_d7e0c95d_204174cute7productE,@object
	.size		_ZN40_INTERNAL_b0054e9b_4_k_cu_d7e0c95d_204174cute7productE,(_ZN40_INTERNAL_b0054e9b_4_k_cu_d7e0c95d_204174cuda3std3__45__cpo3endE - _ZN40_INTERNAL_b0054e9b_4_k_cu_d7e0c95d_204174cute7productE)
_ZN40_INTERNAL_b0054e9b_4_k_cu_d7e0c95d_204174cute7productE:
	.zero		1
	.type		_ZN40_INTERNAL_b0054e9b_4_k_cu_d7e0c95d_204174cuda3std3__45__cpo3endE,@object
	.size		_ZN40_INTERNAL_b0054e9b_4_k_cu_d7e0c95d_204174cuda3std3__45__cpo3endE,(_ZN40_INTERNAL_b0054e9b_4_k_cu_d7e0c95d_204174cuda3std3__419piecewise_constructE - _ZN40_INTERNAL_b0054e9b_4_k_cu_d7e0c95d_204174cuda3std3__45__cpo3endE)
_ZN40_INTERNAL_b0054e9b_4_k_cu_d7e0c95d_204174cuda3std3__45__cpo3endE:
	.zero		1
	.type		_ZN40_INTERNAL_b0054e9b_4_k_cu_d7e0c95d_204174cuda3std3__419piecewise_constructE,@object
	.size		_ZN40_INTERNAL_b0054e9b_4_k_cu_d7e0c95d_204174cuda3std3__419piecewise_constructE,(_ZN40_INTERNAL_b0054e9b_4_k_cu_d7e0c95d_204174cuda3std3__45__cpo4cendE - _ZN40_INTERNAL_b0054e9b_4_k_cu_d7e0c95d_204174cuda3std3__419piecewise_constructE)
_ZN40_INTERNAL_b0054e9b_4_k_cu_d7e0c95d_204174cuda3std3__419piecewise_constructE:
	.zero		1
	.type		_ZN40_INTERNAL_b0054e9b_4_k_cu_d7e0c95d_204174cuda3std3__45__cpo4cendE,@object
	.size		_ZN40_INTERNAL_b0054e9b_4_k_cu_d7e0c95d_204174cuda3std3__45__cpo4cendE,(_ZN40_INTERNAL_b0054e9b_4_k_cu_d7e0c95d_204174cuda3std6ranges3__45__cpo4swapE - _ZN40_INTERNAL_b0054e9b_4_k_cu_d7e0c95d_204174cuda3std3__45__cpo4cendE)
_ZN40_INTERNAL_b0054e9b_4_k_cu_d7e0c95d_204174cuda3std3__45__cpo4cendE:
	.zero		1
	.type		_ZN40_INTERNAL_b0054e9b_4_k_cu_d7e0c95d_204174cuda3std6ranges3__45__cpo4swapE,@object
	.size		_ZN40_INTERNAL_b0054e9b_4_k_cu_d7e0c95d_204174cuda3std6ranges3__45__cpo4swapE,(.L_10 - _ZN40_INTERNAL_b0054e9b_4_k_cu_d7e0c95d_204174cuda3std6ranges3__45__cpo4swapE)
_ZN40_INTERNAL_b0054e9b_4_k_cu_d7e0c95d_204174cuda3std6ranges3__45__cpo4swapE:
	.zero		1
.L_10:


//--------------------- .nv.constant0._ZN7cutlass13device_kernelINS_4gemm6kernel13GemmUniversalIN4cute5tupleIJiiiiEEENS1_10collective13CollectiveMmaINS1_46MainloopSm100TmaUmmaWarpSpecializedBlockScaledILi4ELi2ELi1ENS5_IJNS4_1CILi4EEENSA_ILi1EEESC_EEEEENS5_IJNSA_ILi256EEESF_NSA_ILi128EEEEEENS5_IJNS_12float_e5m2_tENS_13float_ue8m0_tEEEENS5_IJNS5_IJlSC_lEEENS4_6LayoutINS5_IJNS5_IJNS5_IJNSA_ILi32EEESB_EEEiEEESP_NS5_IJSC_iEEEEEENS5_IJNS5_IJNS5_IJNSA_ILi16EEESB_EEEiEEENS5_IJNS5_IJNSA_ILi0EEESC_EEENSA_ILi512EEEEEENS5_IJSV_iEEEEEEEEEEESK_S12_NS4_8TiledMMAINS4_8MMA_AtomIJNS4_27SM100_MMA_MXF8F6F4_2x1SM_SSISI_SI_fSJ_Li256ELi256ELNS4_4UMMA5MajorE0ELS17_0ELNS16_7ScaleInE0ELS18_0EEEEEENSM_INS5_IJSC_SC_SC_EEENS5_IJSV_SV_SV_EEEEENS5_IJNS4_10UnderscoreES1E_S1E_EEEEENS5_IJNS4_18SM100_TMA_2SM_LOADES1H_EEENS5_IJNS4_14ComposedLayoutINS4_7SwizzleILi3ELi4ELi3EEENS4_18smem_ptr_flag_bitsILi8EEENSM_INS5_IJNSA_ILi8EEESG_EEENS5_IJSG_SC_EEEEEEENSM_INS5_IJNS5_IJNS5_IJSO_SC_EEENS5_IJSN_SC_EEEEEESC_NS5_IJSB_SC_EEEEEENS5_IJNS5_IJNS5_IJST_SX_EEESW_EEESV_NS5_IJSC_SX_EEEEEEEEEEEvNS4_8identityENS5_IJNS4_28SM100_TMA_2SM_LOAD_MULTICASTES25_EEENS5_IJS1S_NSM_INS5_IJNS5_IJNS5_IJSO_NSA_ILi2EEEEEES1U_EEESC_S1W_EEENS5_IJS1Z_SV_NS5_IJSC_NSA_ILi1024EEEEEEEEEEEEEEvS24_EENS_8epilogue10collective18CollectiveEpilogueINS2H_23Sm100TmaWarpSpecializedILi4ELi2ELi64ELb1ELb0EEEJNS5_IJSG_SF_SG_EEENS5_IJNSM_ISG_SC_EENSM_INSA_ILi64EEESC_EEEEENS_10bfloat16_tESL_S2R_SL_NS2H_6fusion15FusionCallbacksIS2L_NS2S_17LinearCombinationIS2R_fS2R_fLNS_15FloatRoundStyleE2EEES2M_S2Q_JEEENS4_5SM1004TMEM4LOAD26SM100_TMEM_LOAD_32dp32b64xENS4_13SM90_TMA_LOADENS1J_IS1L_NS1M_ILi16EEENSM_INS5_IJS1O_S2O_EEENS5_IJS2O_SC_EEEEEEENS4_39AutoVectorizingCopyWithAssumedAlignmentILi128EEENS4_14SM90_TMA_STOREES37_S39_S39_EEEvvEEEEvNT_6ParamsE --------------------------
	.section	.nv.constant0._ZN7cutlass13device_kernelINS_4gemm6kernel13GemmUniversalIN4cute5tupleIJiiiiEEENS1_10collective13CollectiveMmaINS1_46MainloopSm100TmaUmmaWarpSpecializedBlockScaledILi4ELi2ELi1ENS5_IJNS4_1CILi4EEENSA_ILi1EEESC_EEEEENS5_IJNSA_ILi256EEESF_NSA_ILi128EEEEEENS5_IJNS_12float_e5m2_tENS_13float_ue8m0_tEEEENS5_IJNS5_IJlSC_lEEENS4_6LayoutINS5_IJNS5_IJNS5_IJNSA_ILi32EEESB_EEEiEEESP_NS5_IJSC_iEEEEEENS5_IJNS5_IJNS5_IJNSA_ILi16EEESB_EEEiEEENS5_IJNS5_IJNSA_ILi0EEESC_EEENSA_ILi512EEEEEENS5_IJSV_iEEEEEEEEEEESK_S12_NS4_8TiledMMAINS4_8MMA_AtomIJNS4_27SM100_MMA_MXF8F6F4_2x1SM_SSISI_SI_fSJ_Li256ELi256ELNS4_4UMMA5MajorE0ELS17_0ELNS16_7ScaleInE0ELS18_0EEEEEENSM_INS5_IJSC_SC_SC_EEENS5_IJSV_SV_SV_EEEEENS5_IJNS4_10UnderscoreES1E_S1E_EEEEENS5_IJNS4_18SM100_TMA_2SM_LOADES1H_EEENS5_IJNS4_14ComposedLayoutINS4_7SwizzleILi3ELi4ELi3EEENS4_18smem_ptr_flag_bitsILi8EEENSM_INS5_IJNSA_ILi8EEESG_EEENS5_IJSG_SC_EEEEEEENSM_INS5_IJNS5_IJNS5_IJSO_SC_EEENS5_IJSN_SC_EEEEEESC_NS5_IJSB_SC_EEEEEENS5_IJNS5_IJNS5_IJST_SX_EEESW_EEESV_NS5_IJSC_SX_EEEEEEEEEEEvNS4_8identityENS5_IJNS4_28SM100_TMA_2SM_LOAD_MULTICASTES25_EEENS5_IJS1S_NSM_INS5_IJNS5_IJNS5_IJSO_NSA_ILi2EEEEEES1U_EEESC_S1W_EEENS5_IJS1Z_SV_NS5_IJSC_NSA_ILi1024EEEEEEEEEEEEEEvS24_EENS_8epilogue10collective18CollectiveEpilogueINS2H_23Sm100TmaWarpSpecializedILi4ELi2ELi64ELb1ELb0EEEJNS5_IJSG_SF_SG_EEENS5_IJNSM_ISG_SC_EENSM_INSA_ILi64EEESC_EEEEENS_10bfloat16_tESL_S2R_SL_NS2H_6fusion15FusionCallbacksIS2L_NS2S_17LinearCombinationIS2R_fS2R_fLNS_15FloatRoundStyleE2EEES2M_S2Q_JEEENS4_5SM1004TMEM4LOAD26SM100_TMEM_LOAD_32dp32b64xENS4_13SM90_TMA_LOADENS1J_IS1L_NS1M_ILi16EEENSM_INS5_IJS1O_S2O_EEENS5_IJS2O_SC_EEEEEEENS4_39AutoVectorizingCopyWithAssumedAlignmentILi128EEENS4_14SM90_TMA_STOREES37_S39_S39_EEEvvEEEEvNT_6ParamsE,"a",@progbits
	.sectionflags	@""
	.align	4
.nv.constant0._ZN7cutlass13device_kernelINS_4gemm6kernel13GemmUniversalIN4cute5tupleIJiiiiEEENS1_10collective13CollectiveMmaINS1_46MainloopSm100TmaUmmaWarpSpecializedBlockScaledILi4ELi2ELi1ENS5_IJNS4_1CILi4EEENSA_ILi1EEESC_EEEEENS5_IJNSA_ILi256EEESF_NSA_ILi128EEEEEENS5_IJNS_12float_e5m2_tENS_13float_ue8m0_tEEEENS5_IJNS5_IJlSC_lEEENS4_6LayoutINS5_IJNS5_IJNS5_IJNSA_ILi32EEESB_EEEiEEESP_NS5_IJSC_iEEEEEENS5_IJNS5_IJNS5_IJNSA_ILi16EEESB_EEEiEEENS5_IJNS5_IJNSA_ILi0EEESC_EEENSA_ILi512EEEEEENS5_IJSV_iEEEEEEEEEEESK_S12_NS4_8TiledMMAINS4_8MMA_AtomIJNS4_27SM100_MMA_MXF8F6F4_2x1SM_SSISI_SI_fSJ_Li256ELi256ELNS4_4UMMA5MajorE0ELS17_0ELNS16_7ScaleInE0ELS18_0EEEEEENSM_INS5_IJSC_SC_SC_EEENS5_IJSV_SV_SV_EEEEENS5_IJNS4_10UnderscoreES1E_S1E_EEEEENS5_IJNS4_18SM100_TMA_2SM_LOADES1H_EEENS5_IJNS4_14ComposedLayoutINS4_7SwizzleILi3ELi4ELi3EEENS4_18smem_ptr_flag_bitsILi8EEENSM_INS5_IJNSA_ILi8EEESG_EEENS5_IJSG_SC_EEEEEEENSM_INS5_IJNS5_IJNS5_IJSO_SC_EEENS5_IJSN_SC_EEEEEESC_NS5_IJSB_SC_EEEEEENS5_IJNS5_IJNS5_IJST_SX_EEESW_EEESV_NS5_IJSC_SX_EEEEEEEEEEEvNS4_8identityENS5_IJNS4_28SM100_TMA_2SM_LOAD_MULTICASTES25_EEENS5_IJS1S_NSM_INS5_IJNS5_IJNS5_IJSO_NSA_ILi2EEEEEES1U_EEESC_S1W_EEENS5_IJS1Z_SV_NS5_IJSC_NSA_ILi1024EEEEEEEEEEEEEEvS24_EENS_8epilogue10collective18CollectiveEpilogueINS2H_23Sm100TmaWarpSpecializedILi4ELi2ELi64ELb1ELb0EEEJNS5_IJSG_SF_SG_EEENS5_IJNSM_ISG_SC_EENSM_INSA_ILi64EEESC_EEEEENS_10bfloat16_tESL_S2R_SL_NS2H_6fusion15FusionCallbacksIS2L_NS2S_17LinearCombinationIS2R_fS2R_fLNS_15FloatRoundStyleE2EEES2M_S2Q_JEEENS4_5SM1004TMEM4LOAD26SM100_TMEM_LOAD_32dp32b64xENS4_13SM90_TMA_LOADENS1J_IS1L_NS1M_ILi16EEENSM_INS5_IJS1O_S2O_EEENS5_IJS2O_SC_EEEEEEENS4_39AutoVectorizingCopyWithAssumedAlignmentILi128EEENS4_14SM90_TMA_STOREES37_S39_S39_EEEvvEEEEvNT_6ParamsE:
	.zero		3968


//--------------------- SYMBOLS --------------------------

	.type		.nv.reservedSmem.offset0,@object
	.size		.nv.reservedSmem.offset0,0x4
	.type		.nv.reservedSmem.cap,@object
	.size		.nv.reservedSmem.cap,0x4
	.type		__assertfail,@function
